	.target	sm_80

	.elftype	@"ET_EXEC"


//--------------------- .note.nv.tkinfo           --------------------------
	.section	.note.nv.tkinfo,"",@"SHT_NOTE"
	.sectionflags	@"SHF_NOTE_NV_TKINFO"
	.tkinfo
        /*0018*/ 	.word	0x00000002
        /*0030*/ 	.string	""
        /*0030*/ 	.string	"ptxas"
        /*0030*/ 	.string	"Cuda compilation tools, release 13.0, V13.0.88"
        /*0030*/ 	.string	"Build cuda_13.0.r13.0/compiler.36424714_0"
        /*0030*/ 	.string	"-v  -suppress-debug-info  -lineinfo  -arch sm_80 "



//--------------------- .note.nv.cuinfo           --------------------------
	.section	.note.nv.cuinfo,"",@"SHT_NOTE"
	.sectionflags	@"SHF_NOTE_NV_CUINFO"
        /*0018*/ 	.short	0x0002
        /*001a*/ 	.short	0x0050
        /*001c*/ 	.short	0x0082
	.zero		2


//--------------------- .nv.info                  --------------------------
	.section	.nv.info,"",@"SHT_CUDA_INFO"
	.align	4


	//----- nvinfo : EIATTR_REGCOUNT
	.align		4
        /*0000*/ 	.byte	0x04, 0x2f
        /*0002*/ 	.short	(.L_2 - .L_1)
	.align		4
.L_1:
        /*0004*/ 	.word	index@(attn_fwd)
        /*0008*/ 	.word	0x00000020


	//----- nvinfo : EIATTR_FRAME_SIZE
	.align		4
.L_2:
        /*000c*/ 	.byte	0x04, 0x11
        /*000e*/ 	.short	(.L_4 - .L_3)
	.align		4
.L_3:
        /*0010*/ 	.word	index@(attn_fwd)
        /*0014*/ 	.word	0x00005660


	//----- nvinfo : EIATTR_MIN_STACK_SIZE
	.align		4
.L_4:
        /*0018*/ 	.byte	0x04, 0x12
        /*001a*/ 	.short	(.L_6 - .L_5)
	.align		4
.L_5:
        /*001c*/ 	.word	index@(attn_fwd)
        /*0020*/ 	.word	0x00005660
.L_6:


//--------------------- .nv.info.attn_fwd         --------------------------
	.section	.nv.info.attn_fwd,"",@"SHT_CUDA_INFO"
	.sectionflags	@""
	.align	4


	//----- nvinfo : EIATTR_CUDA_API_VERSION
	.align		4
        /*0000*/ 	.byte	0x04, 0x37
        /*0002*/ 	.short	(.L_8 - .L_7)
.L_7:
        /*0004*/ 	.word	0x00000082


	//----- nvinfo : EIATTR_SW2861232_WAR
	.align		4
.L_8:
        /*0008*/ 	.byte	0x01, 0x35
	.zero		2


	//----- nvinfo : EIATTR_PARAM_CBANK
	.align		4
        /*000c*/ 	.byte	0x04, 0x0a
        /*000e*/ 	.short	(.L_10 - .L_9)
	.align		4
.L_9:
        /*0010*/ 	.word	index@(.nv.constant0.attn_fwd)
        /*0014*/ 	.short	0x0160
        /*0016*/ 	.short	0x0088


	//----- nvinfo : EIATTR_CBANK_PARAM_SIZE
	.align		4
.L_10:
        /*0018*/ 	.byte	0x03, 0x19
        /*001a*/ 	.short	0x0088


	//----- nvinfo : EIATTR_KPARAM_INFO
	.align		4
        /*001c*/ 	.byte	0x04, 0x17
        /*001e*/ 	.short	(.L_12 - .L_11)
.L_11:
        /*0020*/ 	.word	0x00000000
        /*0024*/ 	.short	0x0019
        /*0026*/ 	.short	0x0080
        /*0028*/ 	.byte	0x00, 0xf4, 0x21, 0x00


	//----- nvinfo : EIATTR_KPARAM_INFO
	.align		4
.L_12:
        /*002c*/ 	.byte	0x04, 0x17
        /*002e*/ 	.short	(.L_14 - .L_13)
.L_13:
        /*0030*/ 	.word	0x00000000
        /*0034*/ 	.short	0x0018
        /*0036*/ 	.short	0x0078
        /*0038*/ 	.byte	0x00, 0xf4, 0x21, 0x00


	//----- nvinfo : EIATTR_KPARAM_INFO
	.align		4
.L_14:
        /*003c*/ 	.byte	0x04, 0x17
        /*003e*/ 	.short	(.L_16 - .L_15)
.L_15:
        /*0040*/ 	.word	0x00000000
        /*0044*/ 	.short	0x0017
        /*0046*/ 	.short	0x0070
        /*0048*/ 	.byte	0x00, 0xf0, 0x11, 0x00


	//----- nvinfo : EIATTR_KPARAM_INFO
	.align		4
.L_16:
        /*004c*/ 	.byte	0x04, 0x17
        /*004e*/ 	.short	(.L_18 - .L_17)
.L_17:
        /*0050*/ 	.word	0x00000000
        /*0054*/ 	.short	0x0016
        /*0056*/ 	.short	0x006c
        /*0058*/ 	.byte	0x00, 0xf0, 0x11, 0x00


	//----- nvinfo : EIATTR_KPARAM_INFO
	.align		4
.L_18:
        /*005c*/ 	.byte	0x04, 0x17
        /*005e*/ 	.short	(.L_20 - .L_19)
.L_19:
        /*0060*/ 	.word	0x00000000
        /*0064*/ 	.short	0x0015
        /*0066*/ 	.short	0x0068
        /*0068*/ 	.byte	0x00, 0xf0, 0x11, 0x00


	//----- nvinfo : EIATTR_KPARAM_INFO
	.align		4
.L_20:
        /*006c*/ 	.byte	0x04, 0x17
        /*006e*/ 	.short	(.L_22 - .L_21)
.L_21:
        /*0070*/ 	.word	0x00000000
        /*0074*/ 	.short	0x0014
        /*0076*/ 	.short	0x0064
        /*0078*/ 	.byte	0x00, 0xf0, 0x11, 0x00


	//----- nvinfo : EIATTR_KPARAM_INFO
	.align		4
.L_22:
        /*007c*/ 	.byte	0x04, 0x17
        /*007e*/ 	.short	(.L_24 - .L_23)
.L_23:
        /*0080*/ 	.word	0x00000000
        /*0084*/ 	.short	0x0013
        /*0086*/ 	.short	0x0060
        /*0088*/ 	.byte	0x00, 0xf0, 0x11, 0x00


	//----- nvinfo : EIATTR_KPARAM_INFO
	.align		4
.L_24:
        /*008c*/ 	.byte	0x04, 0x17
        /*008e*/ 	.short	(.L_26 - .L_25)
.L_25:
        /*0090*/ 	.word	0x00000000
        /*0094*/ 	.short	0x0012
        /*0096*/ 	.short	0x005c
        /*0098*/ 	.byte	0x00, 0xf0, 0x11, 0x00


	//----- nvinfo : EIATTR_KPARAM_INFO
	.align		4
.L_26:
        /*009c*/ 	.byte	0x04, 0x17
        /*009e*/ 	.short	(.L_28 - .L_27)
.L_27:
        /*00a0*/ 	.word	0x00000000
        /*00a4*/ 	.short	0x0011
        /*00a6*/ 	.short	0x0058
        /*00a8*/ 	.byte	0x00, 0xf0, 0x11, 0x00


	//----- nvinfo : EIATTR_KPARAM_INFO
	.align		4
.L_28:
        /*00ac*/ 	.byte	0x04, 0x17
        /*00ae*/ 	.short	(.L_30 - .L_29)
.L_29:
        /*00b0*/ 	.word	0x00000000
        /*00b4*/ 	.short	0x0010
        /*00b6*/ 	.short	0x0054
        /*00b8*/ 	.byte	0x00, 0xf0, 0x11, 0x00


	//----- nvinfo : EIATTR_KPARAM_INFO
	.align		4
.L_30:
        /*00bc*/ 	.byte	0x04, 0x17
        /*00be*/ 	.short	(.L_32 - .L_31)
.L_31:
        /*00c0*/ 	.word	0x00000000
        /*00c4*/ 	.short	0x000f
        /*00c6*/ 	.short	0x0050
        /*00c8*/ 	.byte	0x00, 0xf0, 0x11, 0x00


	//----- nvinfo : EIATTR_KPARAM_INFO
	.align		4
.L_32:
        /*00cc*/ 	.byte	0x04, 0x17
        /*00ce*/ 	.short	(.L_34 - .L_33)
.L_33:
        /*00d0*/ 	.word	0x00000000
        /*00d4*/ 	.short	0x000e
        /*00d6*/ 	.short	0x004c
        /*00d8*/ 	.byte	0x00, 0xf0, 0x11, 0x00


	//----- nvinfo : EIATTR_KPARAM_INFO
	.align		4
.L_34:
        /*00dc*/ 	.byte	0x04, 0x17
        /*00de*/ 	.short	(.L_36 - .L_35)
.L_35:
        /*00e0*/ 	.word	0x00000000
        /*00e4*/ 	.short	0x000d
        /*00e6*/ 	.short	0x0048
        /*00e8*/ 	.byte	0x00, 0xf0, 0x11, 0x00


	//----- nvinfo : EIATTR_KPARAM_INFO
	.align		4
.L_36:
        /*00ec*/ 	.byte	0x04, 0x17
        /*00ee*/ 	.short	(.L_38 - .L_37)
.L_37:
        /*00f0*/ 	.word	0x00000000
        /*00f4*/ 	.short	0x000c
        /*00f6*/ 	.short	0x0044
        /*00f8*/ 	.byte	0x00, 0xf0, 0x11, 0x00


	//----- nvinfo : EIATTR_KPARAM_INFO
	.align		4
.L_38:
        /*00fc*/ 	.byte	0x04, 0x17
        /*00fe*/ 	.short	(.L_40 - .L_39)
.L_39:
        /*0100*/ 	.word	0x00000000
        /*0104*/ 	.short	0x000b
        /*0106*/ 	.short	0x0040
        /*0108*/ 	.byte	0x00, 0xf0, 0x11, 0x00


	//----- nvinfo : EIATTR_KPARAM_INFO
	.align		4
.L_40:
        /*010c*/ 	.byte	0x04, 0x17
        /*010e*/ 	.short	(.L_42 - .L_41)
.L_41:
        /*0110*/ 	.word	0x00000000
        /*0114*/ 	.short	0x000a
        /*0116*/ 	.short	0x003c
        /*0118*/ 	.byte	0x00, 0xf0, 0x11, 0x00


	//----- nvinfo : EIATTR_KPARAM_INFO
	.align		4
.L_42:
        /*011c*/ 	.byte	0x04, 0x17
        /*011e*/ 	.short	(.L_44 - .L_43)
.L_43:
        /*0120*/ 	.word	0x00000000
        /*0124*/ 	.short	0x0009
        /*0126*/ 	.short	0x0038
        /*0128*/ 	.byte	0x00, 0xf0, 0x11, 0x00


	//----- nvinfo : EIATTR_KPARAM_INFO
	.align		4
.L_44:
        /*012c*/ 	.byte	0x04, 0x17
        /*012e*/ 	.short	(.L_46 - .L_45)
.L_45:
        /*0130*/ 	.word	0x00000000
        /*0134*/ 	.short	0x0008
        /*0136*/ 	.short	0x0034
        /*0138*/ 	.byte	0x00, 0xf0, 0x11, 0x00


	//----- nvinfo : EIATTR_KPARAM_INFO
	.align		4
.L_46:
        /*013c*/ 	.byte	0x04, 0x17
        /*013e*/ 	.short	(.L_48 - .L_47)
.L_47:
        /*0140*/ 	.word	0x00000000
        /*0144*/ 	.short	0x0007
        /*0146*/ 	.short	0x0030
        /*0148*/ 	.byte	0x00, 0xf0, 0x11, 0x00


	//----- nvinfo : EIATTR_KPARAM_INFO
	.align		4
.L_48:
        /*014c*/ 	.byte	0x04, 0x17
        /*014e*/ 	.short	(.L_50 - .L_49)
.L_49:
        /*0150*/ 	.word	0x00000000
        /*0154*/ 	.short	0x0006
        /*0156*/ 	.short	0x002c
        /*0158*/ 	.byte	0x00, 0xf0, 0x11, 0x00


	//----- nvinfo : EIATTR_KPARAM_INFO
	.align		4
.L_50:
        /*015c*/ 	.byte	0x04, 0x17
        /*015e*/ 	.short	(.L_52 - .L_51)
.L_51:
        /*0160*/ 	.word	0x00000000
        /*0164*/ 	.short	0x0005
        /*0166*/ 	.short	0x0028
        /*0168*/ 	.byte	0x00, 0xf0, 0x11, 0x00


	//----- nvinfo : EIATTR_KPARAM_INFO
	.align		4
.L_52:
        /*016c*/ 	.byte	0x04, 0x17
        /*016e*/ 	.short	(.L_54 - .L_53)
.L_53:
        /*0170*/ 	.word	0x00000000
        /*0174*/ 	.short	0x0004
        /*0176*/ 	.short	0x0020
        /*0178*/ 	.byte	0x00, 0xf4, 0x21, 0x00


	//----- nvinfo : EIATTR_KPARAM_INFO
	.align		4
.L_54:
        /*017c*/ 	.byte	0x04, 0x17
        /*017e*/ 	.short	(.L_56 - .L_55)
.L_55:
        /*0180*/ 	.word	0x00000000
        /*0184*/ 	.short	0x0003
        /*0186*/ 	.short	0x0018
        /*0188*/ 	.byte	0x00, 0xf4, 0x21, 0x00


	//----- nvinfo : EIATTR_KPARAM_INFO
	.align		4
.L_56:
        /*018c*/ 	.byte	0x04, 0x17
        /*018e*/ 	.short	(.L_58 - .L_57)
.L_57:
        /*0190*/ 	.word	0x00000000
        /*0194*/ 	.short	0x0002
        /*0196*/ 	.short	0x0010
        /*0198*/ 	.byte	0x00, 0xf4, 0x21, 0x00


	//----- nvinfo : EIATTR_KPARAM_INFO
	.align		4
.L_58:
        /*019c*/ 	.byte	0x04, 0x17
        /*019e*/ 	.short	(.L_60 - .L_59)
.L_59:
        /*01a0*/ 	.word	0x00000000
        /*01a4*/ 	.short	0x0001
        /*01a6*/ 	.short	0x0008
        /*01a8*/ 	.byte	0x00, 0xf4, 0x21, 0x00


	//----- nvinfo : EIATTR_KPARAM_INFO
	.align		4
.L_60:
        /*01ac*/ 	.byte	0x04, 0x17
        /*01ae*/ 	.short	(.L_62 - .L_61)
.L_61:
        /*01b0*/ 	.word	0x00000000
        /*01b4*/ 	.short	0x0000
        /*01b6*/ 	.short	0x0000
        /*01b8*/ 	.byte	0x00, 0xf4, 0x21, 0x00


	//----- nvinfo : EIATTR_MAXREG_COUNT
	.align		4
.L_62:
        /*01bc*/ 	.byte	0x03, 0x1b
        /*01be*/ 	.short	0x00ff


	//----- nvinfo : EIATTR_NUM_BARRIERS
	.align		4
        /*01c0*/ 	.byte	0x02, 0x4c
        /*01c2*/ 	.byte	0x01
	.zero		1


	//----- nvinfo : EIATTR_ANNOTATIONS
	.align		4
        /*01c4*/ 	.byte	0x04, 0x55
        /*01c6*/ 	.short	(.L_64 - .L_63)


	//   ....[0]....
.L_63:
        /*01c8*/ 	.word	0x00000001
        /*01cc*/ 	.byte	0x20, 0x02, 0x00, 0x00, 0x01, 0x00, 0x00, 0x00, 0xe0, 0x03, 0x00, 0x00, 0x01, 0x00, 0x00, 0x00
        /* <DEDUP_REMOVED lines=1908> */
        /*791c*/ 	.byte	0x00, 0x47, 0x02, 0x00


	//----- nvinfo : EIATTR_MERCURY_ISA_VERSION
	.align		4
.L_64:
        /*7920*/ 	.byte	0x03, 0x5f
        /*7922*/ 	.short	0x0000


	//----- nvinfo : EIATTR_COOP_GROUP_MASK_REGIDS
	.align		4
        /*7924*/ 	.byte	0x04, 0x29
        /*7926*/ 	.short	(.L_66 - .L_65)


	//   ....[0]....
.L_65:
        /*7928*/ 	.word	0xffffffff


	//   ....[1]....
        /*792c*/ 	.word	0xffffffff


	//   ....[2]....
        /*7930*/ 	.word	0xffffffff


	//   ....[3]....
        /*7934*/ 	.word	0xffffffff


	//   ....[4]....
        /*7938*/ 	.word	0xffffffff


	//   ....[5]....
        /*793c*/ 	.word	0xffffffff


	//   ....[6]....
        /*7940*/ 	.word	0xffffffff


	//   ....[7]....
        /*7944*/ 	.word	0xffffffff


	//   ....[8]....
        /*7948*/ 	.word	0xffffffff


	//   ....[9]....
        /*794c*/ 	.word	0xffffffff


	//   ....[10]....
        /*7950*/ 	.word	0xffffffff


	//   ....[11]....
        /*7954*/ 	.word	0xffffffff


	//   ....[12]....
        /*7958*/ 	.word	0xffffffff


	//   ....[13]....
        /*795c*/ 	.word	0xffffffff


	//   ....[14]....
        /*7960*/ 	.word	0xffffffff


	//   ....[15]....
        /*7964*/ 	.word	0xffffffff


	//   ....[16]....
        /*7968*/ 	.word	0xffffffff


	//   ....[17]....
        /*796c*/ 	.word	0xffffffff


	//   ....[18]....
        /*7970*/ 	.word	0xffffffff


	//   ....[19]....
        /*7974*/ 	.word	0xffffffff


	//   ....[20]....
        /*7978*/ 	.word	0xffffffff


	//   ....[21]....
        /*797c*/ 	.word	0xffffffff


	//   ....[22]....
        /*7980*/ 	.word	0xffffffff


	//   ....[23]....
        /*7984*/ 	.word	0xffffffff


	//   ....[24]....
        /*7988*/ 	.word	0xffffffff


	//   ....[25]....
        /*798c*/ 	.word	0xffffffff


	//   ....[26]....
        /*7990*/ 	.word	0xffffffff


	//   ....[27]....
        /*7994*/ 	.word	0xffffffff


	//   ....[28]....
        /*7998*/ 	.word	0xffffffff


	//   ....[29]....
        /*799c*/ 	.word	0xffffffff


	//   ....[30]....
        /*79a0*/ 	.word	0xffffffff


	//   ....[31]....
        /*79a4*/ 	.word	0xffffffff


	//   ....[32]....
        /*79a8*/ 	.word	0xffffffff


	//   ....[33]....
        /*79ac*/ 	.word	0xffffffff


	//   ....[34]....
        /*79b0*/ 	.word	0xffffffff


	//   ....[35]....
        /*79b4*/ 	.word	0xffffffff


	//   ....[36]....
        /*79b8*/ 	.word	0xffffffff


	//   ....[37]....
        /*79bc*/ 	.word	0xffffffff


	//   ....[38]....
        /*79c0*/ 	.word	0xffffffff


	//   ....[39]....
        /*79c4*/ 	.word	0xffffffff


	//----- nvinfo : EIATTR_COOP_GROUP_INSTR_OFFSETS
	.align		4
.L_66:
        /*79c8*/ 	.byte	0x04, 0x28
        /*79ca*/ 	.short	(.L_68 - .L_67)


	//   ....[0]....
.L_67:
        /*79cc*/ 	.word	0x00047100


	//   ....[1]....
        /*79d0*/ 	.word	0x00047110


	//   ....[2]....
        /*79d4*/ 	.word	0x00047120


	//   ....[3]....
        /*79d8*/ 	.word	0x00047130


	//   ....[4]....
        /*79dc*/ 	.word	0x00047140


	//   ....[5]....
        /*79e0*/ 	.word	0x00047150


	//   ....[6]....
        /*79e4*/ 	.word	0x000471c0


	//   ....[7]....
        /*79e8*/ 	.word	0x000471d0


	//   ....[8]....
        /*79ec*/ 	.word	0x00047260


	//   ....[9]....
        /*79f0*/ 	.word	0x00047270


	//   ....[10]....
        /*79f4*/ 	.word	0x00047280


	//   ....[11]....
        /*79f8*/ 	.word	0x00047290


	//   ....[12]....
        /*79fc*/ 	.word	0x000472c0


	//   ....[13]....
        /*7a00*/ 	.word	0x000472d0


	//   ....[14]....
        /*7a04*/ 	.word	0x00047310


	//   ....[15]....
        /*7a08*/ 	.word	0x00047320


	//   ....[16]....
        /*7a0c*/ 	.word	0x000476c0


	//   ....[17]....
        /*7a10*/ 	.word	0x000476d0


	//   ....[18]....
        /*7a14*/ 	.word	0x00047700


	//   ....[19]....
        /*7a18*/ 	.word	0x00047710


	//   ....[20]....
        /*7a1c*/ 	.word	0x00048df0


	//   ....[21]....
        /*7a20*/ 	.word	0x00048f30


	//   ....[22]....
        /*7a24*/ 	.word	0x000493b0


	//   ....[23]....
        /*7a28*/ 	.word	0x000493f0


	//   ....[24]....
        /*7a2c*/ 	.word	0x00049520


	//   ....[25]....
        /*7a30*/ 	.word	0x00049550


	//   ....[26]....
        /*7a34*/ 	.word	0x00049560


	//   ....[27]....
        /*7a38*/ 	.word	0x00049570


	//   ....[28]....
        /*7a3c*/ 	.word	0x00049580


	//   ....[29]....
        /*7a40*/ 	.word	0x00049590


	//   ....[30]....
        /*7a44*/ 	.word	0x00049600


	//   ....[31]....
        /*7a48*/ 	.word	0x00049640


	//   ....[32]....
        /*7a4c*/ 	.word	0x00049690


	//   ....[33]....
        /*7a50*/ 	.word	0x000496b0


	//   ....[34]....
        /*7a54*/ 	.word	0x000496e0


	//   ....[35]....
        /*7a58*/ 	.word	0x000496f0


	//   ....[36]....
        /*7a5c*/ 	.word	0x0004a570


	//   ....[37]....
        /*7a60*/ 	.word	0x0004a580


	//   ....[38]....
        /*7a64*/ 	.word	0x0004a9e0


	//   ....[39]....
        /*7a68*/ 	.word	0x0004aa30


	//----- nvinfo : EIATTR_EXIT_INSTR_OFFSETS
	.align		4
.L_68:
        /*7a6c*/ 	.byte	0x04, 0x1c
        /*7a6e*/ 	.short	(.L_70 - .L_69)


	//   ....[0]....
.L_69:
        /*7a70*/ 	.word	0x0008d8c0


	//   ....[1]....
        /*7a74*/ 	.word	0x0008d9c0


	//----- nvinfo : EIATTR_REQNTID
	.align		4
.L_70:
        /*7a78*/ 	.byte	0x04, 0x10
        /*7a7a*/ 	.short	(.L_72 - .L_71)
.L_71:
        /*7a7c*/ 	.word	0x00000080
        /*7a80*/ 	.word	0x00000001
        /*7a84*/ 	.word	0x00000001


	//----- nvinfo : EIATTR_CRS_STACK_SIZE
	.align		4
.L_72:
        /*7a88*/ 	.byte	0x04, 0x1e
        /*7a8a*/ 	.short	(.L_74 - .L_73)
.L_73:
        /*7a8c*/ 	.word	0x00000000
.L_74:


//--------------------- .nv.callgraph             --------------------------
	.section	.nv.callgraph,"",@"SHT_CUDA_CALLGRAPH"
	.align	4
	.sectionentsize	8
	.align		4
        /*0000*/ 	.word	0x00000000
	.align		4
        /*0004*/ 	.word	0xffffffff
	.align		4
        /*0008*/ 	.word	0x00000000
	.align		4
        /*000c*/ 	.word	0xfffffffe
	.align		4
        /*0010*/ 	.word	0x00000000
	.align		4
        /*0014*/ 	.word	0xfffffffd
	.align		4
        /*0018*/ 	.word	0x00000000
	.align		4
        /*001c*/ 	.word	0xfffffffc


//--------------------- .nv.rel.action            --------------------------
	.section	.nv.rel.action,"",@"SHT_CUDA_RELOCINFO"
	.align	8
	.sectionentsize	8
        /*0000*/ 	.byte	0x73, 0x00, 0x00, 0x00, 0x00, 0x00, 0x00, 0x00, 0x00, 0x00, 0x00, 0x11, 0x25, 0x00, 0x05, 0x36


//--------------------- .nv.constant4             --------------------------
	.section	.nv.constant4,"a",@progbits
	.align	8
	.align		8
.nv.constant4:
        /*0000*/ 	.dword	_$_str


//--------------------- .nv.constant0.attn_fwd    --------------------------
	.section	.nv.constant0.attn_fwd,"a",@progbits
	.sectionflags	@""
	.align	4
.nv.constant0.attn_fwd:
	.zero		488


//--------------------- .text.attn_fwd            --------------------------
	.section	.text.attn_fwd,"ax",@progbits
	.sectioninfo	@"SHI_REGISTERS=32"
	.align	128
        .global         attn_fwd
        .type           attn_fwd,@function
        .size           attn_fwd,(.L_x_21 - attn_fwd)
        .other          attn_fwd,@"STO_CUDA_ENTRY STV_DEFAULT"
attn_fwd:
.text.attn_fwd:
[----:B------:R-:W-:Y:S02]  /*0000*/  MOV R1, c[0x0][0x28] ;  /* 0x00000a0000017a02 */ /* 0x000fe40000000f00 */
[----:B------:R-:W0:Y:S01]  /*0010*/  S2R R4, SR_TID.X ;  /* 0x0000000000047919 */ /* 0x000e220000002100 */
[----:B------:R-:W-:Y:S01]  /*0020*/  IMAD.MOV.U32 R8, RZ, RZ, c[0x0][0x198] ;  /* 0x00006600ff087624 */ /* 0x000fe200078e00ff */
[----:B------:R-:W-:Y:S01]  /*0030*/  ULDC.64 UR6, c[0x0][0x118] ;  /* 0x0000460000067ab9 */ /* 0x000fe20000000a00 */
[----:B------:R-:W-:Y:S01]  /*0040*/  IADD3 R1, R1, -0x5660, RZ ;  /* 0xffffa9a001017810 */ /* 0x000fe20007ffe0ff */
[----:B------:R-:W1:Y:S01]  /*0050*/  S2R R6, SR_CTAID.Y ;  /* 0x0000000000067919 */ /* 0x000e620000002600 */
[----:B0-----:R-:W-:-:S04]  /*0060*/  SHF.R.U32.HI R0, RZ, 0x6, R4 ;  /* 0x00000006ff007819 */ /* 0x001fc80000011604 */
[----:B------:R-:W-:Y:S02]  /*0070*/  SGXT.U32 R2, R0, 0x1 ;  /* 0x000000010002781a */ /* 0x000fe40000000000 */
[----:B------:R-:W0:Y:S03]  /*0080*/  S2R R0, SR_CTAID.X ;  /* 0x0000000000007919 */ /* 0x000e260000002500 */
[----:B------:R-:W-:-:S05]  /*0090*/  IMAD R2, R2, c[0x0][0x198], RZ ;  /* 0x0000660002027a24 */ /* 0x000fca00078e02ff */
[----:B------:R-:W-:-:S05]  /*00a0*/  LEA R7, R8, R2, 0x1 ;  /* 0x0000000208077211 */ /* 0x000fca00078e08ff */
[----:B------:R-:W-:-:S05]  /*00b0*/  IMAD R3, R8, 0x2, R7 ;  /* 0x0000000208037824 */ /* 0x000fca00078e0207 */
[----:B------:R-:W-:-:S05]  /*00c0*/  LEA R10, R8, R3, 0x1 ;  /* 0x00000003080a7211 */ /* 0x000fca00078e08ff */
[----:B------:R-:W-:Y:S01]  /*00d0*/  IMAD R18, R8, 0x2, R10 ;  /* 0x0000000208127824 */ /* 0x000fe200078e020a */
[----:B0-----:R-:W-:Y:S01]  /*00e0*/  SHF.L.U32 R5, R0, 0x6, RZ ;  /* 0x0000000600057819 */ /* 0x001fe200000006ff */
[----:B-1----:R-:W-:Y:S01]  /*00f0*/  IMAD R0, R6, c[0x0][0x190], RZ ;  /* 0x0000640006007a24 */ /* 0x002fe200078e02ff */
[--C-:B------:R-:W-:Y:S02]  /*0100*/  SHF.R.S32.HI R6, RZ, 0x6, R4.reuse ;  /* 0x00000006ff067819 */ /* 0x100fe40000011404 */
[----:B------:R-:W-:Y:S01]  /*0110*/  LOP3.LUT R5, R5, 0x3f, R4, 0xf8, !PT ;  /* 0x0000003f05057812 */ /* 0x000fe200078ef804 */
[C---:B------:R-:W-:Y:S01]  /*0120*/  IMAD.HI R27, R0.reuse, 0x2, RZ ;  /* 0x00000002001b7827 */ /* 0x040fe200078e02ff */
[----:B------:R-:W-:Y:S02]  /*0130*/  SHF.L.U32 R26, R0, 0x1, RZ ;  /* 0x00000001001a7819 */ /* 0x000fe400000006ff */
[----:B------:R-:W-:Y:S01]  /*0140*/  LOP3.LUT R4, R4, 0x3f, RZ, 0xc0, !PT ;  /* 0x0000003f04047812 */ /* 0x000fe200078ec0ff */
[----:B------:R-:W-:Y:S01]  /*0150*/  IMAD R5, R5, c[0x0][0x194], RZ ;  /* 0x0000650005057a24 */ /* 0x000fe200078e02ff */
[----:B------:R-:W-:-:S03]  /*0160*/  LEA R11, R8, R18, 0x1 ;  /* 0x00000012080b7211 */ /* 0x000fc600078e08ff */
[C---:B------:R-:W-:Y:S02]  /*0170*/  IMAD.SHL.U32 R9, R5.reuse, 0x2, RZ ;  /* 0x0000000205097824 */ /* 0x040fe400078e00ff */
[----:B------:R-:W-:Y:S01]  /*0180*/  IMAD.HI R0, R5, 0x2, RZ ;  /* 0x0000000205007827 */ /* 0x000fe200078e02ff */
[----:B------:R-:W-:Y:S02]  /*0190*/  SGXT R5, R6, 0x1 ;  /* 0x000000010605781a */ /* 0x000fe40000000200 */
[----:B------:R-:W-:Y:S01]  /*01a0*/  IADD3 R26, P0, P1, R9, c[0x0][0x160], R26 ;  /* 0x00005800091a7a10 */ /* 0x000fe2000791e01a */
[----:B------:R-:W-:Y:S01]  /*01b0*/  IMAD R14, R8, 0x2, R11 ;  /* 0x00000002080e7824 */ /* 0x000fe200078e020b */
[----:B------:R-:W-:Y:S02]  /*01c0*/  SHF.L.U32 R6, R4, 0x1, RZ ;  /* 0x0000000104067819 */ /* 0x000fe400000006ff */
[----:B------:R-:W-:Y:S01]  /*01d0*/  IADD3.X R27, R0, c[0x0][0x164], R27, P0, P1 ;  /* 0x00005900001b7a10 */ /* 0x000fe200007e241b */
[----:B------:R-:W-:Y:S01]  /*01e0*/  IMAD R15, R8, 0x2, R14 ;  /* 0x00000002080f7824 */ /* 0x000fe200078e020e */
[----:B------:R-:W-:-:S02]  /*01f0*/  LOP3.LUT R0, R6, 0x90, R5, 0x78, !PT ;  /* 0x0000009006007812 */ /* 0x000fc400078e7805 */
[CC--:B------:R-:W-:Y:S02]  /*0200*/  LEA R4, P0, R2.reuse, R26.reuse, 0x1 ;  /* 0x0000001a02047211 */ /* 0x0c0fe400078008ff */
[CC--:B------:R-:W-:Y:S01]  /*0210*/  LEA R6, P1, R7.reuse, R26.reuse, 0x1 ;  /* 0x0000001a07067211 */ /* 0x0c0fe200078208ff */
[----:B------:R0:W-:Y:S01]  /*0220*/  STL [R1+0x30c8], R0 ;  /* 0x0030c80001007387 */ /* 0x0001e20000100800 */
[-C--:B------:R-:W-:Y:S02]  /*0230*/  LEA.HI.X.SX32 R5, R2, R27.reuse, 0x1, P0 ;  /* 0x0000001b02057211 */ /* 0x080fe400000f0eff */
[----:B------:R-:W-:Y:S02]  /*0240*/  LEA.HI.X.SX32 R7, R7, R27, 0x1, P1 ;  /* 0x0000001b07077211 */ /* 0x000fe400008f0eff */
[----:B------:R-:W-:Y:S01]  /*0250*/  LEA R2, P0, R3, R26, 0x1 ;  /* 0x0000001a03027211 */ /* 0x000fe200078008ff */
[----:B------:R1:W2:Y:S01]  /*0260*/  LDG.E.U16 R25, [R4.64] ;  /* 0x0000000604197981 */ /* 0x0002a2000c1e1500 */
[----:B------:R-:W-:-:S02]  /*0270*/  LEA R12, R8, R15, 0x1 ;  /* 0x0000000f080c7211 */ /* 0x000fc400078e08ff */
[----:B------:R-:W-:Y:S01]  /*0280*/  LEA.HI.X.SX32 R3, R3, R27, 0x1, P0 ;  /* 0x0000001b03037211 */ /* 0x000fe200000f0eff */
[----:B------:R3:W4:Y:S01]  /*0290*/  LDG.E.U16 R29, [R6.64] ;  /* 0x00000006061d7981 */ /* 0x000722000c1e1500 */
[----:B0-----:R-:W-:Y:S01]  /*02a0*/  MOV R0, c[0x0][0x198] ;  /* 0x0000660000007a02 */ /* 0x001fe20000000f00 */
[----:B------:R-:W-:Y:S02]  /*02b0*/  IMAD R13, R8, 0x2, R12 ;  /* 0x00000002080d7824 */ /* 0x000fe400078e020c */
[----:B------:R-:W5:Y:S01]  /*02c0*/  LDG.E.U16 R28, [R2.64] ;  /* 0x00000006021c7981 */ /* 0x000f62000c1e1500 */
[-C--:B-1----:R-:W-:Y:S02]  /*02d0*/  LEA R4, P1, R18, R26.reuse, 0x1 ;  /* 0x0000001a12047211 */ /* 0x082fe400078208ff */
[----:B------:R-:W-:Y:S02]  /*02e0*/  LEA R19, R8, R13, 0x1 ;  /* 0x0000000d08137211 */ /* 0x000fe400078e08ff */
[----:B---3--:R-:W-:-:S02]  /*02f0*/  LEA R6, P0, R10, R26, 0x1 ;  /* 0x0000001a0a067211 */ /* 0x008fc400078008ff */
[-C--:B------:R-:W-:Y:S01]  /*0300*/  LEA.HI.X.SX32 R5, R18, R27.reuse, 0x1, P1 ;  /* 0x0000001b12057211 */ /* 0x080fe200008f0eff */
[----:B------:R-:W-:Y:S01]  /*0310*/  IMAD R16, R8, 0x2, R19 ;  /* 0x0000000208107824 */ /* 0x000fe200078e0213 */
[----:B------:R-:W-:-:S03]  /*0320*/  LEA.HI.X.SX32 R7, R10, R27, 0x1, P0 ;  /* 0x0000001b0a077211 */ /* 0x000fc600000f0eff */
[----:B------:R-:W3:Y:S01]  /*0330*/  LDG.E.U16 R24, [R4.64] ;  /* 0x0000000604187981 */ /* 0x000ee2000c1e1500 */
[----:B------:R-:W-:-:S03]  /*0340*/  IMAD R17, R8, 0x2, R16 ;  /* 0x0000000208117824 */ /* 0x000fc600078e0210 */
[----:B------:R0:W3:Y:S01]  /*0350*/  LDG.E.U16 R18, [R6.64] ;  /* 0x0000000606127981 */ /* 0x0000e2000c1e1500 */
[----:B------:R-:W-:Y:S01]  /*0360*/  LEA R10, P0, R11, R26, 0x1 ;  /* 0x0000001a0b0a7211 */ /* 0x000fe200078008ff */
[----:B------:R-:W-:-:S03]  /*0370*/  IMAD R9, R0, 0x2, R17 ;  /* 0x0000000200097824 */ /* 0x000fc600078e0211 */
[----:B------:R-:W-:Y:S02]  /*0380*/  LEA.HI.X.SX32 R11, R11, R27, 0x1, P0 ;  /* 0x0000001b0b0b7211 */ /* 0x000fe400000f0eff */
[----:B------:R-:W-:Y:S02]  /*0390*/  LEA R8, R0, R9, 0x1 ;  /* 0x0000000900087211 */ /* 0x000fe400078e08ff */
[----:B0-----:R-:W-:-:S04]  /*03a0*/  LEA R6, P0, R14, R26, 0x1 ;  /* 0x0000001a0e067211 */ /* 0x001fc800078008ff */
[----:B------:R-:W-:Y:S02]  /*03b0*/  LEA.HI.X.SX32 R7, R14, R27, 0x1, P0 ;  /* 0x0000001b0e077211 */ /* 0x000fe400000f0eff */
[----:B------:R-:W-:-:S04]  /*03c0*/  LEA R14, P0, R15, R26, 0x1 ;  /* 0x0000001a0f0e7211 */ /* 0x000fc800078008ff */
[----:B------:R-:W-:Y:S01]  /*03d0*/  LEA.HI.X.SX32 R15, R15, R27, 0x1, P0 ;  /* 0x0000001b0f0f7211 */ /* 0x000fe200000f0eff */
[----:B--2---:R0:W-:Y:S04]  /*03e0*/  STL [R1+0x3a4], R25 ;  /* 0x0003a41901007387 */ /* 0x0041e80000100800 */
[----:B----4-:R1:W-:Y:S04]  /*03f0*/  STL [R1+0x414], R29 ;  /* 0x0004141d01007387 */ /* 0x0103e80000100800 */
[----:B0-----:R0:W2:Y:S04]  /*0400*/  LDG.E.U16 R25, [R10.64] ;  /* 0x000000060a197981 */ /* 0x0010a8000c1e1500 */
[----:B-----5:R4:W-:Y:S04]  /*0410*/  STL [R1+0x410], R28 ;  /* 0x0004101c01007387 */ /* 0x0209e80000100800 */
[----:B-1----:R-:W5:Y:S01]  /*0420*/  LDG.E.U16 R29, [R6.64] ;  /* 0x00000006061d7981 */ /* 0x002f62000c1e1500 */
[----:B0-----:R-:W-:-:S04]  /*0430*/  LEA R10, P1, R12, R26, 0x1 ;  /* 0x0000001a0c0a7211 */ /* 0x001fc800078208ff */
[----:B------:R-:W-:Y:S01]  /*0440*/  LEA.HI.X.SX32 R11, R12, R27, 0x1, P1 ;  /* 0x0000001b0c0b7211 */ /* 0x000fe200008f0eff */
[----:B---3--:R-:W-:Y:S04]  /*0450*/  STL [R1+0x40c], R18 ;  /* 0x00040c1201007387 */ /* 0x008fe80000100800 */
[----:B----4-:R0:W3:Y:S04]  /*0460*/  LDG.E.U16 R28, [R14.64] ;  /* 0x000000060e1c7981 */ /* 0x0100e8000c1e1500 */
[----:B------:R1:W-:Y:S04]  /*0470*/  STL [R1+0x398], R24 ;  /* 0x0003981801007387 */ /* 0x0003e80000100800 */
[----:B-1----:R1:W4:Y:S01]  /*0480*/  LDG.E.U16 R24, [R10.64] ;  /* 0x000000060a187981 */ /* 0x002322000c1e1500 */
[----:B------:R-:W-:-:S04]  /*0490*/  LEA R12, P0, R13, R26, 0x1 ;  /* 0x0000001a0d0c7211 */ /* 0x000fc800078008ff */
[----:B------:R-:W-:Y:S02]  /*04a0*/  LEA.HI.X.SX32 R13, R13, R27, 0x1, P0 ;  /* 0x0000001b0d0d7211 */ /* 0x000fe400000f0eff */
[----:B0-----:R-:W-:-:S04]  /*04b0*/  LEA R14, P0, R19, R26, 0x1 ;  /* 0x0000001a130e7211 */ /* 0x001fc800078008ff */
[----:B------:R-:W-:Y:S02]  /*04c0*/  LEA.HI.X.SX32 R15, R19, R27, 0x1, P0 ;  /* 0x0000001b130f7211 */ /* 0x000fe400000f0eff */
[----:B-1----:R-:W-:-:S04]  /*04d0*/  LEA R10, P0, R16, R26, 0x1 ;  /* 0x0000001a100a7211 */ /* 0x002fc800078008ff */
[----:B------:R-:W-:Y:S01]  /*04e0*/  LEA.HI.X.SX32 R11, R16, R27, 0x1, P0 ;  /* 0x0000001b100b7211 */ /* 0x000fe200000f0eff */
[----:B--2---:R0:W-:Y:S04]  /*04f0*/  STL [R1+0x408], R25 ;  /* 0x0004081901007387 */ /* 0x0041e80000100800 */
[----:B-----5:R-:W-:Y:S04]  /*0500*/  STL [R1+0x404], R29 ;  /* 0x0004041d01007387 */ /* 0x020fe80000100800 */
[----:B0-----:R0:W2:Y:S04]  /*0510*/  LDG.E.U16 R25, [R12.64] ;  /* 0x000000060c197981 */ /* 0x0010a8000c1e1500 */
[----:B---3--:R-:W-:Y:S01]  /*0520*/  STL [R1+0x400], R28 ;  /* 0x0004001c01007387 */ /* 0x008fe20000100800 */
[----:B0-----:R-:W-:-:S04]  /*0530*/  LEA R12, P1, R17, R26, 0x1 ;  /* 0x0000001a110c7211 */ /* 0x001fc800078208ff */
[----:B------:R-:W-:Y:S02]  /*0540*/  LEA.HI.X.SX32 R13, R17, R27, 0x1, P1 ;  /* 0x0000001b110d7211 */ /* 0x000fe400008f0eff */
[----:B------:R0:W3:Y:S04]  /*0550*/  LDG.E.U16 R17, [R10.64] ;  /* 0x000000060a117981 */ /* 0x0000e8000c1e1500 */
[----:B------:R1:W5:Y:S04]  /*0560*/  LDG.E.U16 R13, [R12.64] ;  /* 0x000000060c0d7981 */ /* 0x000368000c1e1500 */
[----:B----4-:R4:W-:Y:S04]  /*0570*/  STL [R1+0x388], R24 ;  /* 0x0003881801007387 */ /* 0x0109e80000100800 */
[----:B----4-:R4:W3:Y:S01]  /*0580*/  LDG.E.U16 R24, [R14.64] ;  /* 0x000000060e187981 */ /* 0x0108e2000c1e1500 */
[----:B------:R-:W-:Y:S01]  /*0590*/  IMAD R22, R0, 0x2, R8 ;  /* 0x0000000200167824 */ /* 0x000fe200078e0208 */
[----:B----4-:R-:W-:-:S04]  /*05a0*/  LEA R14, P0, R9, R26, 0x1 ;  /* 0x0000001a090e7211 */ /* 0x010fc800078008ff */
[----:B------:R-:W-:Y:S02]  /*05b0*/  LEA.HI.X.SX32 R15, R9, R27, 0x1, P0 ;  /* 0x0000001b090f7211 */ /* 0x000fe400000f0eff */
[----:B0-----:R-:W-:-:S04]  /*05c0*/  LEA R10, P0, R8, R26, 0x1 ;  /* 0x0000001a080a7211 */ /* 0x001fc800078008ff */
[-C--:B------:R-:W-:Y:S02]  /*05d0*/  LEA.HI.X.SX32 R11, R8, R27.reuse, 0x1, P0 ;  /* 0x0000001b080b7211 */ /* 0x080fe400000f0eff */
[----:B------:R-:W-:Y:S02]  /*05e0*/  LEA R8, P0, R22, R26, 0x1 ;  /* 0x0000001a16087211 */ /* 0x000fe400078008ff */
[----:B------:R-:W-:Y:S02]  /*05f0*/  LEA R20, R0, R22, 0x1 ;  /* 0x0000001600147211 */ /* 0x000fe400078e08ff */
[----:B------:R-:W-:Y:S02]  /*0600*/  LEA.HI.X.SX32 R9, R22, R27, 0x1, P0 ;  /* 0x0000001b16097211 */ /* 0x000fe400000f0eff */
[----:B------:R0:W4:Y:S01]  /*0610*/  LDG.E.U16 R22, [R10.64] ;  /* 0x000000060a167981 */ /* 0x000122000c1e1500 */
[----:B-1----:R-:W-:Y:S01]  /*0620*/  LEA R12, P1, R20, R26, 0x1 ;  /* 0x0000001a140c7211 */ /* 0x002fe200078208ff */
[----:B------:R-:W-:-:S05]  /*0630*/  IMAD R21, R0, 0x2, R20 ;  /* 0x0000000200157824 */ /* 0x000fca00078e0214 */
[----:B------:R-:W-:-:S05]  /*0640*/  LEA R2, R0, R21, 0x1 ;  /* 0x0000001500027211 */ /* 0x000fca00078e08ff */
[----:B------:R-:W-:-:S05]  /*0650*/  IMAD R23, R0, 0x2, R2 ;  /* 0x0000000200177824 */ /* 0x000fca00078e0202 */
[----:B------:R-:W-:Y:S01]  /*0660*/  LEA R3, R0, R23, 0x1 ;  /* 0x0000001700037211 */ /* 0x000fe200078e08ff */
[----:B--2---:R-:W-:Y:S04]  /*0670*/  STL [R1+0x3fc], R25 ;  /* 0x0003fc1901007387 */ /* 0x004fe80000100800 */
[----:B---3--:R-:W-:Y:S04]  /*0680*/  STL [R1+0x3f8], R24 ;  /* 0x0003f81801007387 */ /* 0x008fe80000100800 */
[----:B------:R1:W-:Y:S04]  /*0690*/  STL [R1+0x3f4], R17 ;  /* 0x0003f41101007387 */ /* 0x0003e80000100800 */
[----:B-1----:R1:W2:Y:S04]  /*06a0*/  LDG.E.U16 R17, [R14.64] ;  /* 0x000000060e117981 */ /* 0x0022a8000c1e1500 */
[----:B-----5:R3:W-:Y:S02]  /*06b0*/  STL [R1+0x378], R13 ;  /* 0x0003780d01007387 */ /* 0x0207e40000100800 */
[----:B---3--:R-:W-:-:S02]  /*06c0*/  LEA.HI.X.SX32 R13, R20, R27, 0x1, P1 ;  /* 0x0000001b140d7211 */ /* 0x008fc400008f0eff */
[----:B------:R3:W5:Y:S01]  /*06d0*/  LDG.E.U16 R20, [R8.64] ;  /* 0x0000000608147981 */ /* 0x000762000c1e1500 */
[----:B------:R-:W-:-:S05]  /*06e0*/  IMAD R5, R0, 0x2, R3 ;  /* 0x0000000200057824 */ /* 0x000fca00078e0203 */
[----:B------:R-:W-:-:S05]  /*06f0*/  LEA R4, R0, R5, 0x1 ;  /* 0x0000000500047211 */ /* 0x000fca00078e08ff */
        /* <DEDUP_REMOVED lines=9> */
[----:B-1----:R-:W-:-:S05]  /*0790*/  LEA R14, R0, R24, 0x1 ;  /* 0x00000018000e7211 */ /* 0x002fca00078e08ff */
[----:B------:R-:W-:-:S05]  /*07a0*/  IMAD R15, R0, 0x2, R14 ;  /* 0x00000002000f7824 */ /* 0x000fca00078e020e */
[----:B------:R-:W-:Y:S02]  /*07b0*/  LEA R16, R0, R15, 0x1 ;  /* 0x0000000f00107211 */ /* 0x000fe400078e08ff */
[----:B0-----:R-:W-:-:S03]  /*07c0*/  LEA R10, P0, R21, R26, 0x1 ;  /* 0x0000001a150a7211 */ /* 0x001fc600078008ff */
[C---:B------:R-:W-:Y:S01]  /*07d0*/  IMAD R16, R0.reuse, 0x2, R16 ;  /* 0x0000000200107824 */ /* 0x040fe200078e0210 */
[----:B------:R-:W-:Y:S02]  /*07e0*/  LEA.HI.X.SX32 R11, R21, R27, 0x1, P0 ;  /* 0x0000001b150b7211 */ /* 0x000fe400000f0eff */
[----:B------:R0:W5:Y:S04]  /*07f0*/  LDG.E.U16 R21, [R12.64] ;  /* 0x000000060c157981 */ /* 0x000168000c1e1500 */
[----:B------:R1:W-:Y:S02]  /*0800*/  STL [R1+0xa8], R16 ;  /* 0x0000a81001007387 */ /* 0x0003e40000100800 */
[----:B-1----:R-:W-:-:S05]  /*0810*/  LEA R16, R0, R16, 0x1 ;  /* 0x0000001000107211 */ /* 0x002fca00078e08ff */
[----:B------:R1:W-:Y:S01]  /*0820*/  STL [R1], R16 ;  /* 0x0000001001007387 */ /* 0x0003e20000100800 */
[----:B---3--:R-:W-:Y:S01]  /*0830*/  LEA R8, P0, R2, R26, 0x1 ;  /* 0x0000001a02087211 */ /* 0x008fe200078008ff */
[----:B-1----:R-:W-:-:S03]  /*0840*/  IMAD R16, R0, 0x2, R16 ;  /* 0x0000000200107824 */ /* 0x002fc600078e0210 */
[----:B------:R-:W-:Y:S01]  /*0850*/  LEA.HI.X.SX32 R9, R2, R27, 0x1, P0 ;  /* 0x0000001b02097211 */ /* 0x000fe200000f0eff */
[----:B--2---:R1:W-:Y:S04]  /*0860*/  STL [R1+0x3f0], R17 ;  /* 0x0003f01101007387 */ /* 0x0043e80000100800 */
[----:B------:R-:W-:Y:S04]  /*0870*/  STL [R1+0x10], R16 ;  /* 0x0000101001007387 */ /* 0x000fe80000100800 */
[----:B----4-:R2:W-:Y:S04]  /*0880*/  STL [R1+0x3ec], R22 ;  /* 0x0003ec1601007387 */ /* 0x0105e80000100800 */
[----:B-1----:R1:W3:Y:S01]  /*0890*/  LDG.E.U16 R17, [R10.64] ;  /* 0x000000060a117981 */ /* 0x0022e2000c1e1500 */
[----:B--2---:R-:W-:-:S02]  /*08a0*/  LEA R22, R0, R16, 0x1 ;  /* 0x0000001000167211 */ /* 0x004fc400078e08ff */
[----:B-1----:R-:W-:-:S03]  /*08b0*/  LEA R10, P0, R23, R26, 0x1 ;  /* 0x0000001a170a7211 */ /* 0x002fc600078008ff */
[----:B------:R-:W-:Y:S01]  /*08c0*/  IMAD R16, R0, 0x2, R22 ;  /* 0x0000000200107824 */ /* 0x000fe200078e0216 */
[----:B------:R-:W-:-:S04]  /*08d0*/  LEA.HI.X.SX32 R11, R23, R27, 0x1, P0 ;  /* 0x0000001b170b7211 */ /* 0x000fc800000f0eff */
[----:B------:R-:W-:Y:S04]  /*08e0*/  STL [R1+0xa4], R16 ;  /* 0x0000a41001007387 */ /* 0x000fe80000100800 */
[----:B------:R1:W2:Y:S04]  /*08f0*/  LDG.E.U16 R23, [R8.64] ;  /* 0x0000000608177981 */ /* 0x0002a8000c1e1500 */
[----:B-----5:R4:W-:Y:S04]  /*0900*/  STL [R1+0x3e8], R20 ;  /* 0x0003e81401007387 */ /* 0x0209e80000100800 */
[----:B----4-:R4:W5:Y:S01]  /*0910*/  LDG.E.U16 R20, [R10.64] ;  /* 0x000000060a147981 */ /* 0x010962000c1e1500 */
[----:B------:R-:W-:-:S02]  /*0920*/  LEA R2, P1, R3, R26, 0x1 ;  /* 0x0000001a03027211 */ /* 0x000fc400078208ff */
[C---:B-1----:R-:W-:Y:S02]  /*0930*/  LEA R8, R0.reuse, R16, 0x1 ;  /* 0x0000001000087211 */ /* 0x042fe400078e08ff */
[----:B------:R-:W-:Y:S02]  /*0940*/  LEA.HI.X.SX32 R3, R3, R27, 0x1, P1 ;  /* 0x0000001b03037211 */ /* 0x000fe400008f0eff */
[----:B0-----:R-:W-:Y:S01]  /*0950*/  LEA R12, P0, R5, R26, 0x1 ;  /* 0x0000001a050c7211 */ /* 0x001fe200078008ff */
[----:B------:R-:W-:-:S03]  /*0960*/  IMAD R9, R0, 0x2, R8 ;  /* 0x0000000200097824 */ /* 0x000fc600078e0208 */
[----:B------:R-:W-:Y:S02]  /*0970*/  LEA.HI.X.SX32 R13, R5, R27, 0x1, P0 ;  /* 0x0000001b050d7211 */ /* 0x000fe400000f0eff */
[----:B----4-:R-:W-:-:S03]  /*0980*/  LEA R10, P0, R4, R26, 0x1 ;  /* 0x0000001a040a7211 */ /* 0x010fc600078008ff */
[----:B------:R0:W4:Y:S01]  /*0990*/  LDG.E.U16 R16, [R12.64] ;  /* 0x000000060c107981 */ /* 0x000122000c1e1500 */
[----:B------:R-:W-:Y:S02]  /*09a0*/  LEA.HI.X.SX32 R11, R4, R27, 0x1, P0 ;  /* 0x0000001b040b7211 */ /* 0x000fe400000f0eff */
[----:B------:R-:W-:-:S04]  /*09b0*/  LEA R4, P0, R6, R26, 0x1 ;  /* 0x0000001a06047211 */ /* 0x000fc800078008ff */
[----:B------:R-:W-:Y:S02]  /*09c0*/  LEA.HI.X.SX32 R5, R6, R27, 0x1, P0 ;  /* 0x0000001b06057211 */ /* 0x000fe400000f0eff */
[----:B0-----:R-:W-:Y:S01]  /*09d0*/  LEA R12, P1, R7, R26, 0x1 ;  /* 0x0000001a070c7211 */ /* 0x001fe200078208ff */
[----:B------:R0:W-:Y:S04]  /*09e0*/  STL [R1+0x12c], R21 ;  /* 0x00012c1501007387 */ /* 0x0001e80000100800 */
[----:B0-----:R0:W4:Y:S02]  /*09f0*/  LDG.E.U16 R21, [R2.64] ;  /* 0x0000000602157981 */ /* 0x001124000c1e1500 */
[C---:B0-----:R-:W-:Y:S02]  /*0a00*/  LEA R2, R0.reuse, R9, 0x1 ;  /* 0x0000000900027211 */ /* 0x041fe400078e08ff */
[----:B------:R0:W4:Y:S03]  /*0a10*/  LDG.E.U16 R9, [R4.64] ;  /* 0x0000000604097981 */ /* 0x000126000c1e1500 */
[----:B------:R-:W-:-:S05]  /*0a20*/  IMAD R3, R0, 0x2, R2 ;  /* 0x0000000200037824 */ /* 0x000fca00078e0202 */
[----:B------:R-:W-:Y:S01]  /*0a30*/  STL [R1+0xa0], R3 ;  /* 0x0000a00301007387 */ /* 0x000fe20000100800 */
[----:B------:R-:W-:-:S03]  /*0a40*/  LEA.HI.X.SX32 R13, R7, R27, 0x1, P1 ;  /* 0x0000001b070d7211 */ /* 0x000fc600008f0eff */
[----:B---3--:R1:W-:Y:S04]  /*0a50*/  STL [R1+0x3e4], R17 ;  /* 0x0003e41101007387 */ /* 0x0083e80000100800 */
[----:B-1----:R1:W3:Y:S04]  /*0a60*/  LDG.E.U16 R17, [R10.64] ;  /* 0x000000060a117981 */ /* 0x0022e8000c1e1500 */
[----:B--2---:R-:W-:Y:S04]  /*0a70*/  STL [R1+0x3e0], R23 ;  /* 0x0003e01701007387 */ /* 0x004fe80000100800 */
[----:B-----5:R2:W-:Y:S04]  /*0a80*/  STL [R1+0x3dc], R20 ;  /* 0x0003dc1401007387 */ /* 0x0205e80000100800 */
[----:B--2---:R2:W5:Y:S01]  /*0a90*/  LDG.E.U16 R20, [R12.64] ;  /* 0x000000060c147981 */ /* 0x004562000c1e1500 */
[----:B------:R-:W-:-:S02]  /*0aa0*/  LEA R3, R0, R3, 0x1 ;  /* 0x0000000300037211 */ /* 0x000fc400078e08ff */
[----:B------:R-:W-:-:S03]  /*0ab0*/  LEA R6, P0, R18, R26, 0x1 ;  /* 0x0000001a12067211 */ /* 0x000fc600078008ff */
[----:B------:R-:W-:Y:S01]  /*0ac0*/  IMAD R23, R0, 0x2, R3 ;  /* 0x0000000200177824 */ /* 0x000fe200078e0203 */
[----:B------:R-:W-:-:S04]  /*0ad0*/  LEA.HI.X.SX32 R7, R18, R27, 0x1, P0 ;  /* 0x0000001b12077211 */ /* 0x000fc800000f0eff */
[----:B0-----:R-:W-:Y:S02]  /*0ae0*/  LEA R4, R0, R23, 0x1 ;  /* 0x0000001700047211 */ /* 0x001fe400078e08ff */
[----:B-1----:R-:W-:-:S03]  /*0af0*/  LEA R10, P0, R19, R26, 0x1 ;  /* 0x0000001a130a7211 */ /* 0x002fc600078008ff */
[----:B------:R-:W-:Y:S01]  /*0b00*/  IMAD R5, R0, 0x2, R4 ;  /* 0x0000000200057824 */ /* 0x000fe200078e0204 */
[----:B------:R-:W-:Y:S02]  /*0b10*/  LEA.HI.X.SX32 R11, R19, R27, 0x1, P0 ;  /* 0x0000001b130b7211 */ /* 0x000fe400000f0eff */
[----:B--2---:R-:W-:-:S04]  /*0b20*/  LEA R12, P0, R29, R26, 0x1 ;  /* 0x0000001a1d0c7211 */ /* 0x004fc800078008ff */
[----:B------:R-:W-:-:S05]  /*0b30*/  LEA.HI.X.SX32 R13, R29, R27, 0x1, P0 ;  /* 0x0000001b1d0d7211 */ /* 0x000fca00000f0eff */
[----:B------:R0:W2:Y:S04]  /*0b40*/  LDG.E.U16 R29, [R12.64] ;  /* 0x000000060c1d7981 */ /* 0x0000a8000c1e1500 */
[----:B----4-:R1:W-:Y:S04]  /*0b50*/  STL [R1+0x128], R21 ;  /* 0x0001281501007387 */ /* 0x0103e80000100800 */
[----:B------:R-:W-:Y:S04]  /*0b60*/  STL [R1+0x9c], R5 ;  /* 0x00009c0501007387 */ /* 0x000fe80000100800 */
[----:B------:R-:W4:Y:S04]  /*0b70*/  LDL.LU R18, [R1] ;  /* 0x0000000001127983 */ /* 0x000f280000300800 */
[----:B-1----:R1:W2:Y:S04]  /*0b80*/  LDG.E.U16 R21, [R6.64] ;  /* 0x0000000606157981 */ /* 0x0022a8000c1e1500 */
[----:B---3--:R-:W-:Y:S04]  /*0b90*/  STL [R1+0x3d4], R17 ;  /* 0x0003d41101007387 */ /* 0x008fe80000100800 */
[----:B------:R3:W-:Y:S04]  /*0ba0*/  STL [R1+0x3d8], R16 ;  /* 0x0003d81001007387 */ /* 0x0007e80000100800 */
[----:B------:R0:W-:Y:S04]  /*0bb0*/  STL [R1+0x3d0], R9 ;  /* 0x0003d00901007387 */ /* 0x0001e80000100800 */
[----:B------:R-:W4:Y:S01]  /*0bc0*/  LDL.LU R19, [R1+0x10] ;  /* 0x0000100001137983 */ /* 0x000f220000300800 */
[----:B---3--:R-:W-:-:S03]  /*0bd0*/  LEA R16, P1, R28, R26, 0x1 ;  /* 0x0000001a1c107211 */ /* 0x008fc600078208ff */
[----:B0-----:R0:W3:Y:S01]  /*0be0*/  LDG.E.U16 R9, [R10.64] ;  /* 0x000000060a097981 */ /* 0x0010e2000c1e1500 */
[----:B------:R-:W-:-:S05]  /*0bf0*/  LEA.HI.X.SX32 R17, R28, R27, 0x1, P1 ;  /* 0x0000001b1c117211 */ /* 0x000fca00008f0eff */
[----:B------:R1:W4:Y:S01]  /*0c00*/  LDG.E.U16 R28, [R16.64] ;  /* 0x00000006101c7981 */ /* 0x000322000c1e1500 */
[----:B0-----:R-:W-:-:S04]  /*0c10*/  LEA R10, P0, R25, R26, 0x1 ;  /* 0x0000001a190a7211 */ /* 0x001fc800078008ff */
[----:B------:R-:W-:Y:S01]  /*0c20*/  LEA.HI.X.SX32 R11, R25, R27, 0x1, P0 ;  /* 0x0000001b190b7211 */ /* 0x000fe200000f0eff */
[----:B-----5:R0:W-:Y:S02]  /*0c30*/  STL [R1+0x124], R20 ;  /* 0x0001241401007387 */ /* 0x0201e40000100800 */
[C---:B0-----:R-:W-:Y:S02]  /*0c40*/  LEA R20, R0.reuse, R25, 0x1 ;  /* 0x0000001900147211 */ /* 0x041fe400078e08ff */
[----:B------:R0:W5:Y:S01]  /*0c50*/  LDG.E.U16 R25, [R10.64] ;  /* 0x000000060a197981 */ /* 0x000162000c1e1500 */
[----:B-1----:R-:W-:-:S05]  /*0c60*/  LEA R6, R0, R5, 0x1 ;  /* 0x0000000500067211 */ /* 0x002fca00078e08ff */
[----:B------:R-:W-:-:S05]  /*0c70*/  IMAD R5, R0, 0x2, R6 ;  /* 0x0000000200057824 */ /* 0x000fca00078e0206 */
[----:B------:R-:W-:-:S05]  /*0c80*/  LEA R5, R0, R5, 0x1 ;  /* 0x0000000500057211 */ /* 0x000fca00078e08ff */
[----:B------:R-:W-:Y:S01]  /*0c90*/  IMAD R7, R0, 0x2, R5 ;  /* 0x0000000200077824 */ /* 0x000fe200078e0205 */
[----:B------:R-:W-:-:S04]  /*0ca0*/  LEA R12, P0, R20, R26, 0x1 ;  /* 0x0000001a140c7211 */ /* 0x000fc800078008ff */
[----:B------:R1:W-:Y:S01]  /*0cb0*/  STL [R1+0x98], R7 ;  /* 0x0000980701007387 */ /* 0x0003e20000100800 */
[----:B------:R-:W-:Y:S02]  /*0cc0*/  LEA R16, P1, R24, R26, 0x1 ;  /* 0x0000001a18107211 */ /* 0x000fe400078208ff */
[-C--:B------:R-:W-:Y:S01]  /*0cd0*/  LEA.HI.X.SX32 R13, R20, R27.reuse, 0x1, P0 ;  /* 0x0000001b140d7211 */ /* 0x080fe200000f0eff */
[----:B-1----:R-:W-:Y:S01]  /*0ce0*/  IMAD R7, R0, 0x2, R7 ;  /* 0x0000000200077824 */ /* 0x002fe200078e0207 */
[----:B------:R-:W-:-:S03]  /*0cf0*/  LEA.HI.X.SX32 R17, R24, R27, 0x1, P1 ;  /* 0x0000001b18117211 */ /* 0x000fc600008f0eff */
[----:B------:R1:W5:Y:S04]  /*0d00*/  LDG.E.U16 R24, [R12.64] ;  /* 0x000000060c187981 */ /* 0x000368000c1e1500 */
[----:B--2---:R2:W-:Y:S01]  /*0d10*/  STL [R1+0x3cc], R21 ;  /* 0x0003cc1501007387 */ /* 0x0045e20000100800 */
[----:B0-----:R-:W-:-:S03]  /*0d20*/  LEA R10, P0, R14, R26, 0x1 ;  /* 0x0000001a0e0a7211 */ /* 0x001fc600078008ff */
[----:B------:R0:W5:Y:S01]  /*0d30*/  LDG.E.U16 R16, [R16.64] ;  /* 0x0000000610107981 */ /* 0x000162000c1e1500 */
[----:B--2---:R-:W-:-:S05]  /*0d40*/  LEA R21, R0, R7, 0x1 ;  /* 0x0000000700157211 */ /* 0x004fca00078e08ff */
[----:B------:R-:W-:Y:S01]  /*0d50*/  IMAD R20, R0, 0x2, R21 ;  /* 0x0000000200147824 */ /* 0x000fe200078e0215 */
[----:B------:R-:W-:Y:S01]  /*0d60*/  LEA.HI.X.SX32 R11, R14, R27, 0x1, P0 ;  /* 0x0000001b0e0b7211 */ /* 0x000fe200000f0eff */
[----:B---3--:R2:W-:Y:S04]  /*0d70*/  STL [R1+0x3c8], R9 ;  /* 0x0003c80901007387 */ /* 0x0085e80000100800 */
[----:B------:R-:W-:Y:S01]  /*0d80*/  STL [R1+0x3c4], R29 ;  /* 0x0003c41d01007387 */ /* 0x000fe20000100800 */
[----:B--2---:R-:W-:-:S05]  /*0d90*/  LEA R9, R0, R20, 0x1 ;  /* 0x0000001400097211 */ /* 0x004fca00078e08ff */
[----:B------:R-:W-:Y:S04]  /*0da0*/  STL [R1+0x94], R9 ;  /* 0x0000940901007387 */ /* 0x000fe80000100800 */
[----:B----4-:R-:W-:Y:S04]  /*0db0*/  STL [R1+0x120], R28 ;  /* 0x0001201c01007387 */ /* 0x010fe80000100800 */
[----:B-----5:R2:W-:Y:S04]  /*0dc0*/  STL [R1+0x3c0], R25 ;  /* 0x0003c01901007387 */ /* 0x0205e80000100800 */
[----:B--2---:R2:W3:Y:S01]  /*0dd0*/  LDG.E.U16 R25, [R10.64] ;  /* 0x000000060a197981 */ /* 0x0044e2000c1e1500 */
[----:B------:R-:W-:-:S02]  /*0de0*/  LEA R9, R0, R9, 0x1 ;  /* 0x0000000900097211 */ /* 0x000fc400078e08ff */
[CC--:B------:R-:W-:Y:S01]  /*0df0*/  LEA R14, P0, R15.reuse, R26.reuse, 0x1 ;  /* 0x0000001a0f0e7211 */ /* 0x0c0fe200078008ff */
[C---:B------:R-:W-:Y:S02]  /*0e00*/  IMAD R29, R0.reuse, 0x2, R15 ;  /* 0x00000002001d7824 */ /* 0x040fe400078e020f */
[C---:B------:R-:W-:Y:S01]  /*0e10*/  IMAD R28, R0.reuse, 0x2, R9 ;  /* 0x00000002001c7824 */ /* 0x040fe200078e0209 */
[----:B------:R-:W-:Y:S02]  /*0e20*/  LEA.HI.X.SX32 R15, R15, R27, 0x1, P0 ;  /* 0x0000001b0f0f7211 */ /* 0x000fe400000f0eff */
[----:B-1----:R-:W-:Y:S02]  /*0e30*/  LEA R12, P1, R29, R26, 0x1 ;  /* 0x0000001a1d0c7211 */ /* 0x002fe400078208ff */
[----:B0-----:R-:W-:Y:S02]  /*0e40*/  LEA R17, R0, R28, 0x1 ;  /* 0x0000001c00117211 */ /* 0x001fe400078e08ff */
[----:B--2---:R-:W-:-:S02]  /*0e50*/  LEA R10, P0, R18, R26, 0x1 ;  /* 0x0000001a120a7211 */ /* 0x004fc400078008ff */
[-C--:B------:R-:W-:Y:S01]  /*0e60*/  LEA.HI.X.SX32 R13, R29, R27.reuse, 0x1, P1 ;  /* 0x0000001b1d0d7211 */ /* 0x080fe200008f0eff */
[----:B------:R0:W-:Y:S01]  /*0e70*/  STL [R1+0x3bc], R24 ;  /* 0x0003bc1801007387 */ /* 0x0001e20000100800 */
[----:B------:R-:W-:-:S03]  /*0e80*/  LEA.HI.X.SX32 R11, R18, R27, 0x1, P0 ;  /* 0x0000001b120b7211 */ /* 0x000fc600000f0eff */
[----:B------:R1:W2:Y:S04]  /*0e90*/  LDG.E.U16 R29, [R12.64] ;  /* 0x000000060c1d7981 */ /* 0x0002a8000c1e1500 */
[----:B0-----:R0:W4:Y:S04]  /*0ea0*/  LDG.E.U16 R24, [R14.64] ;  /* 0x000000060e187981 */ /* 0x001128000c1e1500 */
[----:B------:R5:W-:Y:S02]  /*0eb0*/  STL [R1+0x3b8], R16 ;  /* 0x0003b81001007387 */ /* 0x000be40000100800 */
[----:B-----5:R-:W-:-:S05]  /*0ec0*/  IMAD R16, R0, 0x2, R17 ;  /* 0x0000000200107824 */ /* 0x020fca00078e0211 */
[----:B------:R-:W-:Y:S04]  /*0ed0*/  STL [R1+0x90], R16 ;  /* 0x0000901001007387 */ /* 0x000fe80000100800 */
[----:B---3--:R3:W-:Y:S04]  /*0ee0*/  STL [R1+0x11c], R25 ;  /* 0x00011c1901007387 */ /* 0x0087e80000100800 */
[----:B---3--:R3:W5:Y:S01]  /*0ef0*/  LDG.E.U16 R25, [R10.64] ;  /* 0x000000060a197981 */ /* 0x008762000c1e1500 */
[----:B------:R-:W-:Y:S02]  /*0f00*/  LEA R16, R0, R16, 0x1 ;  /* 0x0000001000107211 */ /* 0x000fe400078e08ff */
[----:B0-----:R-:W-:-:S02]  /*0f10*/  LEA R14, P0, R19, R26, 0x1 ;  /* 0x0000001a130e7211 */ /* 0x001fc400078008ff */
[----:B-1----:R-:W-:Y:S01]  /*0f20*/  LEA R12, P1, R22, R26, 0x1 ;  /* 0x0000001a160c7211 */ /* 0x002fe200078208ff */
[----:B------:R-:W-:Y:S01]  /*0f30*/  IMAD R18, R0, 0x2, R16 ;  /* 0x0000000200127824 */ /* 0x000fe200078e0210 */
[-C--:B------:R-:W-:Y:S02]  /*0f40*/  LEA.HI.X.SX32 R15, R19, R27.reuse, 0x1, P0 ;  /* 0x0000001b130f7211 */ /* 0x080fe400000f0eff */
[----:B------:R-:W-:Y:S02]  /*0f50*/  LEA.HI.X.SX32 R13, R22, R27, 0x1, P1 ;  /* 0x0000001b160d7211 */ /* 0x000fe400008f0eff */
[----:B------:R-:W-:Y:S02]  /*0f60*/  LEA R22, R0, R18, 0x1 ;  /* 0x0000001200167211 */ /* 0x000fe400078e08ff */
[----:B---3--:R-:W-:-:S03]  /*0f70*/  LEA R10, P0, R8, R26, 0x1 ;  /* 0x0000001a080a7211 */ /* 0x008fc600078008ff */
[----:B------:R-:W-:Y:S01]  /*0f80*/  IMAD R18, R0, 0x2, R22 ;  /* 0x0000000200127824 */ /* 0x000fe200078e0216 */
[----:B----4-:R0:W-:Y:S01]  /*0f90*/  STL [R1+0x3b4], R24 ;  /* 0x0003b41801007387 */ /* 0x0101e20000100800 */
[----:B------:R-:W-:-:S03]  /*0fa0*/  LEA.HI.X.SX32 R11, R8, R27, 0x1, P0 ;  /* 0x0000001b080b7211 */ /* 0x000fc600000f0eff */
[----:B0-----:R0:W3:Y:S04]  /*0fb0*/  LDG.E.U16 R24, [R14.64] ;  /* 0x000000060e187981 */ /* 0x0010e8000c1e1500 */
[----:B--2---:R1:W-:Y:S04]  /*0fc0*/  STL [R1+0x3b0], R29 ;  /* 0x0003b01d01007387 */ /* 0x0043e80000100800 */
[----:B------:R-:W-:Y:S04]  /*0fd0*/  STL [R1+0x8c], R18 ;  /* 0x00008c1201007387 */ /* 0x000fe80000100800 */
[----:B-1----:R1:W2:Y:S04]  /*0fe0*/  LDG.E.U16 R29, [R12.64] ;  /* 0x000000060c1d7981 */ /* 0x0022a8000c1e1500 */
[----:B-----5:R4:W-:Y:S04]  /*0ff0*/  STL [R1+0x118], R25 ;  /* 0x0001181901007387 */ /* 0x0209e80000100800 */
[----:B----4-:R4:W5:Y:S01]  /*1000*/  LDG.E.U16 R25, [R10.64] ;  /* 0x000000060a197981 */ /* 0x010962000c1e1500 */
[C---:B------:R-:W-:Y:S01]  /*1010*/  LEA R19, R0.reuse, R8, 0x1 ;  /* 0x0000000800137211 */ /* 0x040fe200078e08ff */
[----:B------:R-:W-:Y:S01]  /*1020*/  IMAD R8, R0, 0x2, R18 ;  /* 0x0000000200087824 */ /* 0x000fe200078e0212 */
[----:B0-----:R-:W-:-:S02]  /*1030*/  LEA R14, P1, R2, R26, 0x1 ;  /* 0x0000001a020e7211 */ /* 0x001fc400078208ff */
[C---:B-1----:R-:W-:Y:S02]  /*1040*/  LEA R12, P0, R19.reuse, R26, 0x1 ;  /* 0x0000001a130c7211 */ /* 0x042fe400078008ff */
[----:B------:R-:W-:Y:S02]  /*1050*/  LEA R18, R0, R8, 0x1 ;  /* 0x0000000800127211 */ /* 0x000fe400078e08ff */
[-C--:B------:R-:W-:Y:S02]  /*1060*/  LEA.HI.X.SX32 R13, R19, R27.reuse, 0x1, P0 ;  /* 0x0000001b130d7211 */ /* 0x080fe400000f0eff */
[-C--:B------:R-:W-:Y:S01]  /*1070*/  LEA.HI.X.SX32 R15, R2, R27.reuse, 0x1, P1 ;  /* 0x0000001b020f7211 */ /* 0x080fe200008f0eff */
[----:B----4-:R-:W-:Y:S01]  /*1080*/  IMAD R11, R0, 0x2, R18 ;  /* 0x00000002000b7824 */ /* 0x010fe200078e0212 */
[C---:B------:R-:W-:Y:S01]  /*1090*/  LEA R2, P0, R3.reuse, R26, 0x1 ;  /* 0x0000001a03027211 */ /* 0x040fe200078008ff */
[----:B------:R0:W4:Y:S03]  /*10a0*/  LDG.E.U16 R19, [R12.64] ;  /* 0x000000060c137981 */ /* 0x000126000c1e1500 */
[----:B------:R-:W-:-:S02]  /*10b0*/  LEA.HI.X.SX32 R3, R3, R27, 0x1, P0 ;  /* 0x0000001b03037211 */ /* 0x000fc400000f0eff */
[----:B------:R-:W-:Y:S01]  /*10c0*/  LEA R10, R0, R11, 0x1 ;  /* 0x0000000b000a7211 */ /* 0x000fe200078e08ff */
[----:B---3--:R1:W-:Y:S01]  /*10d0*/  STL [R1+0x3ac], R24 ;  /* 0x0003ac1801007387 */ /* 0x0083e20000100800 */
[----:B0-----:R-:W-:-:S03]  /*10e0*/  LEA R12, P1, R4, R26, 0x1 ;  /* 0x0000001a040c7211 */ /* 0x001fc600078208ff */
[----:B-1----:R0:W3:Y:S01]  /*10f0*/  LDG.E.U16 R24, [R14.64] ;  /* 0x000000060e187981 */ /* 0x0020e2000c1e1500 */
[----:B------:R-:W-:-:S03]  /*1100*/  LEA.HI.X.SX32 R13, R4, R27, 0x1, P1 ;  /* 0x0000001b040d7211 */ /* 0x000fc600008f0eff */
[----:B------:R-:W-:Y:S01]  /*1110*/  STL [R1+0x88], R10 ;  /* 0x0000880a01007387 */ /* 0x000fe20000100800 */
[----:B0-----:R-:W-:-:S03]  /*1120*/  LEA R14, P0, R23, R26, 0x1 ;  /* 0x0000001a170e7211 */ /* 0x001fc600078008ff */
[----:B--2---:R-:W-:Y:S01]  /*1130*/  STL [R1+0x3a8], R29 ;  /* 0x0003a81d01007387 */ /* 0x004fe20000100800 */
[----:B------:R-:W-:-:S03]  /*1140*/  LEA.HI.X.SX32 R15, R23, R27, 0x1, P0 ;  /* 0x0000001b170f7211 */ /* 0x000fc600000f0eff */
[----:B------:R0:W2:Y:S04]  /*1150*/  LDG.E.U16 R23, [R12.64] ;  /* 0x000000060c177981 */ /* 0x0000a8000c1e1500 */
[----:B------:R-:W2:Y:S04]  /*1160*/  LDG.E.U16 R15, [R14.64] ;  /* 0x000000060e0f7981 */ /* 0x000ea8000c1e1500 */
[----:B-----5:R1:W-:Y:S04]  /*1170*/  STL [R1+0x114], R25 ;  /* 0x0001141901007387 */ /* 0x0203e80000100800 */
[----:B-1----:R1:W5:Y:S01]  /*1180*/  LDG.E.U16 R25, [R2.64] ;  /* 0x0000000602197981 */ /* 0x002362000c1e1500 */
[----:B------:R-:W-:-:S05]  /*1190*/  IMAD R10, R0, 0x2, R10 ;  /* 0x00000002000a7824 */ /* 0x000fca00078e020a */
[----:B------:R-:W-:Y:S01]  /*11a0*/  LEA R29, R0, R10, 0x1 ;  /* 0x0000000a001d7211 */ /* 0x000fe200078e08ff */
[----:B----4-:R4:W-:Y:S01]  /*11b0*/  STL [R1+0x3a0], R19 ;  /* 0x0003a01301007387 */ /* 0x0109e20000100800 */
[----:B------:R-:W-:-:S03]  /*11c0*/  LEA R18, P0, R6, R26, 0x1 ;  /* 0x0000001a06127211 */ /* 0x000fc600078008ff */
[----:B-1----:R-:W-:-:S05]  /*11d0*/  IMAD R2, R0, 0x2, R29 ;  /* 0x0000000200027824 */ /* 0x002fca00078e021d */
[----:B------:R-:W-:Y:S02]  /*11e0*/  LEA R3, R0, R2, 0x1 ;  /* 0x0000000200037211 */ /* 0x000fe400078e08ff */
[----:B----4-:R-:W-:Y:S01]  /*11f0*/  LEA.HI.X.SX32 R19, R6, R27, 0x1, P0 ;  /* 0x0000001b06137211 */ /* 0x010fe200000f0eff */
[----:B---3--:R1:W-:Y:S05]  /*1200*/  STL [R1+0x39c], R24 ;  /* 0x00039c1801007387 */ /* 0x0083ea0000100800 */
[----:B------:R3:W4:Y:S01]  /*1210*/  LDG.E.U16 R19, [R18.64] ;  /* 0x0000000612137981 */ /* 0x000722000c1e1500 */
[----:B-1----:R-:W-:-:S05]  /*1220*/  IMAD R24, R0, 0x2, R6 ;  /* 0x0000000200187824 */ /* 0x002fca00078e0206 */
[C---:B0-----:R-:W-:Y:S01]  /*1230*/  LEA R12, P0, R24.reuse, R26, 0x1 ;  /* 0x0000001a180c7211 */ /* 0x041fe200078008ff */
[----:B------:R-:W-:Y:S03]  /*1240*/  STL [R1+0x84], R3 ;  /* 0x0000840301007387 */ /* 0x000fe60000100800 */
[----:B------:R-:W-:Y:S01]  /*1250*/  LEA.HI.X.SX32 R13, R24, R27, 0x1, P0 ;  /* 0x0000001b180d7211 */ /* 0x000fe200000f0eff */
[----:B-----5:R-:W-:Y:S04]  /*1260*/  STL [R1+0x110], R25 ;  /* 0x0001101901007387 */ /* 0x020fe80000100800 */
[----:B--2---:R-:W-:Y:S04]  /*1270*/  STL [R1+0x394], R15 ;  /* 0x0003940f01007387 */ /* 0x004fe80000100800 */
[----:B------:R0:W-:Y:S04]  /*1280*/  STL [R1+0x390], R23 ;  /* 0x0003901701007387 */ /* 0x0001e80000100800 */
[----:B0-----:R0:W2:Y:S01]  /*1290*/  LDG.E.U16 R23, [R12.64] ;  /* 0x000000060c177981 */ /* 0x0010a2000c1e1500 */
[----:B------:R-:W-:-:S02]  /*12a0*/  LEA R3, R0, R3, 0x1 ;  /* 0x0000000300037211 */ /* 0x000fc400078e08ff */
[----:B------:R-:W-:-:S03]  /*12b0*/  LEA R4, P1, R5, R26, 0x1 ;  /* 0x0000001a05047211 */ /* 0x000fc600078208ff */
[----:B------:R-:W-:Y:S01]  /*12c0*/  IMAD R25, R0, 0x2, R3 ;  /* 0x0000000200197824 */ /* 0x000fe200078e0203 */
[----:B------:R-:W-:-:S04]  /*12d0*/  LEA.HI.X.SX32 R5, R5, R27, 0x1, P1 ;  /* 0x0000001b05057211 */ /* 0x000fc800008f0eff */
[----:B------:R-:W-:Y:S01]  /*12e0*/  LEA R6, R0, R25, 0x1 ;  /* 0x0000001900067211 */ /* 0x000fe200078e08ff */
[----:B------:R1:W5:Y:S01]  /*12f0*/  LDG.E.U16 R24, [R4.64] ;  /* 0x0000000604187981 */ /* 0x000362000c1e1500 */
[-C--:B0-----:R-:W-:Y:S02]  /*1300*/  LEA R12, P1, R20, R26.reuse, 0x1 ;  /* 0x0000001a140c7211 */ /* 0x081fe400078208ff */
[C---:B------:R-:W-:Y:S01]  /*1310*/  LEA R14, P0, R7.reuse, R26, 0x1 ;  /* 0x0000001a070e7211 */ /* 0x040fe200078008ff */
[----:B---3--:R-:W-:Y:S01]  /*1320*/  IMAD R18, R0, 0x2, R6 ;  /* 0x0000000200127824 */ /* 0x008fe200078e0206 */
[-C--:B------:R-:W-:Y:S02]  /*1330*/  LEA.HI.X.SX32 R13, R20, R27.reuse, 0x1, P1 ;  /* 0x0000001b140d7211 */ /* 0x080fe400008f0eff */
[----:B------:R-:W-:Y:S02]  /*1340*/  LEA.HI.X.SX32 R15, R7, R27, 0x1, P0 ;  /* 0x0000001b070f7211 */ /* 0x000fe400000f0eff */
[----:B------:R-:W-:Y:S04]  /*1350*/  STL [R1+0x80], R18 ;  /* 0x0000801201007387 */ /* 0x000fe80000100800 */
[----:B----4-:R-:W-:Y:S04]  /*1360*/  STL [R1+0x10c], R19 ;  /* 0x00010c1301007387 */ /* 0x010fe80000100800 */
[----:B------:R-:W3:Y:S04]  /*1370*/  LDG.E.U16 R7, [R12.64] ;  /* 0x000000060c077981 */ /* 0x000ee8000c1e1500 */
[----:B--2---:R0:W-:Y:S04]  /*1380*/  STL [R1+0x38c], R23 ;  /* 0x00038c1701007387 */ /* 0x0041e80000100800 */
[----:B0-----:R0:W2:Y:S01]  /*1390*/  LDG.E.U16 R23, [R14.64] ;  /* 0x000000060e177981 */ /* 0x0010a2000c1e1500 */
[----:B-1----:R-:W-:-:S02]  /*13a0*/  LEA R4, R0, R18, 0x1 ;  /* 0x0000001200047211 */ /* 0x002fc400078e08ff */
[----:B------:R-:W-:-:S03]  /*13b0*/  LEA R18, P0, R21, R26, 0x1 ;  /* 0x0000001a15127211 */ /* 0x000fc600078008ff */
[C---:B------:R-:W-:Y:S01]  /*13c0*/  IMAD R5, R0.reuse, 0x2, R4 ;  /* 0x0000000200057824 */ /* 0x040fe200078e0204 */
[----:B------:R-:W-:Y:S02]  /*13d0*/  LEA.HI.X.SX32 R19, R21, R27, 0x1, P0 ;  /* 0x0000001b15137211 */ /* 0x000fe400000f0eff */
[C---:B0-----:R-:W-:Y:S02]  /*13e0*/  LEA R14, P0, R9.reuse, R26, 0x1 ;  /* 0x0000001a090e7211 */ /* 0x041fe400078008ff */
[----:B------:R-:W-:Y:S01]  /*13f0*/  LEA R20, R0, R5, 0x1 ;  /* 0x0000000500147211 */ /* 0x000fe200078e08ff */
[----:B------:R0:W4:Y:S01]  /*1400*/  LDG.E.U16 R21, [R18.64] ;  /* 0x0000000612157981 */ /* 0x000122000c1e1500 */
[----:B------:R-:W-:-:S03]  /*1410*/  LEA.HI.X.SX32 R15, R9, R27, 0x1, P0 ;  /* 0x0000001b090f7211 */ /* 0x000fc600000f0eff */
[----:B------:R-:W-:Y:S01]  /*1420*/  IMAD R5, R0, 0x2, R20 ;  /* 0x0000000200057824 */ /* 0x000fe200078e0214 */
[----:B0-----:R-:W-:-:S04]  /*1430*/  LEA R18, P0, R28, R26, 0x1 ;  /* 0x0000001a1c127211 */ /* 0x001fc800078008ff */
[----:B------:R-:W-:Y:S01]  /*1440*/  STL [R1+0x7c], R5 ;  /* 0x00007c0501007387 */ /* 0x000fe20000100800 */
[----:B------:R-:W-:-:S03]  /*1450*/  LEA.HI.X.SX32 R19, R28, R27, 0x1, P0 ;  /* 0x0000001b1c137211 */ /* 0x000fc600000f0eff */
[----:B---3--:R-:W-:Y:S04]  /*1460*/  STL [R1+0x37c], R7 ;  /* 0x00037c0701007387 */ /* 0x008fe80000100800 */
[----:B-----5:R-:W-:Y:S04]  /*1470*/  STL [R1+0x384], R24 ;  /* 0x0003841801007387 */ /* 0x020fe80000100800 */
[----:B------:R0:W3:Y:S04]  /*1480*/  LDG.E.U16 R19, [R18.64] ;  /* 0x0000000612137981 */ /* 0x0000e8000c1e1500 */
[----:B--2---:R1:W-:Y:S04]  /*1490*/  STL [R1+0x108], R23 ;  /* 0x0001081701007387 */ /* 0x0043e80000100800 */
[----:B-1----:R1:W2:Y:S01]  /*14a0*/  LDG.E.U16 R23, [R14.64] ;  /* 0x000000060e177981 */ /* 0x0022a2000c1e1500 */
[----:B------:R-:W-:-:S04]  /*14b0*/  LEA R12, P1, R17, R26, 0x1 ;  /* 0x0000001a110c7211 */ /* 0x000fc800078208ff */
[----:B------:R-:W-:Y:S02]  /*14c0*/  LEA.HI.X.SX32 R13, R17, R27, 0x1, P1 ;  /* 0x0000001b110d7211 */ /* 0x000fe400008f0eff */
[----:B-1----:R-:W-:-:S03]  /*14d0*/  LEA R14, P0, R16, R26, 0x1 ;  /* 0x0000001a100e7211 */ /* 0x002fc600078008ff */
[----:B------:R1:W5:Y:S01]  /*14e0*/  LDG.E.U16 R28, [R12.64] ;  /* 0x000000060c1c7981 */ /* 0x000362000c1e1500 */
[----:B------:R-:W-:Y:S02]  /*14f0*/  LEA.HI.X.SX32 R15, R16, R27, 0x1, P0 ;  /* 0x0000001b100f7211 */ /* 0x000fe400000f0eff */
[----:B------:R-:W-:-:S03]  /*1500*/  LEA R5, R0, R5, 0x1 ;  /* 0x0000000500057211 */ /* 0x000fc600078e08ff */
[----:B0-----:R-:W5:Y:S02]  /*1510*/  LDG.E.U16 R18, [R14.64] ;  /* 0x000000060e127981 */ /* 0x001f64000c1e1500 */
[C---:B------:R-:W-:Y:S01]  /*1520*/  IMAD R24, R0.reuse, 0x2, R5 ;  /* 0x0000000200187824 */ /* 0x040fe200078e0205 */
[C---:B------:R-:W-:Y:S01]  /*1530*/  LEA R9, R0.reuse, R16, 0x1 ;  /* 0x0000001000097211 */ /* 0x040fe200078e08ff */
[----:B----4-:R0:W-:Y:S03]  /*1540*/  STL [R1+0x380], R21 ;  /* 0x0003801501007387 */ /* 0x0101e60000100800 */
[C---:B------:R-:W-:Y:S02]  /*1550*/  LEA R16, P0, R9.reuse, R26, 0x1 ;  /* 0x0000001a09107211 */ /* 0x040fe400078008ff */
[----:B0-----:R-:W-:Y:S02]  /*1560*/  LEA R21, R0, R24, 0x1 ;  /* 0x0000001800157211 */ /* 0x001fe400078e08ff */
[----:B------:R-:W-:-:S03]  /*1570*/  LEA.HI.X.SX32 R17, R9, R27, 0x1, P0 ;  /* 0x0000001b09117211 */ /* 0x000fc600000f0eff */
[----:B------:R-:W-:-:S05]  /*1580*/  IMAD R7, R0, 0x2, R21 ;  /* 0x0000000200077824 */ /* 0x000fca00078e0215 */
[----:B------:R-:W-:Y:S04]  /*1590*/  STL [R1+0x78], R7 ;  /* 0x0000780701007387 */ /* 0x000fe80000100800 */
[----:B--2---:R-:W-:Y:S04]  /*15a0*/  STL [R1+0x104], R23 ;  /* 0x0001041701007387 */ /* 0x004fe80000100800 */
[----:B---3--:R0:W-:Y:S04]  /*15b0*/  STL [R1+0x374], R19 ;  /* 0x0003741301007387 */ /* 0x0081e80000100800 */
[----:B0-----:R0:W2:Y:S01]  /*15c0*/  LDG.E.U16 R19, [R16.64] ;  /* 0x0000000610137981 */ /* 0x0010a2000c1e1500 */
[----:B-1----:R-:W-:-:S04]  /*15d0*/  LEA R12, P1, R22, R26, 0x1 ;  /* 0x0000001a160c7211 */ /* 0x002fc800078208ff */
[----:B------:R-:W-:Y:S01]  /*15e0*/  LEA.HI.X.SX32 R13, R22, R27, 0x1, P1 ;  /* 0x0000001b160d7211 */ /* 0x000fe200008f0eff */
[----:B-----5:R-:W-:Y:S01]  /*15f0*/  STL [R1+0x370], R28 ;  /* 0x0003701c01007387 */ /* 0x020fe20000100800 */
[----:B------:R-:W-:-:S03]  /*1600*/  IMAD R7, R0, 0x2, R7 ;  /* 0x0000000200077824 */ /* 0x000fc600078e0207 */
[----:B------:R1:W-:Y:S02]  /*1610*/  STL [R1+0x100], R18 ;  /* 0x0001001201007387 */ /* 0x0003e40000100800 */
[C---:B------:R-:W-:Y:S02]  /*1620*/  LEA R23, R0.reuse, R7, 0x1 ;  /* 0x0000000700177211 */ /* 0x040fe400078e08ff */
[----:B-1----:R1:W3:Y:S03]  /*1630*/  LDG.E.U16 R18, [R12.64] ;  /* 0x000000060c127981 */ /* 0x0022e6000c1e1500 */
[----:B------:R-:W-:Y:S01]  /*1640*/  IMAD R22, R0, 0x2, R23 ;  /* 0x0000000200167824 */ /* 0x000fe200078e0217 */
[----:B------:R-:W-:Y:S01]  /*1650*/  LEA R14, P0, R8, R26, 0x1 ;  /* 0x0000001a080e7211 */ /* 0x000fe200078008ff */
[----:B------:R-:W-:-:S03]  /*1660*/  IMAD R28, R0, 0x2, R8 ;  /* 0x00000002001c7824 */ /* 0x000fc600078e0208 */
[----:B------:R-:W-:Y:S02]  /*1670*/  LEA R9, R0, R22, 0x1 ;  /* 0x0000001600097211 */ /* 0x000fe400078e08ff */
[-C--:B------:R-:W-:Y:S02]  /*1680*/  LEA.HI.X.SX32 R15, R8, R27.reuse, 0x1, P0 ;  /* 0x0000001b080f7211 */ /* 0x080fe400000f0eff */
[CC--:B0-----:R-:W-:Y:S02]  /*1690*/  LEA R16, P0, R28.reuse, R26.reuse, 0x1 ;  /* 0x0000001a1c107211 */ /* 0x0c1fe400078008ff */
[C---:B-1----:R-:W-:Y:S01]  /*16a0*/  LEA R12, P1, R11.reuse, R26, 0x1 ;  /* 0x0000001a0b0c7211 */ /* 0x042fe200078208ff */
[----:B------:R-:W-:Y:S01]  /*16b0*/  STL [R1+0x74], R9 ;  /* 0x0000740901007387 */ /* 0x000fe20000100800 */
[-C--:B------:R-:W-:Y:S02]  /*16c0*/  LEA.HI.X.SX32 R17, R28, R27.reuse, 0x1, P0 ;  /* 0x0000001b1c117211 */ /* 0x080fe400000f0eff */
[----:B------:R-:W-:-:S03]  /*16d0*/  LEA.HI.X.SX32 R13, R11, R27, 0x1, P1 ;  /* 0x0000001b0b0d7211 */ /* 0x000fc600008f0eff */
[----:B------:R0:W4:Y:S04]  /*16e0*/  LDG.E.U16 R16, [R16.64] ;  /* 0x0000000610107981 */ /* 0x000128000c1e1500 */
[----:B------:R1:W5:Y:S04]  /*16f0*/  LDG.E.U16 R28, [R12.64] ;  /* 0x000000060c1c7981 */ /* 0x000368000c1e1500 */
[----:B--2---:R2:W-:Y:S04]  /*1700*/  STL [R1+0x36c], R19 ;  /* 0x00036c1301007387 */ /* 0x0045e80000100800 */
[----:B--2---:R2:W4:Y:S02]  /*1710*/  LDG.E.U16 R19, [R14.64] ;  /* 0x000000060e137981 */ /* 0x004524000c1e1500 */
[----:B--2---:R-:W-:-:S04]  /*1720*/  LEA R14, P0, R10, R26, 0x1 ;  /* 0x0000001a0a0e7211 */ /* 0x004fc800078008ff */
[----:B------:R-:W-:Y:S02]  /*1730*/  LEA.HI.X.SX32 R15, R10, R27, 0x1, P0 ;  /* 0x0000001b0a0f7211 */ /* 0x000fe400000f0eff */
[----:B-1----:R-:W-:-:S04]  /*1740*/  LEA R12, P0, R29, R26, 0x1 ;  /* 0x0000001a1d0c7211 */ /* 0x002fc800078008ff */
[----:B------:R-:W-:Y:S02]  /*1750*/  LEA.HI.X.SX32 R13, R29, R27, 0x1, P0 ;  /* 0x0000001b1d0d7211 */ /* 0x000fe400000f0eff */
[----:B------:R1:W2:Y:S01]  /*1760*/  LDG.E.U16 R29, [R14.64] ;  /* 0x000000060e1d7981 */ /* 0x0002a2000c1e1500 */
[----:B------:R-:W-:-:S05]  /*1770*/  LEA R8, R0, R9, 0x1 ;  /* 0x0000000900087211 */ /* 0x000fca00078e08ff */
[C---:B------:R-:W-:Y:S01]  /*1780*/  IMAD R9, R0.reuse, 0x2, R8 ;  /* 0x0000000200097824 */ /* 0x040fe200078e0208 */
[----:B---3--:R3:W-:Y:S04]  /*1790*/  STL [R1+0x368], R18 ;  /* 0x0003681201007387 */ /* 0x0087e80000100800 */
[----:B---3--:R-:W-:-:S05]  /*17a0*/  LEA R18, R0, R9, 0x1 ;  /* 0x0000000900127211 */ /* 0x008fca00078e08ff */
[----:B------:R-:W-:-:S05]  /*17b0*/  IMAD R9, R0, 0x2, R18 ;  /* 0x0000000200097824 */ /* 0x000fca00078e0212 */
[----:B------:R3:W-:Y:S01]  /*17c0*/  STL [R1+0x70], R9 ;  /* 0x0000700901007387 */ /* 0x0007e20000100800 */
[----:B------:R-:W-:Y:S02]  /*17d0*/  LEA R10, P1, R2, R26, 0x1 ;  /* 0x0000001a020a7211 */ /* 0x000fe400078208ff */
[----:B---3--:R-:W-:-:S05]  /*17e0*/  LEA R9, R0, R9, 0x1 ;  /* 0x0000000900097211 */ /* 0x008fca00078e08ff */
[----:B0-----:R-:W-:Y:S01]  /*17f0*/  IMAD R17, R0, 0x2, R9 ;  /* 0x0000000200117824 */ /* 0x001fe200078e0209 */
[----:B------:R-:W-:-:S04]  /*1800*/  LEA.HI.X.SX32 R11, R2, R27, 0x1, P1 ;  /* 0x0000001b020b7211 */ /* 0x000fc800008f0eff */
[----:B------:R-:W-:Y:S02]  /*1810*/  LEA R2, R0, R17, 0x1 ;  /* 0x0000001100027211 */ /* 0x000fe400078e08ff */
[----:B-1----:R-:W-:-:S04]  /*1820*/  LEA R14, P0, R3, R26, 0x1 ;  /* 0x0000001a030e7211 */ /* 0x002fc800078008ff */
[----:B------:R-:W-:Y:S01]  /*1830*/  LEA.HI.X.SX32 R15, R3, R27, 0x1, P0 ;  /* 0x0000001b030f7211 */ /* 0x000fe200000f0eff */
[----:B----4-:R0:W-:Y:S04]  /*1840*/  STL [R1+0xfc], R19 ;  /* 0x0000fc1301007387 */ /* 0x0101e80000100800 */
[----:B------:R1:W-:Y:S04]  /*1850*/  STL [R1+0x364], R16 ;  /* 0x0003641001007387 */ /* 0x0003e80000100800 */
[----:B-----5:R3:W-:Y:S04]  /*1860*/  STL [R1+0x360], R28 ;  /* 0x0003601c01007387 */ /* 0x0207e80000100800 */
[----:B0-----:R0:W4:Y:S01]  /*1870*/  LDG.E.U16 R19, [R12.64] ;  /* 0x000000060c137981 */ /* 0x001122000c1e1500 */
[----:B-1----:R-:W-:-:S03]  /*1880*/  IMAD R16, R0, 0x2, R2 ;  /* 0x0000000200107824 */ /* 0x002fc600078e0202 */
[----:B---3--:R1:W3:Y:S04]  /*1890*/  LDG.E.U16 R28, [R10.64] ;  /* 0x000000060a1c7981 */ /* 0x0082e8000c1e1500 */
[----:B------:R-:W-:Y:S04]  /*18a0*/  STL [R1+0x6c], R16 ;  /* 0x00006c1001007387 */ /* 0x000fe80000100800 */
[----:B--2---:R2:W-:Y:S04]  /*18b0*/  STL [R1+0xf8], R29 ;  /* 0x0000f81d01007387 */ /* 0x0045e80000100800 */
[----:B--2---:R2:W5:Y:S01]  /*18c0*/  LDG.E.U16 R29, [R14.64] ;  /* 0x000000060e1d7981 */ /* 0x004562000c1e1500 */
[----:B-1----:R-:W-:-:S02]  /*18d0*/  LEA R10, P0, R25, R26, 0x1 ;  /* 0x0000001a190a7211 */ /* 0x002fc400078008ff */
[CC--:B0-----:R-:W-:Y:S02]  /*18e0*/  LEA R12, P1, R6.reuse, R26.reuse, 0x1 ;  /* 0x0000001a060c7211 */ /* 0x0c1fe400078208ff */
[-C--:B------:R-:W-:Y:S02]  /*18f0*/  LEA.HI.X.SX32 R11, R25, R27.reuse, 0x1, P0 ;  /* 0x0000001b190b7211 */ /* 0x080fe400000f0eff */
[-C--:B------:R-:W-:Y:S02]  /*1900*/  LEA.HI.X.SX32 R13, R6, R27.reuse, 0x1, P1 ;  /* 0x0000001b060d7211 */ /* 0x080fe400008f0eff */
[C---:B--2---:R-:W-:Y:S01]  /*1910*/  LEA R14, P0, R4.reuse, R26, 0x1 ;  /* 0x0000001a040e7211 */ /* 0x044fe200078008ff */
[----:B------:R0:W2:Y:S03]  /*1920*/  LDG.E.U16 R25, [R10.64] ;  /* 0x000000060a197981 */ /* 0x0000a6000c1e1500 */
[----:B------:R-:W-:Y:S01]  /*1930*/  LEA.HI.X.SX32 R15, R4, R27, 0x1, P0 ;  /* 0x0000001b040f7211 */ /* 0x000fe200000f0eff */
[----:B----4-:R-:W-:Y:S04]  /*1940*/  STL [R1+0x35c], R19 ;  /* 0x00035c1301007387 */ /* 0x010fe80000100800 */
[----:B---3--:R1:W-:Y:S02]  /*1950*/  STL [R1+0x358], R28 ;  /* 0x0003581c01007387 */ /* 0x0083e40000100800 */
[----:B-1----:R-:W-:-:S02]  /*1960*/  LEA R28, R0, R4, 0x1 ;  /* 0x00000004001c7211 */ /* 0x002fc400078e08ff */
[----:B-----5:R1:W-:Y:S04]  /*1970*/  STL [R1+0xf4], R29 ;  /* 0x0000f41d01007387 */ /* 0x0203e80000100800 */
[----:B-1----:R1:W3:Y:S02]  /*1980*/  LDG.E.U16 R29, [R12.64] ;  /* 0x000000060c1d7981 */ /* 0x0022e4000c1e1500 */
[----:B-1----:R-:W-:-:S04]  /*1990*/  LEA R12, P0, R28, R26, 0x1 ;  /* 0x0000001a1c0c7211 */ /* 0x002fc800078008ff */
[----:B------:R-:W-:Y:S02]  /*19a0*/  LEA.HI.X.SX32 R13, R28, R27, 0x1, P0 ;  /* 0x0000001b1c0d7211 */ /* 0x000fe400000f0eff */
[----:B------:R1:W4:Y:S01]  /*19b0*/  LDG.E.U16 R28, [R14.64] ;  /* 0x000000060e1c7981 */ /* 0x000322000c1e1500 */
[----:B------:R-:W-:-:S05]  /*19c0*/  LEA R3, R0, R16, 0x1 ;  /* 0x0000001000037211 */ /* 0x000fca00078e08ff */
[----:B------:R-:W-:-:S05]  /*19d0*/  IMAD R16, R0, 0x2, R3 ;  /* 0x0000000200107824 */ /* 0x000fca00078e0203 */
[----:B------:R-:W-:-:S05]  /*19e0*/  LEA R6, R0, R16, 0x1 ;  /* 0x0000001000067211 */ /* 0x000fca00078e08ff */
[----:B------:R-:W-:-:S04]  /*19f0*/  IMAD R19, R0, 0x2, R6 ;  /* 0x0000000200137824 */ /* 0x000fc800078e0206 */
[----:B------:R-:W-:Y:S01]  /*1a00*/  IMAD R4, R0, 0x2, R19 ;  /* 0x0000000200047824 */ /* 0x000fe200078e0213 */
[----:B------:R5:W-:Y:S01]  /*1a10*/  STL [R1+0x68], R19 ;  /* 0x0000681301007387 */ /* 0x000be20000100800 */
[CC--:B-1----:R-:W-:Y:S02]  /*1a20*/  LEA R14, P0, R5.reuse, R26.reuse, 0x1 ;  /* 0x0000001a050e7211 */ /* 0x0c2fe400078008ff */
[----:B0-----:R-:W-:Y:S02]  /*1a30*/  LEA R10, P1, R20, R26, 0x1 ;  /* 0x0000001a140a7211 */ /* 0x001fe400078208ff */
[----:B-----5:R-:W-:Y:S01]  /*1a40*/  LEA R19, R0, R4, 0x1 ;  /* 0x0000000400137211 */ /* 0x020fe200078e08ff */
[----:B--2---:R0:W-:Y:S01]  /*1a50*/  STL [R1+0x354], R25 ;  /* 0x0003541901007387 */ /* 0x0041e20000100800 */
[----:B------:R-:W-:-:S03]  /*1a60*/  LEA.HI.X.SX32 R15, R5, R27, 0x1, P0 ;  /* 0x0000001b050f7211 */ /* 0x000fc600000f0eff */
[----:B------:R-:W-:Y:S01]  /*1a70*/  IMAD R19, R0, 0x2, R19 ;  /* 0x0000000200137824 */ /* 0x000fe200078e0213 */
[----:B------:R-:W-:Y:S01]  /*1a80*/  LEA.HI.X.SX32 R11, R20, R27, 0x1, P1 ;  /* 0x0000001b140b7211 */ /* 0x000fe200008f0eff */
[----:B0-----:R0:W2:Y:S03]  /*1a90*/  LDG.E.U16 R25, [R12.64] ;  /* 0x000000060c197981 */ /* 0x0010a6000c1e1500 */
[----:B------:R-:W-:Y:S02]  /*1aa0*/  LEA R20, R0, R19, 0x1 ;  /* 0x0000001300147211 */ /* 0x000fe400078e08ff */
[----:B0-----:R-:W-:-:S04]  /*1ab0*/  LEA R12, P0, R24, R26, 0x1 ;  /* 0x0000001a180c7211 */ /* 0x001fc800078008ff */
[----:B------:R-:W-:-:S05]  /*1ac0*/  LEA.HI.X.SX32 R13, R24, R27, 0x1, P0 ;  /* 0x0000001b180d7211 */ /* 0x000fca00000f0eff */
[----:B------:R0:W5:Y:S04]  /*1ad0*/  LDG.E.U16 R24, [R12.64] ;  /* 0x000000060c187981 */ /* 0x000168000c1e1500 */
[----:B---3--:R1:W-:Y:S04]  /*1ae0*/  STL [R1+0x350], R29 ;  /* 0x0003501d01007387 */ /* 0x0083e80000100800 */
[----:B------:R-:W-:Y:S04]  /*1af0*/  STL [R1+0x64], R20 ;  /* 0x0000641401007387 */ /* 0x000fe80000100800 */
[----:B-1----:R1:W3:Y:S04]  /*1b00*/  LDG.E.U16 R29, [R10.64] ;  /* 0x000000060a1d7981 */ /* 0x0022e8000c1e1500 */
[----:B----4-:R4:W-:Y:S04]  /*1b10*/  STL [R1+0xf0], R28 ;  /* 0x0000f01c01007387 */ /* 0x0109e80000100800 */
[----:B----4-:R4:W5:Y:S01]  /*1b20*/  LDG.E.U16 R28, [R14.64] ;  /* 0x000000060e1c7981 */ /* 0x010962000c1e1500 */
[----:B------:R-:W-:-:S05]  /*1b30*/  IMAD R5, R0, 0x2, R20 ;  /* 0x0000000200057824 */ /* 0x000fca00078e0214 */
[C---:B------:R-:W-:Y:S02]  /*1b40*/  LEA R20, R0.reuse, R5, 0x1 ;  /* 0x0000000500147211 */ /* 0x040fe400078e08ff */
[-C--:B-1----:R-:W-:Y:S02]  /*1b50*/  LEA R10, P1, R21, R26.reuse, 0x1 ;  /* 0x0000001a150a7211 */ /* 0x082fe400078208ff */
[----:B----4-:R-:W-:Y:S01]  /*1b60*/  LEA R14, P0, R7, R26, 0x1 ;  /* 0x0000001a070e7211 */ /* 0x010fe200078008ff */
[C---:B------:R-:W-:Y:S01]  /*1b70*/  IMAD R20, R0.reuse, 0x2, R20 ;  /* 0x0000000200147824 */ /* 0x040fe200078e0214 */
[-C--:B------:R-:W-:Y:S02]  /*1b80*/  LEA.HI.X.SX32 R11, R21, R27.reuse, 0x1, P1 ;  /* 0x0000001b150b7211 */ /* 0x080fe400008f0eff */
[----:B------:R-:W-:Y:S02]  /*1b90*/  LEA.HI.X.SX32 R15, R7, R27, 0x1, P0 ;  /* 0x0000001b070f7211 */ /* 0x000fe400000f0eff */
[----:B------:R-:W-:-:S02]  /*1ba0*/  LEA R21, R0, R20, 0x1 ;  /* 0x0000001400157211 */ /* 0x000fc400078e08ff */
[----:B0-----:R-:W-:-:S04]  /*1bb0*/  LEA R12, P0, R23, R26, 0x1 ;  /* 0x0000001a170c7211 */ /* 0x001fc800078008ff */
[----:B------:R-:W-:Y:S01]  /*1bc0*/  LEA.HI.X.SX32 R13, R23, R27, 0x1, P0 ;  /* 0x0000001b170d7211 */ /* 0x000fe200000f0eff */
[----:B--2---:R0:W-:Y:S04]  /*1bd0*/  STL [R1+0x34c], R25 ;  /* 0x00034c1901007387 */ /* 0x0041e80000100800 */
[----:B------:R-:W-:Y:S04]  /*1be0*/  STL [R1+0x60], R21 ;  /* 0x0000601501007387 */ /* 0x000fe80000100800 */
[----:B0-----:R0:W2:Y:S04]  /*1bf0*/  LDG.E.U16 R25, [R10.64] ;  /* 0x000000060a197981 */ /* 0x0010a8000c1e1500 */
[----:B---3--:R-:W-:Y:S04]  /*1c00*/  STL [R1+0x348], R29 ;  /* 0x0003481d01007387 */ /* 0x008fe80000100800 */
[----:B-----5:R1:W-:Y:S04]  /*1c10*/  STL [R1+0xec], R28 ;  /* 0x0000ec1c01007387 */ /* 0x0203e80000100800 */
[----:B------:R3:W-:Y:S04]  /*1c20*/  STL [R1+0x344], R24 ;  /* 0x0003441801007387 */ /* 0x0007e80000100800 */
[----:B-1----:R1:W4:Y:S04]  /*1c30*/  LDG.E.U16 R28, [R14.64] ;  /* 0x000000060e1c7981 */ /* 0x002328000c1e1500 */
[----:B---3--:R-:W3:Y:S01]  /*1c40*/  LDG.E.U16 R24, [R12.64] ;  /* 0x000000060c187981 */ /* 0x008ee2000c1e1500 */
[----:B------:R-:W-:Y:S01]  /*1c50*/  IMAD R7, R0, 0x2, R21 ;  /* 0x0000000200077824 */ /* 0x000fe200078e0215 */
[----:B0-----:R-:W-:-:S04]  /*1c60*/  LEA R10, P1, R22, R26, 0x1 ;  /* 0x0000001a160a7211 */ /* 0x001fc800078208ff */
[----:B------:R-:W-:Y:S02]  /*1c70*/  LEA R29, R0, R7, 0x1 ;  /* 0x00000007001d7211 */ /* 0x000fe400078e08ff */
[----:B------:R-:W-:-:S03]  /*1c80*/  LEA.HI.X.SX32 R11, R22, R27, 0x1, P1 ;  /* 0x0000001b160b7211 */ /* 0x000fc600008f0eff */
[----:B------:R-:W-:Y:S01]  /*1c90*/  IMAD R22, R0, 0x2, R29 ;  /* 0x0000000200167824 */ /* 0x000fe200078e021d */
[----:B-1----:R-:W-:Y:S01]  /*1ca0*/  LEA R14, P0, R8, R26, 0x1 ;  /* 0x0000001a080e7211 */ /* 0x002fe200078008ff */
[----:B------:R-:W5:Y:S03]  /*1cb0*/  LDG.E.U16 R23, [R10.64] ;  /* 0x000000060a177981 */ /* 0x000f66000c1e1500 */
[----:B------:R-:W-:Y:S02]  /*1cc0*/  LEA R21, R0, R22, 0x1 ;  /* 0x0000001600157211 */ /* 0x000fe400078e08ff */
[----:B------:R-:W-:Y:S01]  /*1cd0*/  LEA.HI.X.SX32 R15, R8, R27, 0x1, P0 ;  /* 0x0000001b080f7211 */ /* 0x000fe200000f0eff */
[----:B--2---:R-:W-:Y:S04]  /*1ce0*/  STL [R1+0x340], R25 ;  /* 0x0003401901007387 */ /* 0x004fe80000100800 */
[----:B------:R-:W-:Y:S04]  /*1cf0*/  STL [R1+0x5c], R21 ;  /* 0x00005c1501007387 */ /* 0x000fe80000100800 */
[----:B----4-:R-:W-:Y:S04]  /*1d00*/  STL [R1+0xe8], R28 ;  /* 0x0000e81c01007387 */ /* 0x010fe80000100800 */
[----:B---3--:R0:W-:Y:S04]  /*1d10*/  STL [R1+0x33c], R24 ;  /* 0x00033c1801007387 */ /* 0x0081e80000100800 */
[----:B0-----:R0:W2:Y:S01]  /*1d20*/  LDG.E.U16 R24, [R14.64] ;  /* 0x000000060e187981 */ /* 0x0010a2000c1e1500 */
[C---:B------:R-:W-:Y:S01]  /*1d30*/  IMAD R25, R0.reuse, 0x2, R8 ;  /* 0x0000000200197824 */ /* 0x040fe200078e0208 */
[----:B------:R-:W-:-:S04]  /*1d40*/  LEA R8, R0, R21, 0x1 ;  /* 0x0000001500087211 */ /* 0x000fc800078e08ff */
[----:B------:R-:W-:Y:S01]  /*1d50*/  LEA R12, P0, R25, R26, 0x1 ;  /* 0x0000001a190c7211 */ /* 0x000fe200078008ff */
[----:B------:R-:W-:-:S03]  /*1d60*/  IMAD R28, R0, 0x2, R8 ;  /* 0x00000002001c7824 */ /* 0x000fc600078e0208 */
[-C--:B------:R-:W-:Y:S01]  /*1d70*/  LEA.HI.X.SX32 R13, R25, R27.reuse, 0x1, P0 ;  /* 0x0000001b190d7211 */ /* 0x080fe200000f0eff */
[----:B-----5:R1:W-:Y:S01]  /*1d80*/  STL [R1+0x338], R23 ;  /* 0x0003381701007387 */ /* 0x0203e20000100800 */
[----:B------:R-:W-:Y:S02]  /*1d90*/  LEA R10, P1, R18, R26, 0x1 ;  /* 0x0000001a120a7211 */ /* 0x000fe400078208ff */
[----:B------:R-:W-:Y:S02]  /*1da0*/  LEA R21, R0, R28, 0x1 ;  /* 0x0000001c00157211 */ /* 0x000fe400078e08ff */
[C---:B0-----:R-:W-:Y:S02]  /*1db0*/  LEA R14, P0, R9.reuse, R26, 0x1 ;  /* 0x0000001a090e7211 */ /* 0x041fe400078008ff */
[-C--:B------:R-:W-:Y:S01]  /*1dc0*/  LEA.HI.X.SX32 R11, R18, R27.reuse, 0x1, P1 ;  /* 0x0000001b120b7211 */ /* 0x080fe200008f0eff */
[----:B-1----:R0:W3:Y:S01]  /*1dd0*/  LDG.E.U16 R23, [R12.64] ;  /* 0x000000060c177981 */ /* 0x0020e2000c1e1500 */
[----:B------:R-:W-:Y:S01]  /*1de0*/  IMAD R18, R0, 0x2, R21 ;  /* 0x0000000200127824 */ /* 0x000fe200078e0215 */
[----:B------:R-:W-:-:S02]  /*1df0*/  LEA.HI.X.SX32 R15, R9, R27, 0x1, P0 ;  /* 0x0000001b090f7211 */ /* 0x000fc400000f0eff */
[----:B------:R1:W4:Y:S04]  /*1e00*/  LDG.E.U16 R25, [R10.64] ;  /* 0x000000060a197981 */ /* 0x000328000c1e1500 */
[----:B------:R-:W-:Y:S04]  /*1e10*/  STL [R1+0x58], R18 ;  /* 0x0000581201007387 */ /* 0x000fe80000100800 */
[----:B--2---:R2:W-:Y:S04]  /*1e20*/  STL [R1+0xe4], R24 ;  /* 0x0000e41801007387 */ /* 0x0045e80000100800 */
[----:B--2---:R2:W5:Y:S01]  /*1e30*/  LDG.E.U16 R24, [R14.64] ;  /* 0x000000060e187981 */ /* 0x004562000c1e1500 */
[----:B------:R-:W-:-:S05]  /*1e40*/  LEA R9, R0, R18, 0x1 ;  /* 0x0000001200097211 */ /* 0x000fca00078e08ff */
[----:B------:R-:W-:Y:S01]  /*1e50*/  IMAD R18, R0, 0x2, R9 ;  /* 0x0000000200127824 */ /* 0x000fe200078e0209 */
[-C--:B-1----:R-:W-:Y:S02]  /*1e60*/  LEA R10, P1, R2, R26.reuse, 0x1 ;  /* 0x0000001a020a7211 */ /* 0x082fe400078208ff */
[C---:B0-----:R-:W-:Y:S02]  /*1e70*/  LEA R12, P0, R17.reuse, R26, 0x1 ;  /* 0x0000001a110c7211 */ /* 0x041fe400078008ff */
[----:B------:R-:W-:Y:S02]  /*1e80*/  LEA R18, R0, R18, 0x1 ;  /* 0x0000001200127211 */ /* 0x000fe400078e08ff */
[-C--:B------:R-:W-:Y:S02]  /*1e90*/  LEA.HI.X.SX32 R11, R2, R27.reuse, 0x1, P1 ;  /* 0x0000001b020b7211 */ /* 0x080fe400008f0eff */
[-C--:B------:R-:W-:Y:S01]  /*1ea0*/  LEA.HI.X.SX32 R13, R17, R27.reuse, 0x1, P0 ;  /* 0x0000001b110d7211 */ /* 0x080fe200000f0eff */
[C---:B--2---:R-:W-:Y:S01]  /*1eb0*/  IMAD R14, R0.reuse, 0x2, R18 ;  /* 0x00000002000e7824 */ /* 0x044fe200078e0212 */
[C---:B------:R-:W-:Y:S01]  /*1ec0*/  LEA R2, P0, R3.reuse, R26, 0x1 ;  /* 0x0000001a03027211 */ /* 0x040fe200078008ff */
[----:B---3--:R0:W-:Y:S03]  /*1ed0*/  STL [R1+0x334], R23 ;  /* 0x0003341701007387 */ /* 0x0081e60000100800 */
[----:B------:R-:W-:Y:S01]  /*1ee0*/  LEA.HI.X.SX32 R3, R3, R27, 0x1, P0 ;  /* 0x0000001b03037211 */ /* 0x000fe200000f0eff */
[----:B------:R1:W-:Y:S04]  /*1ef0*/  STL [R1+0x54], R14 ;  /* 0x0000540e01007387 */ /* 0x0003e80000100800 */
[----:B------:R2:W3:Y:S04]  /*1f00*/  LDG.E.U16 R17, [R12.64] ;  /* 0x000000060c117981 */ /* 0x0004e8000c1e1500 */
[----:B0-----:R0:W3:Y:S02]  /*1f10*/  LDG.E.U16 R23, [R10.64] ;  /* 0x000000060a177981 */ /* 0x0010e4000c1e1500 */
[----:B0-----:R-:W-:-:S02]  /*1f20*/  LEA R10, R0, R14, 0x1 ;  /* 0x0000000e000a7211 */ /* 0x001fc400078e08ff */
[C---:B-1----:R-:W-:Y:S01]  /*1f30*/  LEA R14, P0, R16.reuse, R26, 0x1 ;  /* 0x0000001a100e7211 */ /* 0x042fe200078008ff */
[----:B----4-:R-:W-:Y:S03]  /*1f40*/  STL [R1+0x330], R25 ;  /* 0x0003301901007387 */ /* 0x010fe60000100800 */
[----:B------:R-:W-:-:S05]  /*1f50*/  LEA.HI.X.SX32 R15, R16, R27, 0x1, P0 ;  /* 0x0000001b100f7211 */ /* 0x000fca00000f0eff */
[----:B------:R0:W4:Y:S04]  /*1f60*/  LDG.E.U16 R11, [R14.64] ;  /* 0x000000060e0b7981 */ /* 0x000128000c1e1500 */
[----:B-----5:R1:W-:Y:S04]  /*1f70*/  STL [R1+0xe0], R24 ;  /* 0x0000e01801007387 */ /* 0x0203e80000100800 */
[----:B-1----:R1:W5:Y:S01]  /*1f80*/  LDG.E.U16 R24, [R2.64] ;  /* 0x0000000602187981 */ /* 0x002362000c1e1500 */
[----:B------:R-:W-:Y:S01]  /*1f90*/  IMAD R25, R0, 0x2, R10 ;  /* 0x0000000200197824 */ /* 0x000fe200078e020a */
[----:B--2---:R-:W-:-:S02]  /*1fa0*/  LEA R12, P1, R6, R26, 0x1 ;  /* 0x0000001a060c7211 */ /* 0x004fc400078208ff */
[----:B------:R-:W-:Y:S02]  /*1fb0*/  LEA R16, P0, R4, R26, 0x1 ;  /* 0x0000001a04107211 */ /* 0x000fe400078008ff */
[----:B-1----:R-:W-:Y:S02]  /*1fc0*/  LEA R2, R0, R25, 0x1 ;  /* 0x0000001900027211 */ /* 0x002fe400078e08ff */
[----:B------:R-:W-:-:S03]  /*1fd0*/  LEA.HI.X.SX32 R13, R6, R27, 0x1, P1 ;  /* 0x0000001b060d7211 */ /* 0x000fc600008f0eff */
[----:B------:R-:W-:Y:S01]  /*1fe0*/  IMAD R3, R0, 0x2, R2 ;  /* 0x0000000200037824 */ /* 0x000fe200078e0202 */
[----:B---3--:R1:W-:Y:S04]  /*1ff0*/  STL [R1+0x32c], R17 ;  /* 0x00032c1101007387 */ /* 0x0083e80000100800 */
[----:B------:R2:W-:Y:S04]  /*2000*/  STL [R1+0x328], R23 ;  /* 0x0003281701007387 */ /* 0x0005e80000100800 */
[----:B------:R-:W-:Y:S01]  /*2010*/  STL [R1+0x50], R3 ;  /* 0x0000500301007387 */ /* 0x000fe20000100800 */
[----:B-1----:R-:W-:-:S03]  /*2020*/  LEA.HI.X.SX32 R17, R4, R27, 0x1, P0 ;  /* 0x0000001b04117211 */ /* 0x002fc600000f0eff */
[----:B------:R1:W3:Y:S01]  /*2030*/  LDG.E.U16 R6, [R12.64] ;  /* 0x000000060c067981 */ /* 0x0002e2000c1e1500 */
[----:B--2---:R-:W-:-:S04]  /*2040*/  LEA R23, R0, R4, 0x1 ;  /* 0x0000000400177211 */ /* 0x004fc800078e08ff */
[-C--:B0-----:R-:W-:Y:S02]  /*2050*/  LEA R14, P0, R23, R26.reuse, 0x1 ;  /* 0x0000001a170e7211 */ /* 0x081fe400078008ff */
[----:B-1----:R-:W-:Y:S02]  /*2060*/  LEA R12, P1, R19, R26, 0x1 ;  /* 0x0000001a130c7211 */ /* 0x002fe400078208ff */
[-C--:B------:R-:W-:Y:S02]  /*2070*/  LEA.HI.X.SX32 R15, R23, R27.reuse, 0x1, P0 ;  /* 0x0000001b170f7211 */ /* 0x080fe400000f0eff */
[----:B------:R-:W-:-:S03]  /*2080*/  LEA.HI.X.SX32 R13, R19, R27, 0x1, P1 ;  /* 0x0000001b130d7211 */ /* 0x000fc600008f0eff */
[----:B------:R0:W2:Y:S04]  /*2090*/  LDG.E.U16 R23, [R14.64] ;  /* 0x000000060e177981 */ /* 0x0000a8000c1e1500 */
[----:B------:R1:W2:Y:S04]  /*20a0*/  LDG.E.U16 R19, [R12.64] ;  /* 0x000000060c137981 */ /* 0x0002a8000c1e1500 */
[----:B-----5:R-:W-:Y:S04]  /*20b0*/  STL [R1+0xdc], R24 ;  /* 0x0000dc1801007387 */ /* 0x020fe80000100800 */
[----:B----4-:R4:W-:Y:S04]  /*20c0*/  STL [R1+0x324], R11 ;  /* 0x0003240b01007387 */ /* 0x0109e80000100800 */
[----:B----4-:R4:W5:Y:S01]  /*20d0*/  LDG.E.U16 R11, [R16.64] ;  /* 0x00000006100b7981 */ /* 0x010962000c1e1500 */
[----:B------:R-:W-:Y:S01]  /*20e0*/  IMAD R3, R0, 0x2, R3 ;  /* 0x0000000200037824 */ /* 0x000fe200078e0203 */
[----:B----4-:R-:W-:-:S02]  /*20f0*/  LEA R16, P0, R5, R26, 0x1 ;  /* 0x0000001a05107211 */ /* 0x010fc400078008ff */
[----:B---3--:R3:W-:Y:S02]  /*2100*/  STL [R1+0x320], R6 ;  /* 0x0003200601007387 */ /* 0x0087e40000100800 */
[----:B------:R-:W-:Y:S02]  /*2110*/  LEA.HI.X.SX32 R17, R5, R27, 0x1, P0 ;  /* 0x0000001b05117211 */ /* 0x000fe400000f0eff */
[----:B------:R-:W-:Y:S02]  /*2120*/  LEA R24, R0, R3, 0x1 ;  /* 0x0000000300187211 */ /* 0x000fe400078e08ff */
[----:B-1----:R-:W-:Y:S02]  /*2130*/  LEA R12, P1, R20, R26, 0x1 ;  /* 0x0000001a140c7211 */ /* 0x002fe400078208ff */
[----:B------:R1:W4:Y:S01]  /*2140*/  LDG.E.U16 R17, [R16.64] ;  /* 0x0000000610117981 */ /* 0x000322000c1e1500 */
[----:B------:R-:W-:Y:S01]  /*2150*/  IMAD R4, R0, 0x2, R24 ;  /* 0x0000000200047824 */ /* 0x000fe200078e0218 */
[----:B------:R-:W-:-:S04]  /*2160*/  LEA.HI.X.SX32 R13, R20, R27, 0x1, P1 ;  /* 0x0000001b140d7211 */ /* 0x000fc800008f0eff */
[C---:B---3--:R-:W-:Y:S01]  /*2170*/  LEA R6, R0.reuse, R4, 0x1 ;  /* 0x0000000400067211 */ /* 0x048fe200078e08ff */
[----:B-----5:R3:W-:Y:S02]  /*2180*/  STL [R1+0xd8], R11 ;  /* 0x0000d80b01007387 */ /* 0x0207e40000100800 */
[----:B---3--:R-:W-:-:S04]  /*2190*/  LEA R11, R0, R5, 0x1 ;  /* 0x00000005000b7211 */ /* 0x008fc800078e08ff */
[----:B0-----:R-:W-:-:S04]  /*21a0*/  LEA R14, P0, R11, R26, 0x1 ;  /* 0x0000001a0b0e7211 */ /* 0x001fc800078008ff */
[----:B------:R-:W-:-:S05]  /*21b0*/  LEA.HI.X.SX32 R15, R11, R27, 0x1, P0 ;  /* 0x0000001b0b0f7211 */ /* 0x000fca00000f0eff */
[----:B------:R0:W3:Y:S04]  /*21c0*/  LDG.E.U16 R20, [R14.64] ;  /* 0x000000060e147981 */ /* 0x0000e8000c1e1500 */
[----:B------:R-:W-:Y:S04]  /*21d0*/  STL [R1+0x4c], R6 ;  /* 0x00004c0601007387 */ /* 0x000fe80000100800 */
[----:B--2---:R-:W-:Y:S04]  /*21e0*/  STL [R1+0x31c], R23 ;  /* 0x00031c1701007387 */ /* 0x004fe80000100800 */
[----:B------:R2:W-:Y:S04]  /*21f0*/  STL [R1+0x318], R19 ;  /* 0x0003181301007387 */ /* 0x0005e80000100800 */
[----:B--2---:R2:W5:Y:S01]  /*2200*/  LDG.E.U16 R19, [R12.64] ;  /* 0x000000060c137981 */ /* 0x004562000c1e1500 */
[----:B------:R-:W-:Y:S01]  /*2210*/  IMAD R5, R0, 0x2, R6 ;  /* 0x0000000200057824 */ /* 0x000fe200078e0206 */
[----:B------:R-:W-:-:S04]  /*2220*/  LEA R6, P0, R7, R26, 0x1 ;  /* 0x0000001a07067211 */ /* 0x000fc800078008ff */
[----:B------:R-:W-:-:S04]  /*2230*/  LEA R23, R0, R5, 0x1 ;  /* 0x0000000500177211 */ /* 0x000fc800078e08ff */
[C---:B-1----:R-:W-:Y:S02]  /*2240*/  LEA R16, R0.reuse, R23, 0x1 ;  /* 0x0000001700107211 */ /* 0x042fe400078e08ff */
[----:B------:R-:W-:Y:S02]  /*2250*/  LEA.HI.X.SX32 R7, R7, R27, 0x1, P0 ;  /* 0x0000001b07077211 */ /* 0x000fe400000f0eff */
[----:B0-----:R-:W-:Y:S01]  /*2260*/  LEA R14, P0, R29, R26, 0x1 ;  /* 0x0000001a1d0e7211 */ /* 0x001fe200078008ff */
[----:B------:R-:W-:-:S03]  /*2270*/  IMAD R11, R0, 0x2, R16 ;  /* 0x00000002000b7824 */ /* 0x000fc600078e0210 */
[----:B------:R-:W-:Y:S02]  /*2280*/  LEA.HI.X.SX32 R15, R29, R27, 0x1, P0 ;  /* 0x0000001b1d0f7211 */ /* 0x000fe400000f0eff */
[----:B------:R-:W-:Y:S04]  /*2290*/  STL [R1+0x48], R11 ;  /* 0x0000480b01007387 */ /* 0x000fe80000100800 */
[----:B----4-:R-:W-:Y:S01]  /*22a0*/  STL [R1+0xd4], R17 ;  /* 0x0000d41101007387 */ /* 0x010fe20000100800 */
[----:B--2---:R-:W-:-:S03]  /*22b0*/  LEA R12, P1, R22, R26, 0x1 ;  /* 0x0000001a160c7211 */ /* 0x004fc600078208ff */
[----:B------:R0:W2:Y:S01]  /*22c0*/  LDG.E.U16 R29, [R14.64] ;  /* 0x000000060e1d7981 */ /* 0x0000a2000c1e1500 */
[----:B------:R-:W-:-:S03]  /*22d0*/  LEA.HI.X.SX32 R13, R22, R27, 0x1, P1 ;  /* 0x0000001b160d7211 */ /* 0x000fc600008f0eff */
[----:B---3--:R1:W-:Y:S04]  /*22e0*/  STL [R1+0x314], R20 ;  /* 0x0003141401007387 */ /* 0x0083e80000100800 */
[----:B-1----:R1:W3:Y:S02]  /*22f0*/  LDG.E.U16 R20, [R6.64] ;  /* 0x0000000606147981 */ /* 0x0022e4000c1e1500 */
[----:B-1----:R-:W-:-:S04]  /*2300*/  LEA R6, P0, R8, R26, 0x1 ;  /* 0x0000001a08067211 */ /* 0x002fc800078008ff */
[-C--:B------:R-:W-:Y:S02]  /*2310*/  LEA.HI.X.SX32 R7, R8, R27.reuse, 0x1, P0 ;  /* 0x0000001b08077211 */ /* 0x080fe400000f0eff */
[C---:B0-----:R-:W-:Y:S01]  /*2320*/  LEA R14, P0, R28.reuse, R26, 0x1 ;  /* 0x0000001a1c0e7211 */ /* 0x041fe200078008ff */
[----:B-----5:R0:W-:Y:S03]  /*2330*/  STL [R1+0x310], R19 ;  /* 0x0003101301007387 */ /* 0x0201e60000100800 */
[----:B------:R-:W-:Y:S02]  /*2340*/  LEA.HI.X.SX32 R15, R28, R27, 0x1, P0 ;  /* 0x0000001b1c0f7211 */ /* 0x000fe400000f0eff */
[----:B------:R-:W4:Y:S04]  /*2350*/  LDG.E.U16 R28, [R6.64] ;  /* 0x00000006061c7981 */ /* 0x000f28000c1e1500 */
[----:B0-----:R0:W5:Y:S01]  /*2360*/  LDG.E.U16 R19, [R12.64] ;  /* 0x000000060c137981 */ /* 0x001162000c1e1500 */
[----:B------:R-:W-:-:S04]  /*2370*/  LEA R11, R0, R11, 0x1 ;  /* 0x0000000b000b7211 */ /* 0x000fc800078e08ff */
[----:B------:R-:W-:-:S05]  /*2380*/  LEA R17, R0, R11, 0x1 ;  /* 0x0000000b00117211 */ /* 0x000fca00078e08ff */
[----:B------:R-:W-:-:S05]  /*2390*/  IMAD R22, R0, 0x2, R17 ;  /* 0x0000000200167824 */ /* 0x000fca00078e0211 */
[----:B------:R-:W-:-:S05]  /*23a0*/  LEA R17, R0, R22, 0x1 ;  /* 0x0000001600117211 */ /* 0x000fca00078e08ff */
[----:B------:R-:W-:Y:S01]  /*23b0*/  STL [R1+0x40], R17 ;  /* 0x0000401101007387 */ /* 0x000fe20000100800 */
[----:B0-----:R-:W-:-:S04]  /*23c0*/  LEA R12, P1, R21, R26, 0x1 ;  /* 0x0000001a150c7211 */ /* 0x001fc800078208ff */
[----:B------:R-:W-:Y:S01]  /*23d0*/  LEA.HI.X.SX32 R13, R21, R27, 0x1, P1 ;  /* 0x0000001b150d7211 */ /* 0x000fe200008f0eff */
[----:B---3--:R-:W-:Y:S04]  /*23e0*/  STL [R1+0xd0], R20 ;  /* 0x0000d01401007387 */ /* 0x008fe80000100800 */
[----:B--2---:R0:W-:Y:S04]  /*23f0*/  STL [R1+0x30c], R29 ;  /* 0x00030c1d01007387 */ /* 0x0041e80000100800 */
[----:B0-----:R0:W2:Y:S04]  /*2400*/  LDG.E.U16 R29, [R14.64] ;  /* 0x000000060e1d7981 */ /* 0x0010a8000c1e1500 */
[----:B-----5:R-:W-:Y:S04]  /*2410*/  STL [R1+0x308], R19 ;  /* 0x0003081301007387 */ /* 0x020fe80000100800 */
[----:B----4-:R1:W-:Y:S04]  /*2420*/  STL [R1+0xcc], R28 ;  /* 0x0000cc1c01007387 */ /* 0x0103e80000100800 */
[----:B-1----:R1:W3:Y:S01]  /*2430*/  LDG.E.U16 R28, [R12.64] ;  /* 0x000000060c1c7981 */ /* 0x0022e2000c1e1500 */
[C---:B------:R-:W-:Y:S01]  /*2440*/  LEA R8, R0.reuse, R17, 0x1 ;  /* 0x0000001100087211 */ /* 0x040fe200078e08ff */
[----:B------:R-:W-:Y:S01]  /*2450*/  IMAD R19, R0, 0x2, R9 ;  /* 0x0000000200137824 */ /* 0x000fe200078e0209 */
[----:B------:R-:W-:-:S03]  /*2460*/  LEA R6, P0, R9, R26, 0x1 ;  /* 0x0000001a09067211 */ /* 0x000fc600078008ff */
[----:B------:R-:W-:Y:S01]  /*2470*/  IMAD R17, R0, 0x2, R8 ;  /* 0x0000000200117824 */ /* 0x000fe200078e0208 */
[----:B------:R-:W-:-:S04]  /*2480*/  LEA.HI.X.SX32 R7, R9, R27, 0x1, P0 ;  /* 0x0000001b09077211 */ /* 0x000fc800000f0eff */
[C---:B------:R-:W-:Y:S02]  /*2490*/  LEA R20, R0.reuse, R17, 0x1 ;  /* 0x0000001100147211 */ /* 0x040fe400078e08ff */
[C---:B0-----:R-:W-:Y:S02]  /*24a0*/  LEA R14, P0, R19.reuse, R26, 0x1 ;  /* 0x0000001a130e7211 */ /* 0x041fe400078008ff */
[----:B------:R-:W-:Y:S02]  /*24b0*/  LEA R17, R0, R20, 0x1 ;  /* 0x0000001400117211 */ /* 0x000fe400078e08ff */
[C---:B-1----:R-:W-:Y:S02]  /*24c0*/  LEA R12, P1, R18.reuse, R26, 0x1 ;  /* 0x0000001a120c7211 */ /* 0x042fe400078208ff */
[-C--:B------:R-:W-:Y:S01]  /*24d0*/  LEA.HI.X.SX32 R15, R19, R27.reuse, 0x1, P0 ;  /* 0x0000001b130f7211 */ /* 0x080fe200000f0eff */
[----:B------:R-:W-:Y:S01]  /*24e0*/  STL [R1+0x38], R17 ;  /* 0x0000381101007387 */ /* 0x000fe20000100800 */
[----:B------:R-:W-:-:S03]  /*24f0*/  LEA.HI.X.SX32 R13, R18, R27, 0x1, P1 ;  /* 0x0000001b120d7211 */ /* 0x000fc600008f0eff */
[----:B------:R0:W4:Y:S04]  /*2500*/  LDG.E.U16 R18, [R14.64] ;  /* 0x000000060e127981 */ /* 0x000128000c1e1500 */
[----:B--2---:R1:W-:Y:S04]  /*2510*/  STL [R1+0x304], R29 ;  /* 0x0003041d01007387 */ /* 0x0043e80000100800 */
[----:B-1----:R1:W2:Y:S04]  /*2520*/  LDG.E.U16 R29, [R6.64] ;  /* 0x00000006061d7981 */ /* 0x0022a8000c1e1500 */
[----:B---3--:R3:W-:Y:S04]  /*2530*/  STL [R1+0x300], R28 ;  /* 0x0003001c01007387 */ /* 0x0087e80000100800 */
[----:B---3--:R3:W5:Y:S01]  /*2540*/  LDG.E.U16 R28, [R12.64] ;  /* 0x000000060c1c7981 */ /* 0x008762000c1e1500 */
[----:B------:R-:W-:-:S04]  /*2550*/  LEA R9, R0, R17, 0x1 ;  /* 0x0000001100097211 */ /* 0x000fc800078e08ff */
[----:B------:R-:W-:-:S05]  /*2560*/  LEA R21, R0, R9, 0x1 ;  /* 0x0000000900157211 */ /* 0x000fca00078e08ff */
[----:B------:R-:W-:Y:S01]  /*2570*/  IMAD R19, R0, 0x2, R21 ;  /* 0x0000000200137824 */ /* 0x000fe200078e0215 */
[----:B-1----:R-:W-:-:S04]  /*2580*/  LEA R6, P0, R10, R26, 0x1 ;  /* 0x0000001a0a067211 */ /* 0x002fc800078008ff */
[----:B------:R-:W-:Y:S02]  /*2590*/  LEA R17, R0, R19, 0x1 ;  /* 0x0000001300117211 */ /* 0x000fe400078e08ff */
[----:B------:R-:W-:Y:S02]  /*25a0*/  LEA.HI.X.SX32 R7, R10, R27, 0x1, P0 ;  /* 0x0000001b0a077211 */ /* 0x000fe400000f0eff */
[----:B------:R-:W-:Y:S01]  /*25b0*/  LEA R10, R0, R17, 0x1 ;  /* 0x00000011000a7211 */ /* 0x000fe200078e08ff */
[----:B------:R1:W-:Y:S01]  /*25c0*/  STL [R1+0x30], R17 ;  /* 0x0000301101007387 */ /* 0x0003e20000100800 */
[CC--:B0-----:R-:W-:Y:S02]  /*25d0*/  LEA R14, P0, R25.reuse, R26.reuse, 0x1 ;  /* 0x0000001a190e7211 */ /* 0x0c1fe400078008ff */
[----:B---3--:R-:W-:Y:S02]  /*25e0*/  LEA R12, P1, R2, R26, 0x1 ;  /* 0x0000001a020c7211 */ /* 0x008fe400078208ff */
[----:B------:R-:W-:-:S02]  /*25f0*/  LEA.HI.X.SX32 R15, R25, R27, 0x1, P0 ;  /* 0x0000001b190f7211 */ /* 0x000fc400000f0eff */
[----:B------:R-:W-:Y:S01]  /*2600*/  LEA.HI.X.SX32 R13, R2, R27, 0x1, P1 ;  /* 0x0000001b020d7211 */ /* 0x000fe200008f0eff */
[----:B-1----:R-:W-:Y:S01]  /*2610*/  IMAD R17, R0, 0x2, R10 ;  /* 0x0000000200117824 */ /* 0x002fe200078e020a */
[----:B------:R-:W-:-:S03]  /*2620*/  LEA R2, P0, R3, R26, 0x1 ;  /* 0x0000001a03027211 */ /* 0x000fc600078008ff */
[----:B------:R0:W3:Y:S01]  /*2630*/  LDG.E.U16 R25, [R12.64] ;  /* 0x000000060c197981 */ /* 0x0000e2000c1e1500 */
[----:B------:R-:W-:-:S03]  /*2640*/  LEA.HI.X.SX32 R3, R3, R27, 0x1, P0 ;  /* 0x0000001b03037211 */ /* 0x000fc600000f0eff */
[----:B--2---:R1:W-:Y:S04]  /*2650*/  STL [R1+0xc8], R29 ;  /* 0x0000c81d01007387 */ /* 0x0043e80000100800 */
[----:B----4-:R2:W-:Y:S04]  /*2660*/  STL [R1+0x2fc], R18 ;  /* 0x0002fc1201007387 */ /* 0x0105e80000100800 */
[----:B-1----:R1:W4:Y:S01]  /*2670*/  LDG.E.U16 R29, [R6.64] ;  /* 0x00000006061d7981 */ /* 0x002322000c1e1500 */
[----:B--2---:R-:W-:-:S03]  /*2680*/  LEA R18, R0, R17, 0x1 ;  /* 0x0000001100127211 */ /* 0x004fc600078e08ff */
[----:B------:R2:W3:Y:S01]  /*2690*/  LDG.E.U16 R17, [R14.64] ;  /* 0x000000060e117981 */ /* 0x0004e2000c1e1500 */
[----:B-1----:R-:W-:Y:S02]  /*26a0*/  LEA R6, R0, R18, 0x1 ;  /* 0x0000001200067211 */ /* 0x002fe400078e08ff */
[----:B--2---:R-:W-:-:S03]  /*26b0*/  LEA R14, P0, R24, R26, 0x1 ;  /* 0x0000001a180e7211 */ /* 0x004fc600078008ff */
[----:B------:R-:W-:Y:S01]  /*26c0*/  STL [R1+0x28], R6 ;  /* 0x0000280601007387 */ /* 0x000fe20000100800 */
[----:B------:R-:W-:-:S03]  /*26d0*/  LEA.HI.X.SX32 R15, R24, R27, 0x1, P0 ;  /* 0x0000001b180f7211 */ /* 0x000fc600000f0eff */
[----:B-----5:R1:W-:Y:S04]  /*26e0*/  STL [R1+0x2f8], R28 ;  /* 0x0002f81c01007387 */ /* 0x0203e80000100800 */
[----:B------:R2:W5:Y:S04]  /*26f0*/  LDG.E.U16 R24, [R14.64] ;  /* 0x000000060e187981 */ /* 0x000568000c1e1500 */
[----:B-1----:R1:W5:Y:S01]  /*2700*/  LDG.E.U16 R28, [R2.64] ;  /* 0x00000006021c7981 */ /* 0x002362000c1e1500 */
[----:B------:R-:W-:Y:S01]  /*2710*/  IMAD R6, R0, 0x2, R6 ;  /* 0x0000000200067824 */ /* 0x000fe200078e0206 */
[----:B0-----:R-:W-:-:S04]  /*2720*/  LEA R12, P1, R4, R26, 0x1 ;  /* 0x0000001a040c7211 */ /* 0x001fc800078208ff */
[----:B------:R-:W-:Y:S02]  /*2730*/  LEA R7, R0, R6, 0x1 ;  /* 0x0000000600077211 */ /* 0x000fe400078e08ff */
[----:B------:R-:W-:Y:S02]  /*2740*/  LEA.HI.X.SX32 R13, R4, R27, 0x1, P1 ;  /* 0x0000001b040d7211 */ /* 0x000fe400008f0eff */
[CC--:B------:R-:W-:Y:S02]  /*2750*/  LEA R4, P0, R5.reuse, R26.reuse, 0x1 ;  /* 0x0000001a05047211 */ /* 0x0c0fe400078008ff */
[C---:B-1----:R-:W-:Y:S02]  /*2760*/  LEA R2, R0.reuse, R7, 0x1 ;  /* 0x0000000700027211 */ /* 0x042fe400078e08ff */
[----:B------:R-:W-:Y:S02]  /*2770*/  LEA.HI.X.SX32 R5, R5, R27, 0x1, P0 ;  /* 0x0000001b05057211 */ /* 0x000fe400000f0eff */
[----:B--2---:R-:W-:Y:S01]  /*2780*/  LEA R14, P0, R23, R26, 0x1 ;  /* 0x0000001a170e7211 */ /* 0x004fe200078008ff */
[----:B------:R-:W-:-:S03]  /*2790*/  IMAD R3, R0, 0x2, R2 ;  /* 0x0000000200037824 */ /* 0x000fc600078e0202 */
[----:B------:R-:W-:Y:S02]  /*27a0*/  LEA.HI.X.SX32 R15, R23, R27, 0x1, P0 ;  /* 0x0000001b170f7211 */ /* 0x000fe400000f0eff */
[----:B------:R0:W2:Y:S04]  /*27b0*/  LDG.E.U16 R23, [R4.64] ;  /* 0x0000000604177981 */ /* 0x0000a8000c1e1500 */
[----:B----4-:R1:W-:Y:S04]  /*27c0*/  STL [R1+0xc4], R29 ;  /* 0x0000c41d01007387 */ /* 0x0103e80000100800 */
[----:B------:R-:W-:Y:S04]  /*27d0*/  STL [R1+0x44], R3 ;  /* 0x0000440301007387 */ /* 0x000fe80000100800 */
[----:B---3--:R-:W-:Y:S04]  /*27e0*/  STL [R1+0x2f4], R17 ;  /* 0x0002f41101007387 */ /* 0x008fe80000100800 */
[----:B-1----:R1:W3:Y:S04]  /*27f0*/  LDG.E.U16 R29, [R12.64] ;  /* 0x000000060c1d7981 */ /* 0x0022e8000c1e1500 */
[----:B------:R4:W-:Y:S01]  /*2800*/  STL [R1+0x2f0], R25 ;  /* 0x0002f01901007387 */ /* 0x0009e20000100800 */
[----:B-1----:R-:W-:-:S03]  /*2810*/  LEA R12, P1, R16, R26, 0x1 ;  /* 0x0000001a100c7211 */ /* 0x002fc600078208ff */
[----:B----4-:R1:W4:Y:S01]  /*2820*/  LDG.E.U16 R25, [R14.64] ;  /* 0x000000060e197981 */ /* 0x010322000c1e1500 */
[----:B------:R-:W-:-:S03]  /*2830*/  LEA.HI.X.SX32 R13, R16, R27, 0x1, P1 ;  /* 0x0000001b100d7211 */ /* 0x000fc600008f0eff */
[----:B-----5:R-:W-:Y:S04]  /*2840*/  STL [R1+0xc0], R28 ;  /* 0x0000c01c01007387 */ /* 0x020fe80000100800 */
[----:B------:R5:W-:Y:S04]  /*2850*/  STL [R1+0x2ec], R24 ;  /* 0x0002ec1801007387 */ /* 0x000be80000100800 */
[----:B-----5:R5:W4:Y:S01]  /*2860*/  LDG.E.U16 R24, [R12.64] ;  /* 0x000000060c187981 */ /* 0x020b22000c1e1500 */
[----:B------:R-:W-:Y:S02]  /*2870*/  LEA R3, R0, R3, 0x1 ;  /* 0x0000000300037211 */ /* 0x000fe400078e08ff */
[----:B------:R-:W-:-:S02]  /*2880*/  LEA R16, P0, R11, R26, 0x1 ;  /* 0x0000001a0b107211 */ /* 0x000fc400078008ff */
[C---:B------:R-:W-:Y:S02]  /*2890*/  LEA R7, R0.reuse, R3, 0x1 ;  /* 0x0000000300077211 */ /* 0x040fe400078e08ff */
[C---:B------:R-:W-:Y:S02]  /*28a0*/  LEA R28, R0.reuse, R11, 0x1 ;  /* 0x0000000b001c7211 */ /* 0x040fe400078e08ff */
[----:B------:R-:W-:Y:S01]  /*28b0*/  LEA.HI.X.SX32 R17, R11, R27, 0x1, P0 ;  /* 0x0000001b0b117211 */ /* 0x000fe200000f0eff */
[----:B0-----:R-:W-:Y:S01]  /*28c0*/  IMAD R4, R0, 0x2, R7 ;  /* 0x0000000200047824 */ /* 0x001fe200078e0207 */
[----:B-1----:R-:W-:-:S04]  /*28d0*/  LEA R14, P0, R28, R26, 0x1 ;  /* 0x0000001a1c0e7211 */ /* 0x002fc800078008ff */
[----:B------:R-:W-:Y:S02]  /*28e0*/  LEA R5, R0, R4, 0x1 ;  /* 0x0000000400057211 */ /* 0x000fe400078e08ff */
[----:B------:R-:W-:Y:S02]  /*28f0*/  LEA.HI.X.SX32 R15, R28, R27, 0x1, P0 ;  /* 0x0000001b1c0f7211 */ /* 0x000fe400000f0eff */
[----:B------:R0:W4:Y:S01]  /*2900*/  LDG.E.U16 R28, [R16.64] ;  /* 0x00000006101c7981 */ /* 0x000122000c1e1500 */
[----:B-----5:R-:W-:-:S03]  /*2910*/  LEA R12, P1, R22, R26, 0x1 ;  /* 0x0000001a160c7211 */ /* 0x020fc600078208ff */
[----:B------:R-:W-:Y:S01]  /*2920*/  STL [R1+0x3c], R5 ;  /* 0x00003c0501007387 */ /* 0x000fe20000100800 */
[----:B------:R-:W-:-:S03]  /*2930*/  LEA.HI.X.SX32 R13, R22, R27, 0x1, P1 ;  /* 0x0000001b160d7211 */ /* 0x000fc600008f0eff */
[----:B------:R1:W5:Y:S01]  /*2940*/  LDG.E.U16 R11, [R14.64] ;  /* 0x000000060e0b7981 */ /* 0x000362000c1e1500 */
[----:B0-----:R-:W-:-:S04]  /*2950*/  LEA R16, P0, R8, R26, 0x1 ;  /* 0x0000001a08107211 */ /* 0x001fc800078008ff */
[----:B------:R-:W-:Y:S01]  /*2960*/  LEA.HI.X.SX32 R17, R8, R27, 0x1, P0 ;  /* 0x0000001b08117211 */ /* 0x000fe200000f0eff */
[----:B---3--:R-:W-:Y:S04]  /*2970*/  STL [R1+0x2e8], R29 ;  /* 0x0002e81d01007387 */ /* 0x008fe80000100800 */
[----:B--2---:R-:W-:Y:S04]  /*2980*/  STL [R1+0xbc], R23 ;  /* 0x0000bc1701007387 */ /* 0x004fe80000100800 */
[----:B----4-:R0:W-:Y:S02]  /*2990*/  STL [R1+0x2e4], R25 ;  /* 0x0002e41901007387 */ /* 0x0101e40000100800 */
[----:B0-----:R-:W-:-:S04]  /*29a0*/  LEA R25, R0, R8, 0x1 ;  /* 0x0000000800197211 */ /* 0x001fc800078e08ff */
[----:B-1----:R-:W-:-:S04]  /*29b0*/  LEA R14, P0, R25, R26, 0x1 ;  /* 0x0000001a190e7211 */ /* 0x002fc800078008ff */
[----:B------:R-:W-:Y:S01]  /*29c0*/  LEA.HI.X.SX32 R15, R25, R27, 0x1, P0 ;  /* 0x0000001b190f7211 */ /* 0x000fe200000f0eff */
[----:B------:R0:W-:Y:S04]  /*29d0*/  STL [R1+0x2e0], R24 ;  /* 0x0002e01801007387 */ /* 0x0001e80000100800 */
[----:B------:R1:W2:Y:S04]  /*29e0*/  LDG.E.U16 R25, [R16.64] ;  /* 0x0000000610197981 */ /* 0x0002a8000c1e1500 */
[----:B0-----:R0:W3:Y:S01]  /*29f0*/  LDG.E.U16 R24, [R12.64] ;  /* 0x000000060c187981 */ /* 0x0010e2000c1e1500 */
[----:B------:R-:W-:-:S03]  /*2a00*/  IMAD R5, R0, 0x2, R5 ;  /* 0x0000000200057824 */ /* 0x000fc600078e0205 */
[----:B-1----:R1:W4:Y:S02]  /*2a10*/  LDG.E.U16 R16, [R14.64] ;  /* 0x000000060e107981 */ /* 0x002324000c1e1500 */
[----:B------:R-:W-:-:S04]  /*2a20*/  LEA R29, R0, R5, 0x1 ;  /* 0x00000005001d7211 */ /* 0x000fc800078e08ff */
[----:B------:R-:W-:Y:S02]  /*2a30*/  LEA R23, R0, R29, 0x1 ;  /* 0x0000001d00177211 */ /* 0x000fe400078e08ff */
[----:B0-----:R-:W-:-:S03]  /*2a40*/  LEA R12, P1, R20, R26, 0x1 ;  /* 0x0000001a140c7211 */ /* 0x001fc600078208ff */
[----:B------:R-:W-:Y:S01]  /*2a50*/  IMAD R7, R0, 0x2, R23 ;  /* 0x0000000200077824 */ /* 0x000fe200078e0217 */
[----:B------:R-:W-:-:S04]  /*2a60*/  LEA.HI.X.SX32 R13, R20, R27, 0x1, P1 ;  /* 0x0000001b140d7211 */ /* 0x000fc800008f0eff */
[----:B------:R0:W-:Y:S04]  /*2a70*/  STL [R1+0x34], R7 ;  /* 0x0000340701007387 */ /* 0x0001e80000100800 */
[----:B------:R1:W4:Y:S01]  /*2a80*/  LDG.E.U16 R17, [R12.64] ;  /* 0x000000060c117981 */ /* 0x000322000c1e1500 */
[----:B0-----:R-:W-:-:S03]  /*2a90*/  LEA R7, R0, R7, 0x1 ;  /* 0x0000000700077211 */ /* 0x001fc600078e08ff */
[----:B------:R0:W-:Y:S01]  /*2aa0*/  STL [R1+0xb8], R28 ;  /* 0x0000b81c01007387 */ /* 0x0001e20000100800 */
[C---:B------:R-:W-:Y:S01]  /*2ab0*/  LEA R8, P0, R9.reuse, R26, 0x1 ;  /* 0x0000001a09087211 */ /* 0x040fe200078008ff */
[C---:B0-----:R-:W-:Y:S02]  /*2ac0*/  IMAD R28, R0.reuse, 0x2, R7 ;  /* 0x00000002001c7824 */ /* 0x041fe400078e0207 */
[----:B-----5:R0:W-:Y:S01]  /*2ad0*/  STL [R1+0x2dc], R11 ;  /* 0x0002dc0b01007387 */ /* 0x0201e20000100800 */
[----:B------:R-:W-:Y:S02]  /*2ae0*/  LEA.HI.X.SX32 R9, R9, R27, 0x1, P0 ;  /* 0x0000001b09097211 */ /* 0x000fe400000f0eff */
[----:B------:R-:W-:Y:S02]  /*2af0*/  LEA R22, R0, R28, 0x1 ;  /* 0x0000001c00167211 */ /* 0x000fe400078e08ff */
[-C--:B-1----:R-:W-:Y:S02]  /*2b00*/  LEA R14, P0, R21, R26.reuse, 0x1 ;  /* 0x0000001a150e7211 */ /* 0x082fe400078008ff */
[----:B------:R-:W-:-:S02]  /*2b10*/  LEA R12, P1, R19, R26, 0x1 ;  /* 0x0000001a130c7211 */ /* 0x000fc400078208ff */
[C---:B0-----:R-:W-:Y:S02]  /*2b20*/  LEA R11, R0.reuse, R22, 0x1 ;  /* 0x00000016000b7211 */ /* 0x041fe400078e08ff */
[-C--:B------:R-:W-:Y:S02]  /*2b30*/  LEA.HI.X.SX32 R15, R21, R27.reuse, 0x1, P0 ;  /* 0x0000001b150f7211 */ /* 0x080fe400000f0eff */
[----:B------:R-:W-:Y:S01]  /*2b40*/  LEA.HI.X.SX32 R13, R19, R27, 0x1, P1 ;  /* 0x0000001b130d7211 */ /* 0x000fe200008f0eff */
[----:B------:R-:W-:Y:S04]  /*2b50*/  STL [R1+0x2c], R11 ;  /* 0x00002c0b01007387 */ /* 0x000fe80000100800 */
[----:B------:R0:W5:Y:S04]  /*2b60*/  LDG.E.U16 R20, [R14.64] ;  /* 0x000000060e147981 */ /* 0x000168000c1e1500 */
[----:B------:R1:W5:Y:S04]  /*2b70*/  LDG.E.U16 R19, [R12.64] ;  /* 0x000000060c137981 */ /* 0x000368000c1e1500 */
[----:B---3--:R-:W-:Y:S04]  /*2b80*/  STL [R1+0x2d8], R24 ;  /* 0x0002d81801007387 */ /* 0x008fe80000100800 */
[----:B--2---:R2:W-:Y:S04]  /*2b90*/  STL [R1+0xb4], R25 ;  /* 0x0000b41901007387 */ /* 0x0045e80000100800 */
[----:B--2---:R2:W3:Y:S01]  /*2ba0*/  LDG.E.U16 R25, [R8.64] ;  /* 0x0000000608197981 */ /* 0x0044e2000c1e1500 */
[----:B------:R-:W-:-:S03]  /*2bb0*/  IMAD R11, R0, 0x2, R11 ;  /* 0x00000002000b7824 */ /* 0x000fc600078e020b */
[----:B----4-:R-:W-:Y:S01]  /*2bc0*/  STL [R1+0x2d4], R16 ;  /* 0x0002d41001007387 */ /* 0x010fe20000100800 */
[----:B--2---:R-:W-:-:S03]  /*2bd0*/  LEA R8, P0, R10, R26, 0x1 ;  /* 0x0000001a0a087211 */ /* 0x004fc600078008ff */
[----:B------:R2:W-:Y:S01]  /*2be0*/  STL [R1+0x2d0], R17 ;  /* 0x0002d01101007387 */ /* 0x0005e20000100800 */
[----:B------:R-:W-:Y:S02]  /*2bf0*/  LEA R24, R0, R11, 0x1 ;  /* 0x0000000b00187211 */ /* 0x000fe400078e08ff */
[----:B------:R-:W-:Y:S02]  /*2c00*/  LEA.HI.X.SX32 R9, R10, R27, 0x1, P0 ;  /* 0x0000001b0a097211 */ /* 0x000fe400000f0eff */
[----:B--2---:R-:W-:-:S04]  /*2c10*/  LEA R17, R0, R10, 0x1 ;  /* 0x0000000a00117211 */ /* 0x004fc800078e08ff */
[C---:B0-----:R-:W-:Y:S02]  /*2c20*/  LEA R14, P0, R17.reuse, R26, 0x1 ;  /* 0x0000001a110e7211 */ /* 0x041fe400078008ff */
[C---:B------:R-:W-:Y:S02]  /*2c30*/  LEA R21, R0.reuse, R24, 0x1 ;  /* 0x0000001800157211 */ /* 0x040fe400078e08ff */
[----:B------:R-:W-:Y:S02]  /*2c40*/  LEA.HI.X.SX32 R15, R17, R27, 0x1, P0 ;  /* 0x0000001b110f7211 */ /* 0x000fe400000f0eff */
[----:B------:R0:W2:Y:S01]  /*2c50*/  LDG.E.U16 R17, [R8.64] ;  /* 0x0000000608117981 */ /* 0x0000a2000c1e1500 */
[----:B------:R-:W-:Y:S01]  /*2c60*/  IMAD R16, R0, 0x2, R21 ;  /* 0x0000000200107824 */ /* 0x000fe200078e0215 */
[----:B-1----:R-:W-:-:S04]  /*2c70*/  LEA R12, P1, R18, R26, 0x1 ;  /* 0x0000001a120c7211 */ /* 0x002fc800078208ff */
[----:B------:R-:W-:Y:S01]  /*2c80*/  STL [R1+0x24], R16 ;  /* 0x0000241001007387 */ /* 0x000fe20000100800 */
[----:B------:R-:W-:-:S05]  /*2c90*/  LEA.HI.X.SX32 R13, R18, R27, 0x1, P1 ;  /* 0x0000001b120d7211 */ /* 0x000fca00008f0eff */
[----:B------:R1:W4:Y:S04]  /*2ca0*/  LDG.E.U16 R18, [R12.64] ;  /* 0x000000060c127981 */ /* 0x000328000c1e1500 */
[----:B---3--:R-:W-:Y:S04]  /*2cb0*/  STL [R1+0xb0], R25 ;  /* 0x0000b01901007387 */ /* 0x008fe80000100800 */
[----:B-----5:R-:W-:Y:S04]  /*2cc0*/  STL [R1+0x2cc], R20 ;  /* 0x0002cc1401007387 */ /* 0x020fe80000100800 */
[----:B------:R3:W-:Y:S04]  /*2cd0*/  STL [R1+0x2c8], R19 ;  /* 0x0002c81301007387 */ /* 0x0007e80000100800 */
[----:B---3--:R3:W5:Y:S01]  /*2ce0*/  LDG.E.U16 R19, [R14.64] ;  /* 0x000000060e137981 */ /* 0x008762000c1e1500 */
[----:B------:R-:W-:-:S05]  /*2cf0*/  LEA R10, R0, R16, 0x1 ;  /* 0x00000010000a7211 */ /* 0x000fca00078e08ff */
[----:B------:R-:W-:Y:S01]  /*2d00*/  IMAD R25, R0, 0x2, R10 ;  /* 0x0000000200197824 */ /* 0x000fe200078e020a */
[----:B0-----:R-:W-:-:S04]  /*2d10*/  LEA R8, P0, R6, R26, 0x1 ;  /* 0x0000001a06087211 */ /* 0x001fc800078008ff */
[C---:B------:R-:W-:Y:S01]  /*2d20*/  LEA R20, R0.reuse, R25, 0x1 ;  /* 0x0000001900147211 */ /* 0x040fe200078e08ff */
[----:B--2---:R0:W-:Y:S03]  /*2d30*/  STL [R1+0xac], R17 ;  /* 0x0000ac1101007387 */ /* 0x0041e60000100800 */
[----:B------:R-:W-:Y:S02]  /*2d40*/  LEA R16, R0, R20, 0x1 ;  /* 0x0000001400107211 */ /* 0x000fe400078e08ff */
[----:B------:R-:W-:Y:S01]  /*2d50*/  LEA.HI.X.SX32 R9, R6, R27, 0x1, P0 ;  /* 0x0000001b06097211 */ /* 0x000fe200000f0eff */
[C---:B0-----:R-:W-:Y:S01]  /*2d60*/  IMAD R17, R0.reuse, 0x2, R6 ;  /* 0x0000000200117824 */ /* 0x041fe200078e0206 */
[----:B------:R-:W-:Y:S01]  /*2d70*/  LEA R6, R0, R16, 0x1 ;  /* 0x0000001000067211 */ /* 0x000fe200078e08ff */
[----:B------:R0:W-:Y:S01]  /*2d80*/  STL [R1+0x1a0], R16 ;  /* 0x0001a01001007387 */ /* 0x0001e20000100800 */
[----:B-1----:R-:W-:-:S02]  /*2d90*/  LEA R12, P1, R2, R26, 0x1 ;  /* 0x0000001a020c7211 */ /* 0x002fc400078208ff */
[C---:B---3--:R-:W-:Y:S01]  /*2da0*/  LEA R14, P0, R17.reuse, R26, 0x1 ;  /* 0x0000001a110e7211 */ /* 0x048fe200078008ff */
[----:B------:R1:W2:Y:S01]  /*2db0*/  LDG.E.U16 R9, [R8.64] ;  /* 0x0000000608097981 */ /* 0x0002a2000c1e1500 */
[-C--:B------:R-:W-:Y:S02]  /*2dc0*/  LEA.HI.X.SX32 R13, R2, R27.reuse, 0x1, P1 ;  /* 0x0000001b020d7211 */ /* 0x080fe400008f0eff */
[----:B------:R-:W-:Y:S02]  /*2dd0*/  LEA.HI.X.SX32 R15, R17, R27, 0x1, P0 ;  /* 0x0000001b110f7211 */ /* 0x000fe400000f0eff */
[C---:B0-----:R-:W-:Y:S01]  /*2de0*/  LEA R16, R0.reuse, R6, 0x1 ;  /* 0x0000000600107211 */ /* 0x041fe200078e08ff */
[----:B-----5:R0:W-:Y:S04]  /*2df0*/  STL [R1+0x2c4], R19 ;  /* 0x0002c41301007387 */ /* 0x0201e80000100800 */
[----:B----4-:R3:W-:Y:S01]  /*2e00*/  STL [R1+0x2c0], R18 ;  /* 0x0002c01201007387 */ /* 0x0107e20000100800 */
[----:B0-----:R-:W-:-:S03]  /*2e10*/  IMAD R19, R0, 0x2, R16 ;  /* 0x0000000200137824 */ /* 0x001fc600078e0210 */
[----:B------:R0:W4:Y:S04]  /*2e20*/  LDG.E.U16 R16, [R14.64] ;  /* 0x000000060e107981 */ /* 0x000128000c1e1500 */
[----:B---3--:R3:W5:Y:S01]  /*2e30*/  LDG.E.U16 R18, [R12.64] ;  /* 0x000000060c127981 */ /* 0x008762000c1e1500 */
[CC--:B------:R-:W-:Y:S02]  /*2e40*/  LEA R2, P0, R3.reuse, R26.reuse, 0x1 ;  /* 0x0000001a03027211 */ /* 0x0c0fe400078008ff */
[----:B------:R-:W-:Y:S02]  /*2e50*/  LEA R17, R0, R3, 0x1 ;  /* 0x0000000300117211 */ /* 0x000fe400078e08ff */
[----:B------:R-:W-:Y:S02]  /*2e60*/  LEA.HI.X.SX32 R3, R3, R27, 0x1, P0 ;  /* 0x0000001b03037211 */ /* 0x000fe400000f0eff */
[----:B0-----:R-:W-:-:S02]  /*2e70*/  LEA R14, P0, R17, R26, 0x1 ;  /* 0x0000001a110e7211 */ /* 0x001fc400078008ff */
[----:B-1----:R-:W-:Y:S02]  /*2e80*/  LEA R8, R0, R19, 0x1 ;  /* 0x0000001300087211 */ /* 0x002fe400078e08ff */
[C---:B---3--:R-:W-:Y:S02]  /*2e90*/  LEA R12, P1, R4.reuse, R26, 0x1 ;  /* 0x0000001a040c7211 */ /* 0x048fe400078208ff */
[-C--:B------:R-:W-:Y:S01]  /*2ea0*/  LEA.HI.X.SX32 R15, R17, R27.reuse, 0x1, P0 ;  /* 0x0000001b110f7211 */ /* 0x080fe200000f0eff */
[----:B------:R-:W-:Y:S01]  /*2eb0*/  STL [R1+0x194], R8 ;  /* 0x0001940801007387 */ /* 0x000fe20000100800 */
[----:B------:R-:W-:-:S03]  /*2ec0*/  LEA.HI.X.SX32 R13, R4, R27, 0x1, P1 ;  /* 0x0000001b040d7211 */ /* 0x000fc600008f0eff */
[----:B--2---:R-:W-:Y:S04]  /*2ed0*/  STL [R1+0x2bc], R9 ;  /* 0x0002bc0901007387 */ /* 0x004fe80000100800 */
[----:B------:R0:W2:Y:S04]  /*2ee0*/  LDG.E.U16 R17, [R14.64] ;  /* 0x000000060e117981 */ /* 0x0000a8000c1e1500 */
[----:B----4-:R1:W-:Y:S04]  /*2ef0*/  STL [R1+0x2b8], R16 ;  /* 0x0002b81001007387 */ /* 0x0103e80000100800 */
[----:B-----5:R3:W-:Y:S04]  /*2f00*/  STL [R1+0x2b4], R18 ;  /* 0x0002b41201007387 */ /* 0x0207e80000100800 */
[----:B-1----:R1:W4:Y:S04]  /*2f10*/  LDG.E.U16 R16, [R2.64] ;  /* 0x0000000602107981 */ /* 0x002328000c1e1500 */
[----:B---3--:R3:W5:Y:S01]  /*2f20*/  LDG.E.U16 R18, [R12.64] ;  /* 0x000000060c127981 */ /* 0x008762000c1e1500 */
[----:B------:R-:W-:Y:S01]  /*2f30*/  IMAD R8, R0, 0x2, R8 ;  /* 0x0000000200087824 */ /* 0x000fe200078e0208 */
[----:B------:R-:W-:-:S04]  /*2f40*/  LEA R4, P0, R5, R26, 0x1 ;  /* 0x0000001a05047211 */ /* 0x000fc800078008ff */
[C---:B------:R-:W-:Y:S02]  /*2f50*/  LEA R9, R0.reuse, R8, 0x1 ;  /* 0x0000000800097211 */ /* 0x040fe400078e08ff */
[----:B------:R-:W-:Y:S02]  /*2f60*/  LEA.HI.X.SX32 R5, R5, R27, 0x1, P0 ;  /* 0x0000001b05057211 */ /* 0x000fe400000f0eff */
[C---:B-1----:R-:W-:Y:S02]  /*2f70*/  LEA R2, R0.reuse, R9, 0x1 ;  /* 0x0000000900027211 */ /* 0x042fe400078e08ff */
[C---:B0-----:R-:W-:Y:S01]  /*2f80*/  LEA R14, P0, R29.reuse, R26, 0x1 ;  /* 0x0000001a1d0e7211 */ /* 0x041fe200078008ff */
[----:B------:R0:W5:Y:S02]  /*2f90*/  LDG.E.U16 R9, [R4.64] ;  /* 0x0000000604097981 */ /* 0x000164000c1e1500 */
[----:B------:R-:W-:Y:S01]  /*2fa0*/  IMAD R3, R0, 0x2, R2 ;  /* 0x0000000200037824 */ /* 0x000fe200078e0202 */
[----:B------:R-:W-:-:S02]  /*2fb0*/  LEA.HI.X.SX32 R15, R29, R27, 0x1, P0 ;  /* 0x0000001b1d0f7211 */ /* 0x000fc400000f0eff */
[C---:B---3--:R-:W-:Y:S02]  /*2fc0*/  LEA R12, P1, R23.reuse, R26, 0x1 ;  /* 0x0000001a170c7211 */ /* 0x048fe400078208ff */
[----:B------:R-:W-:Y:S04]  /*2fd0*/  STL [R1+0x130], R3 ;  /* 0x0001300301007387 */ /* 0x000fe80000100800 */
[----:B--2---:R-:W-:Y:S01]  /*2fe0*/  STL [R1+0x2ac], R17 ;  /* 0x0002ac1101007387 */ /* 0x004fe20000100800 */
[----:B------:R-:W-:-:S05]  /*2ff0*/  LEA.HI.X.SX32 R13, R23, R27, 0x1, P1 ;  /* 0x0000001b170d7211 */ /* 0x000fca00008f0eff */
[----:B0-----:R0:W2:Y:S04]  /*3000*/  LDG.E.U16 R5, [R12.64] ;  /* 0x000000060c057981 */ /* 0x0010a8000c1e1500 */
[----:B----4-:R1:W-:Y:S04]  /*3010*/  STL [R1+0x2b0], R16 ;  /* 0x0002b01001007387 */ /* 0x0103e80000100800 */
[----:B-----5:R3:W-:Y:S01]  /*3020*/  STL [R1+0x2a8], R18 ;  /* 0x0002a81201007387 */ /* 0x0207e20000100800 */
[----:B-1----:R-:W-:-:S03]  /*3030*/  LEA R16, P0, R7, R26, 0x1 ;  /* 0x0000001a07107211 */ /* 0x002fc600078008ff */
[----:B---3--:R1:W3:Y:S01]  /*3040*/  LDG.E.U16 R18, [R14.64] ;  /* 0x000000060e127981 */ /* 0x0082e2000c1e1500 */
[----:B------:R-:W-:-:S05]  /*3050*/  LEA.HI.X.SX32 R17, R7, R27, 0x1, P0 ;  /* 0x0000001b07117211 */ /* 0x000fca00000f0eff */
[----:B------:R4:W5:Y:S01]  /*3060*/  LDG.E.U16 R23, [R16.64] ;  /* 0x0000000610177981 */ /* 0x000962000c1e1500 */
[----:B------:R-:W-:Y:S01]  /*3070*/  LEA R3, R0, R3, 0x1 ;  /* 0x0000000300037211 */ /* 0x000fe200078e08ff */
[----:B------:R-:W-:-:S03]  /*3080*/  IMAD.MOV.U32 R29, RZ, RZ, c[0x0][0x198] ;  /* 0x00006600ff1d7624 */ /* 0x000fc600078e00ff */
[----:B------:R-:W-:-:S04]  /*3090*/  LEA R0, R0, R3, 0x1 ;  /* 0x0000000300007211 */ /* 0x000fc800078e08ff */
[----:B------:R-:W-:-:S04]  /*30a0*/  LEA R4, R29, R0, 0x1 ;  /* 0x000000001d047211 */ /* 0x000fc800078e08ff */
[----:B------:R-:W-:Y:S02]  /*30b0*/  LEA R0, R29, R4, 0x1 ;  /* 0x000000041d007211 */ /* 0x000fe400078e08ff */
[----:B0-----:R-:W-:-:S03]  /*30c0*/  LEA R12, P1, R22, R26, 0x1 ;  /* 0x0000001a160c7211 */ /* 0x001fc600078208ff */
[C---:B------:R-:W-:Y:S01]  /*30d0*/  IMAD R7, R29.reuse, 0x2, R0 ;  /* 0x000000021d077824 */ /* 0x040fe200078e0200 */
[----:B------:R0:W-:Y:S01]  /*30e0*/  STL [R1+0x140], R0 ;  /* 0x0001400001007387 */ /* 0x0001e20000100800 */
[----:B------:R-:W-:Y:S02]  /*30f0*/  LEA.HI.X.SX32 R13, R22, R27, 0x1, P1 ;  /* 0x0000001b160d7211 */ /* 0x000fe400008f0eff */
[----:B------:R-:W-:Y:S01]  /*3100*/  MOV R22, c[0x0][0x198] ;  /* 0x0000660000167a02 */ /* 0x000fe20000000f00 */
[----:B------:R2:W-:Y:S01]  /*3110*/  STL [R1+0x2a4], R9 ;  /* 0x0002a40901007387 */ /* 0x0005e20000100800 */
[C---:B-1----:R-:W-:Y:S02]  /*3120*/  LEA R14, P0, R28.reuse, R26, 0x1 ;  /* 0x0000001a1c0e7211 */ /* 0x042fe400078008ff */
[----:B0-----:R-:W-:Y:S02]  /*3130*/  LEA R0, R29, R7, 0x1 ;  /* 0x000000071d007211 */ /* 0x001fe400078e08ff */
[----:B------:R-:W-:-:S03]  /*3140*/  LEA.HI.X.SX32 R15, R28, R27, 0x1, P0 ;  /* 0x0000001b1c0f7211 */ /* 0x000fc600000f0eff */
[C---:B--2---:R-:W-:Y:S01]  /*3150*/  IMAD R9, R22.reuse, 0x2, R0 ;  /* 0x0000000216097824 */ /* 0x044fe200078e0200 */
[CC--:B----4-:R-:W-:Y:S01]  /*3160*/  LEA R16, P0, R11.reuse, R26.reuse, 0x1 ;  /* 0x0000001a0b107211 */ /* 0x0d0fe200078008ff */
[----:B------:R0:W2:Y:S03]  /*3170*/  LDG.E.U16 R28, [R12.64] ;  /* 0x000000060c1c7981 */ /* 0x0000a6000c1e1500 */
[----:B------:R-:W-:Y:S02]  /*3180*/  LEA R0, R22, R9, 0x1 ;  /* 0x0000000916007211 */ /* 0x000fe400078e08ff */
[----:B------:R-:W-:Y:S01]  /*3190*/  LEA.HI.X.SX32 R17, R11, R27, 0x1, P0 ;  /* 0x0000001b0b117211 */ /* 0x000fe200000f0eff */
[----:B---3--:R1:W-:Y:S04]  /*31a0*/  STL [R1+0x2a0], R18 ;  /* 0x0002a01201007387 */ /* 0x0083e80000100800 */
[----:B------:R-:W-:Y:S04]  /*31b0*/  STL [R1+0x134], R0 ;  /* 0x0001340001007387 */ /* 0x000fe80000100800 */
[----:B-1----:R1:W3:Y:S04]  /*31c0*/  LDG.E.U16 R18, [R14.64] ;  /* 0x000000060e127981 */ /* 0x0022e8000c1e1500 */
[----:B------:R4:W-:Y:S01]  /*31d0*/  STL [R1+0x29c], R5 ;  /* 0x00029c0501007387 */ /* 0x0009e20000100800 */
[----:B-1----:R-:W-:-:S04]  /*31e0*/  LEA R14, P0, R24, R26, 0x1 ;  /* 0x0000001a180e7211 */ /* 0x002fc800078008ff */
[----:B------:R-:W-:Y:S01]  /*31f0*/  LEA.HI.X.SX32 R15, R24, R27, 0x1, P0 ;  /* 0x0000001b180f7211 */ /* 0x000fe200000f0eff */
[----:B----4-:R1:W4:Y:S04]  /*3200*/  LDG.E.U16 R5, [R16.64] ;  /* 0x0000000610057981 */ /* 0x010328000c1e1500 */
[----:B-----5:R5:W-:Y:S04]  /*3210*/  STL [R1+0x298], R23 ;  /* 0x0002981701007387 */ /* 0x020be80000100800 */
[----:B-----5:R5:W4:Y:S01]  /*3220*/  LDG.E.U16 R23, [R14.64] ;  /* 0x000000060e177981 */ /* 0x020b22000c1e1500 */
[----:B0-----:R-:W-:-:S02]  /*3230*/  LEA R12, P1, R21, R26, 0x1 ;  /* 0x0000001a150c7211 */ /* 0x001fc400078208ff */
[----:B------:R-:W-:Y:S02]  /*3240*/  LEA R11, R22, R0, 0x1 ;  /* 0x00000000160b7211 */ /* 0x000fe400078e08ff */
[----:B------:R-:W-:-:S03]  /*3250*/  LEA.HI.X.SX32 R13, R21, R27, 0x1, P1 ;  /* 0x0000001b150d7211 */ /* 0x000fc600008f0eff */
[----:B------:R-:W-:Y:S02]  /*3260*/  IMAD R0, R22, 0x2, R11 ;  /* 0x0000000216007824 */ /* 0x000fe400078e020b */
[----:B------:R0:W4:Y:S01]  /*3270*/  LDG.E.U16 R21, [R12.64] ;  /* 0x000000060c157981 */ /* 0x000122000c1e1500 */
[----:B-1----:R-:W-:Y:S02]  /*3280*/  LEA R16, P0, R10, R26, 0x1 ;  /* 0x0000001a0a107211 */ /* 0x002fe400078008ff */
[----:B------:R-:W-:Y:S02]  /*3290*/  LEA R24, R22, R0, 0x1 ;  /* 0x0000000016187211 */ /* 0x000fe400078e08ff */
[----:B------:R-:W-:Y:S02]  /*32a0*/  LEA.HI.X.SX32 R17, R10, R27, 0x1, P0 ;  /* 0x0000001b0a117211 */ /* 0x000fe400000f0eff */
[----:B------:R-:W-:Y:S02]  /*32b0*/  LEA R0, R22, R24, 0x1 ;  /* 0x0000001816007211 */ /* 0x000fe400078e08ff */
[-C--:B-----5:R-:W-:Y:S01]  /*32c0*/  LEA R14, P0, R25, R26.reuse, 0x1 ;  /* 0x0000001a190e7211 */ /* 0x0a0fe200078008ff */
[----:B------:R1:W5:Y:S01]  /*32d0*/  LDG.E.U16 R10, [R16.64] ;  /* 0x00000006100a7981 */ /* 0x000362000c1e1500 */
[----:B0-----:R-:W-:-:S02]  /*32e0*/  LEA R12, P1, R20, R26, 0x1 ;  /* 0x0000001a140c7211 */ /* 0x001fc400078208ff */
[-C--:B------:R-:W-:Y:S01]  /*32f0*/  LEA.HI.X.SX32 R15, R25, R27.reuse, 0x1, P0 ;  /* 0x0000001b190f7211 */ /* 0x080fe200000f0eff */
[----:B------:R-:W-:Y:S01]  /*3300*/  STL [R1+0x138], R0 ;  /* 0x0001380001007387 */ /* 0x000fe20000100800 */
[----:B------:R-:W-:-:S03]  /*3310*/  LEA.HI.X.SX32 R13, R20, R27, 0x1, P1 ;  /* 0x0000001b140d7211 */ /* 0x000fc600008f0eff */
[----:B------:R0:W5:Y:S01]  /*3320*/  LDG.E.U16 R20, [R14.64] ;  /* 0x000000060e147981 */ /* 0x000162000c1e1500 */
[----:B-1----:R-:W-:-:S04]  /*3330*/  LEA R16, P0, R6, R26, 0x1 ;  /* 0x0000001a06107211 */ /* 0x002fc800078008ff */
[----:B------:R-:W-:Y:S01]  /*3340*/  LEA.HI.X.SX32 R17, R6, R27, 0x1, P0 ;  /* 0x0000001b06117211 */ /* 0x000fe200000f0eff */
[----:B---3--:R-:W-:Y:S04]  /*3350*/  STL [R1+0x294], R18 ;  /* 0x0002941201007387 */ /* 0x008fe80000100800 */
[----:B--2---:R-:W-:Y:S04]  /*3360*/  STL [R1+0x290], R28 ;  /* 0x0002901c01007387 */ /* 0x004fe80000100800 */
[----:B----4-:R1:W-:Y:S02]  /*3370*/  STL [R1+0x28c], R5 ;  /* 0x00028c0501007387 */ /* 0x0103e40000100800 */
[----:B-1----:R-:W-:-:S02]  /*3380*/  IMAD.MOV.U32 R5, RZ, RZ, c[0x0][0x198] ;  /* 0x00006600ff057624 */ /* 0x002fc400078e00ff */
[----:B------:R1:W-:Y:S03]  /*3390*/  STL [R1+0x288], R23 ;  /* 0x0002881701007387 */ /* 0x0003e60000100800 */
[----:B------:R-:W-:Y:S02]  /*33a0*/  LEA R5, R5, R6, 0x1 ;  /* 0x0000000605057211 */ /* 0x000fe400078e08ff */
[----:B------:R2:W3:Y:S04]  /*33b0*/  LDG.E.U16 R6, [R16.64] ;  /* 0x0000000610067981 */ /* 0x0004e8000c1e1500 */
[----:B-1----:R1:W4:Y:S01]  /*33c0*/  LDG.E.U16 R23, [R12.64] ;  /* 0x000000060c177981 */ /* 0x002322000c1e1500 */
[----:B------:R-:W-:-:S05]  /*33d0*/  IMAD R18, R22, 0x2, R0 ;  /* 0x0000000216127824 */ /* 0x000fca00078e0200 */
[----:B------:R-:W-:-:S04]  /*33e0*/  LEA R0, R22, R18, 0x1 ;  /* 0x0000001216007211 */ /* 0x000fc800078e08ff */
[----:B------:R-:W-:-:S04]  /*33f0*/  LEA R28, R22, R0, 0x1 ;  /* 0x00000000161c7211 */ /* 0x000fc800078e08ff */
[----:B------:R-:W-:Y:S02]  /*3400*/  LEA R0, R22, R28, 0x1 ;  /* 0x0000001c16007211 */ /* 0x000fe400078e08ff */
[----:B-1----:R-:W-:-:S03]  /*3410*/  LEA R12, P0, R5, R26, 0x1 ;  /* 0x0000001a050c7211 */ /* 0x002fc600078008ff */
[----:B------:R-:W-:Y:S04]  /*3420*/  STL [R1+0x13c], R0 ;  /* 0x00013c0001007387 */ /* 0x000fe80000100800 */
[----:B------:R1:W-:Y:S01]  /*3430*/  STL [R1+0x284], R21 ;  /* 0x0002841501007387 */ /* 0x0003e20000100800 */
[----:B------:R-:W-:Y:S01]  /*3440*/  LEA.HI.X.SX32 R13, R5, R27, 0x1, P0 ;  /* 0x0000001b050d7211 */ /* 0x000fe200000f0eff */
[----:B------:R-:W-:Y:S02]  /*3450*/  IMAD.MOV.U32 R5, RZ, RZ, c[0x0][0x198] ;  /* 0x00006600ff057624 */ /* 0x000fe400078e00ff */
[----:B-1----:R-:W-:Y:S01]  /*3460*/  IMAD R21, R22, 0x2, R0 ;  /* 0x0000000216157824 */ /* 0x002fe200078e0200 */
[----:B--2---:R-:W-:-:S04]  /*3470*/  LEA R16, P0, R8, R26, 0x1 ;  /* 0x0000001a08107211 */ /* 0x004fc800078008ff */
[C---:B------:R-:W-:Y:S01]  /*3480*/  LEA R0, R22.reuse, R21, 0x1 ;  /* 0x0000001516007211 */ /* 0x040fe200078e08ff */
[----:B-----5:R1:W-:Y:S01]  /*3490*/  STL [R1+0x280], R10 ;  /* 0x0002800a01007387 */ /* 0x0203e20000100800 */
[----:B------:R-:W-:Y:S02]  /*34a0*/  LEA R5, R5, R8, 0x1 ;  /* 0x0000000805057211 */ /* 0x000fe400078e08ff */
[----:B------:R-:W-:Y:S02]  /*34b0*/  LEA R25, R22, R0, 0x1 ;  /* 0x0000000016197211 */ /* 0x000fe400078e08ff */
[----:B0-----:R-:W-:Y:S02]  /*34c0*/  LEA R14, P1, R19, R26, 0x1 ;  /* 0x0000001a130e7211 */ /* 0x001fe400078208ff */
[----:B------:R-:W-:Y:S01]  /*34d0*/  LEA.HI.X.SX32 R17, R8, R27, 0x1, P0 ;  /* 0x0000001b08117211 */ /* 0x000fe200000f0eff */
[----:B-1----:R0:W2:Y:S01]  /*34e0*/  LDG.E.U16 R10, [R12.64] ;  /* 0x000000060c0a7981 */ /* 0x0020a2000c1e1500 */
[----:B------:R-:W-:-:S02]  /*34f0*/  LEA R0, R22, R25, 0x1 ;  /* 0x0000001916007211 */ /* 0x000fc400078e08ff */
[----:B------:R-:W-:Y:S02]  /*3500*/  LEA.HI.X.SX32 R15, R19, R27, 0x1, P1 ;  /* 0x0000001b130f7211 */ /* 0x000fe400008f0eff */
[----:B------:R1:W5:Y:S01]  /*3510*/  LDG.E.U16 R17, [R16.64] ;  /* 0x0000000610117981 */ /* 0x000362000c1e1500 */
[----:B0-----:R-:W-:-:S03]  /*3520*/  LEA R12, P0, R5, R26, 0x1 ;  /* 0x0000001a050c7211 */ /* 0x001fc600078008ff */
[----:B------:R-:W-:Y:S01]  /*3530*/  STL [R1+0x148], R0 ;  /* 0x0001480001007387 */ /* 0x000fe20000100800 */
[----:B------:R-:W-:-:S03]  /*3540*/  LEA.HI.X.SX32 R13, R5, R27, 0x1, P0 ;  /* 0x0000001b050d7211 */ /* 0x000fc600000f0eff */
[----:B------:R0:W5:Y:S04]  /*3550*/  LDG.E.U16 R19, [R14.64] ;  /* 0x000000060e137981 */ /* 0x000168000c1e1500 */
[----:B------:R-:W-:Y:S04]  /*3560*/  STL [R1+0x27c], R20 ;  /* 0x00027c1401007387 */ /* 0x000fe80000100800 */
[----:B----4-:R-:W-:Y:S04]  /*3570*/  STL [R1+0x278], R23 ;  /* 0x0002781701007387 */ /* 0x010fe80000100800 */
[----:B---3--:R3:W-:Y:S04]  /*3580*/  STL [R1+0x274], R6 ;  /* 0x0002740601007387 */ /* 0x0087e80000100800 */
[----:B---3--:R3:W4:Y:S01]  /*3590*/  LDG.E.U16 R6, [R12.64] ;  /* 0x000000060c067981 */ /* 0x008722000c1e1500 */
[----:B------:R-:W-:Y:S01]  /*35a0*/  IMAD R20, R22, 0x2, R0 ;  /* 0x0000000216147824 */ /* 0x000fe200078e0200 */
[----:B-1----:R-:W-:-:S04]  /*35b0*/  MOV R16, c[0x0][0x198] ;  /* 0x0000660000107a02 */ /* 0x002fc80000000f00 */
[----:B------:R-:W-:Y:S02]  /*35c0*/  LEA R0, R22, R20, 0x1 ;  /* 0x0000001416007211 */ /* 0x000fe400078e08ff */
[----:B0-----:R-:W-:-:S03]  /*35d0*/  LEA R14, P1, R2, R26, 0x1 ;  /* 0x0000001a020e7211 */ /* 0x001fc600078208ff */
[----:B------:R-:W-:Y:S01]  /*35e0*/  IMAD R23, R16, 0x2, R0 ;  /* 0x0000000210177824 */ /* 0x000fe200078e0200 */
[----:B------:R-:W-:Y:S02]  /*35f0*/  LEA.HI.X.SX32 R15, R2, R27, 0x1, P1 ;  /* 0x0000001b020f7211 */ /* 0x000fe400008f0eff */
[-C--:B------:R-:W-:Y:S02]  /*3600*/  LEA R2, P0, R3, R26.reuse, 0x1 ;  /* 0x0000001a03027211 */ /* 0x080fe400078008ff */
[----:B------:R-:W-:Y:S01]  /*3610*/  LEA R5, R16, R23, 0x1 ;  /* 0x0000001710057211 */ /* 0x000fe200078e08ff */
[----:B------:R0:W4:Y:S02]  /*3620*/  LDG.E.U16 R8, [R14.64] ;  /* 0x000000060e087981 */ /* 0x000124000c1e1500 */
[C---:B0-----:R-:W-:Y:S02]  /*3630*/  LEA R14, P1, R4.reuse, R26, 0x1 ;  /* 0x0000001a040e7211 */ /* 0x041fe400078208ff */
[----:B--2---:R0:W-:Y:S02]  /*3640*/  STL [R1+0x270], R10 ;  /* 0x0002700a01007387 */ /* 0x0041e40000100800 */
[----:B------:R-:W-:-:S02]  /*3650*/  LEA.HI.X.SX32 R15, R4, R27, 0x1, P1 ;  /* 0x0000001b040f7211 */ /* 0x000fc400008f0eff */
[----:B------:R-:W-:Y:S04]  /*3660*/  STL [R1+0x144], R5 ;  /* 0x0001440501007387 */ /* 0x000fe80000100800 */
[----:B------:R1:W2:Y:S01]  /*3670*/  LDG.E.U16 R14, [R14.64] ;  /* 0x000000060e0e7981 */ /* 0x0002a2000c1e1500 */
[----:B0-----:R-:W-:Y:S02]  /*3680*/  LEA R10, R29, R3, 0x1 ;  /* 0x000000031d0a7211 */ /* 0x001fe400078e08ff */
[-C--:B------:R-:W-:Y:S02]  /*3690*/  LEA.HI.X.SX32 R3, R3, R27.reuse, 0x1, P0 ;  /* 0x0000001b03037211 */ /* 0x080fe400000f0eff */
[C---:B---3--:R-:W-:Y:S01]  /*36a0*/  LEA R12, P0, R10.reuse, R26, 0x1 ;  /* 0x0000001a0a0c7211 */ /* 0x048fe200078008ff */
[----:B-----5:R0:W-:Y:S03]  /*36b0*/  STL [R1+0x26c], R19 ;  /* 0x00026c1301007387 */ /* 0x0201e60000100800 */
[----:B------:R-:W-:Y:S01]  /*36c0*/  LEA.HI.X.SX32 R13, R10, R27, 0x1, P0 ;  /* 0x0000001b0a0d7211 */ /* 0x000fe200000f0eff */
[----:B------:R-:W-:Y:S04]  /*36d0*/  STL [R1+0x268], R17 ;  /* 0x0002681101007387 */ /* 0x000fe80000100800 */
[----:B0-----:R0:W3:Y:S01]  /*36e0*/  LDG.E.U16 R19, [R2.64] ;  /* 0x0000000602137981 */ /* 0x0010e2000c1e1500 */
[----:B------:R-:W-:-:S03]  /*36f0*/  LEA R10, R22, R7, 0x1 ;  /* 0x00000007160a7211 */ /* 0x000fc600078e08ff */
[----:B0-----:R0:W5:Y:S04]  /*3700*/  LDG.E.U16 R3, [R12.64] ;  /* 0x000000060c037981 */ /* 0x001168000c1e1500 */
[----:B----4-:R4:W-:Y:S02]  /*3710*/  STL [R1+0x264], R6 ;  /* 0x0002640601007387 */ /* 0x0109e40000100800 */
[----:B----4-:R-:W-:-:S04]  /*3720*/  LEA R6, P0, R7, R26, 0x1 ;  /* 0x0000001a07067211 */ /* 0x010fc800078008ff */
[----:B------:R-:W-:-:S05]  /*3730*/  LEA.HI.X.SX32 R7, R7, R27, 0x1, P0 ;  /* 0x0000001b07077211 */ /* 0x000fca00000f0eff */
[----:B-1----:R1:W4:Y:S01]  /*3740*/  LDG.E.U16 R15, [R6.64] ;  /* 0x00000006060f7981 */ /* 0x002322000c1e1500 */
[----:B------:R-:W-:-:S05]  /*3750*/  IMAD R5, R16, 0x2, R5 ;  /* 0x0000000210057824 */ /* 0x000fca00078e0205 */
[----:B------:R-:W-:-:S04]  /*3760*/  LEA R29, R16, R5, 0x1 ;  /* 0x00000005101d7211 */ /* 0x000fc800078e08ff */
[----:B------:R-:W-:-:S05]  /*3770*/  LEA R17, R16, R29, 0x1 ;  /* 0x0000001d10117211 */ /* 0x000fca00078e08ff */
[----:B------:R-:W-:Y:S01]  /*3780*/  IMAD R2, R16, 0x2, R17 ;  /* 0x0000000210027824 */ /* 0x000fe200078e0211 */
[----:B0-----:R-:W-:-:S04]  /*3790*/  LEA R12, P0, R10, R26, 0x1 ;  /* 0x0000001a0a0c7211 */ /* 0x001fc800078008ff */
[----:B------:R0:W-:Y:S01]  /*37a0*/  STL [R1+0x178], R2 ;  /* 0x0001780201007387 */ /* 0x0001e20000100800 */
[----:B------:R-:W-:-:S03]  /*37b0*/  LEA.HI.X.SX32 R13, R10, R27, 0x1, P0 ;  /* 0x0000001b0a0d7211 */ /* 0x000fc600000f0eff */
[----:B------:R2:W-:Y:S01]  /*37c0*/  STL [R1+0x260], R8 ;  /* 0x0002600801007387 */ /* 0x0005e20000100800 */
[----:B0-----:R-:W-:-:S03]  /*37d0*/  LEA R2, R16, R2, 0x1 ;  /* 0x0000000210027211 */ /* 0x001fc600078e08ff */
[----:B-1----:R0:W4:Y:S02]  /*37e0*/  LDG.E.U16 R7, [R12.64] ;  /* 0x000000060c077981 */ /* 0x002124000c1e1500 */
[----:B------:R-:W-:Y:S01]  /*37f0*/  IMAD R22, R16, 0x2, R2 ;  /* 0x0000000210167824 */ /* 0x000fe200078e0202 */
[CC--:B--2---:R-:W-:Y:S02]  /*3800*/  LEA R8, P1, R9.reuse, R26.reuse, 0x1 ;  /* 0x0000001a09087211 */ /* 0x0c4fe400078208ff */
[----:B------:R-:W-:Y:S01]  /*3810*/  MOV R4, c[0x0][0x198] ;  /* 0x0000660000047a02 */ /* 0x000fe20000000f00 */
[----:B---3--:R1:W-:Y:S01]  /*3820*/  STL [R1+0x25c], R19 ;  /* 0x00025c1301007387 */ /* 0x0083e20000100800 */
[----:B------:R-:W-:Y:S02]  /*3830*/  LEA.HI.X.SX32 R9, R9, R27, 0x1, P1 ;  /* 0x0000001b09097211 */ /* 0x000fe400008f0eff */
[----:B------:R-:W-:Y:S02]  /*3840*/  LEA R10, P0, R11, R26, 0x1 ;  /* 0x0000001a0b0a7211 */ /* 0x000fe400078008ff */
[----:B------:R-:W-:-:S02]  /*3850*/  LEA R4, R4, R11, 0x1 ;  /* 0x0000000b04047211 */ /* 0x000fc400078e08ff */
[----:B-1----:R-:W-:Y:S01]  /*3860*/  LEA R19, R16, R22, 0x1 ;  /* 0x0000001610137211 */ /* 0x002fe200078e08ff */
[----:B-----5:R1:W-:Y:S01]  /*3870*/  STL [R1+0x258], R3 ;  /* 0x0002580301007387 */ /* 0x0203e20000100800 */
[----:B------:R-:W-:-:S03]  /*3880*/  LEA.HI.X.SX32 R11, R11, R27, 0x1, P0 ;  /* 0x0000001b0b0b7211 */ /* 0x000fc600000f0eff */
[----:B------:R2:W-:Y:S01]  /*3890*/  STL [R1+0x254], R14 ;  /* 0x0002540e01007387 */ /* 0x0005e20000100800 */
[----:B0-----:R-:W-:Y:S01]  /*38a0*/  LEA R12, P1, R24, R26, 0x1 ;  /* 0x0000001a180c7211 */ /* 0x001fe200078208ff */
[----:B-1----:R-:W-:Y:S02]  /*38b0*/  IMAD R3, R16, 0x2, R19 ;  /* 0x0000000210037824 */ /* 0x002fe400078e0213 */
[----:B--2---:R0:W2:Y:S01]  /*38c0*/  LDG.E.U16 R14, [R8.64] ;  /* 0x00000006080e7981 */ /* 0x0040a2000c1e1500 */
[----:B------:R-:W-:-:S03]  /*38d0*/  LEA.HI.X.SX32 R13, R24, R27, 0x1, P1 ;  /* 0x0000001b180d7211 */ /* 0x000fc600008f0eff */
[----:B------:R1:W-:Y:S01]  /*38e0*/  STL [R1+0x14c], R3 ;  /* 0x00014c0301007387 */ /* 0x0003e20000100800 */
[----:B0-----:R-:W-:Y:S02]  /*38f0*/  LEA R8, P0, R4, R26, 0x1 ;  /* 0x0000001a04087211 */ /* 0x001fe400078008ff */
[----:B-1----:R-:W-:Y:S02]  /*3900*/  LEA R3, R16, R3, 0x1 ;  /* 0x0000000310037211 */ /* 0x002fe400078e08ff */
[----:B------:R-:W-:-:S03]  /*3910*/  LEA.HI.X.SX32 R9, R4, R27, 0x1, P0 ;  /* 0x0000001b04097211 */ /* 0x000fc600000f0eff */
[C---:B------:R-:W-:Y:S01]  /*3920*/  IMAD R6, R16.reuse, 0x2, R3 ;  /* 0x0000000210067824 */ /* 0x040fe200078e0203 */
[----:B------:R-:W-:Y:S02]  /*3930*/  LEA R16, R16, R18, 0x1 ;  /* 0x0000001210107211 */ /* 0x000fe400078e08ff */
[----:B------:R-:W3:Y:S04]  /*3940*/  LDG.E.U16 R9, [R8.64] ;  /* 0x0000000608097981 */ /* 0x000ee8000c1e1500 */
[----:B----4-:R0:W-:Y:S04]  /*3950*/  STL [R1+0x250], R15 ;  /* 0x0002500f01007387 */ /* 0x0101e80000100800 */
[----:B0-----:R0:W4:Y:S02]  /*3960*/  LDG.E.U16 R15, [R10.64] ;  /* 0x000000060a0f7981 */ /* 0x001124000c1e1500 */
[----:B0-----:R-:W-:-:S04]  /*3970*/  LEA R10, P0, R18, R26, 0x1 ;  /* 0x0000001a120a7211 */ /* 0x001fc800078008ff */
[----:B------:R-:W-:Y:S02]  /*3980*/  LEA.HI.X.SX32 R11, R18, R27, 0x1, P0 ;  /* 0x0000001b120b7211 */ /* 0x000fe400000f0eff */
[----:B------:R0:W5:Y:S01]  /*3990*/  LDG.E.U16 R18, [R12.64] ;  /* 0x000000060c127981 */ /* 0x000162000c1e1500 */
[----:B------:R-:W-:-:S03]  /*39a0*/  MOV R24, c[0x0][0x198] ;  /* 0x0000660000187a02 */ /* 0x000fc60000000f00 */
[----:B------:R1:W-:Y:S02]  /*39b0*/  STL [R1+0x24c], R7 ;  /* 0x00024c0701007387 */ /* 0x0003e40000100800 */
[----:B-1----:R-:W-:-:S05]  /*39c0*/  LEA R7, R24, R6, 0x1 ;  /* 0x0000000618077211 */ /* 0x002fca00078e08ff */
[----:B------:R-:W-:Y:S01]  /*39d0*/  IMAD R4, R24, 0x2, R7 ;  /* 0x0000000218047824 */ /* 0x000fe200078e0207 */
[----:B0-----:R-:W-:-:S04]  /*39e0*/  LEA R12, P0, R16, R26, 0x1 ;  /* 0x0000001a100c7211 */ /* 0x001fc800078008ff */
[----:B------:R-:W-:Y:S01]  /*39f0*/  STL [R1+0x150], R4 ;  /* 0x0001500401007387 */ /* 0x000fe20000100800 */
[----:B------:R-:W-:-:S03]  /*3a00*/  LEA.HI.X.SX32 R13, R16, R27, 0x1, P0 ;  /* 0x0000001b100d7211 */ /* 0x000fc600000f0eff */
[----:B------:R0:W5:Y:S04]  /*3a10*/  LDG.E.U16 R16, [R10.64] ;  /* 0x000000060a107981 */ /* 0x000168000c1e1500 */
[----:B------:R-:W5:Y:S01]  /*3a20*/  LDG.E.U16 R13, [R12.64] ;  /* 0x000000060c0d7981 */ /* 0x000f62000c1e1500 */
[----:B0-----:R-:W-:-:S04]  /*3a30*/  LEA R10, P0, R21, R26, 0x1 ;  /* 0x0000001a150a7211 */ /* 0x001fc800078008ff */
[----:B------:R-:W-:Y:S01]  /*3a40*/  LEA.HI.X.SX32 R11, R21, R27, 0x1, P0 ;  /* 0x0000001b150b7211 */ /* 0x000fe200000f0eff */
[----:B----4-:R-:W-:Y:S04]  /*3a50*/  STL [R1+0x244], R15 ;  /* 0x0002440f01007387 */ /* 0x010fe80000100800 */
[----:B--2---:R0:W-:Y:S04]  /*3a60*/  STL [R1+0x248], R14 ;  /* 0x0002480e01007387 */ /* 0x0041e80000100800 */
[----:B---3--:R-:W-:Y:S01]  /*3a70*/  STL [R1+0x240], R9 ;  /* 0x0002400901007387 */ /* 0x008fe20000100800 */
[----:B0-----:R-:W-:-:S03]  /*3a80*/  LEA R14, P1, R28, R26, 0x1 ;  /* 0x0000001a1c0e7211 */ /* 0x001fc600078208ff */
[----:B-----5:R0:W-:Y:S01]  /*3a90*/  STL [R1+0x23c], R18 ;  /* 0x00023c1201007387 */ /* 0x0201e20000100800 */
[----:B------:R-:W-:Y:S02]  /*3aa0*/  LEA.HI.X.SX32 R15, R28, R27, 0x1, P1 ;  /* 0x0000001b1c0f7211 */ /* 0x000fe400008f0eff */
[----:B0-----:R-:W-:-:S04]  /*3ab0*/  MOV R18, c[0x0][0x198] ;  /* 0x0000660000127a02 */ /* 0x001fc80000000f00 */
[----:B------:R-:W-:Y:S02]  /*3ac0*/  LEA R28, R18, R21, 0x1 ;  /* 0x00000015121c7211 */ /* 0x000fe400078e08ff */
[----:B------:R-:W2:Y:S01]  /*3ad0*/  LDG.E.U16 R21, [R14.64] ;  /* 0x000000060e157981 */ /* 0x000ea2000c1e1500 */
[----:B------:R-:W-:-:S05]  /*3ae0*/  LEA R4, R24, R4, 0x1 ;  /* 0x0000000418047211 */ /* 0x000fca00078e08ff */
[----:B------:R-:W-:-:S05]  /*3af0*/  IMAD R8, R24, 0x2, R4 ;  /* 0x0000000218087824 */ /* 0x000fca00078e0204 */
[C---:B------:R-:W-:Y:S01]  /*3b00*/  LEA R9, R24.reuse, R8, 0x1 ;  /* 0x0000000818097211 */ /* 0x040fe200078e08ff */
[----:B------:R0:W-:Y:S04]  /*3b10*/  STL [R1+0x238], R16 ;  /* 0x0002381001007387 */ /* 0x0001e80000100800 */
[----:B0-----:R-:W-:-:S05]  /*3b20*/  IMAD R16, R24, 0x2, R9 ;  /* 0x0000000218107824 */ /* 0x001fca00078e0209 */
[----:B------:R-:W-:Y:S04]  /*3b30*/  STL [R1+0x154], R16 ;  /* 0x0001541001007387 */ /* 0x000fe80000100800 */
[----:B------:R-:W-:Y:S04]  /*3b40*/  STL [R1+0x234], R13 ;  /* 0x0002340d01007387 */ /* 0x000fe80000100800 */
[----:B--2---:R0:W-:Y:S04]  /*3b50*/  STL [R1+0x230], R21 ;  /* 0x0002301501007387 */ /* 0x0041e80000100800 */
[----:B0-----:R-:W2:Y:S01]  /*3b60*/  LDG.E.U16 R21, [R10.64] ;  /* 0x000000060a157981 */ /* 0x001ea2000c1e1500 */
[----:B------:R-:W-:-:S02]  /*3b70*/  LEA R16, R24, R16, 0x1 ;  /* 0x0000001018107211 */ /* 0x000fc400078e08ff */
[----:B------:R-:W-:-:S03]  /*3b80*/  LEA R12, P0, R28, R26, 0x1 ;  /* 0x0000001a1c0c7211 */ /* 0x000fc600078008ff */
[----:B------:R-:W-:Y:S01]  /*3b90*/  IMAD R18, R24, 0x2, R16 ;  /* 0x0000000218127824 */ /* 0x000fe200078e0210 */
[----:B------:R-:W-:-:S04]  /*3ba0*/  LEA.HI.X.SX32 R13, R28, R27, 0x1, P0 ;  /* 0x0000001b1c0d7211 */ /* 0x000fc800000f0eff */
[----:B------:R-:W-:Y:S04]  /*3bb0*/  STL [R1+0x8], R18 ;  /* 0x0000081201007387 */ /* 0x000fe80000100800 */
[----:B--2---:R0:W-:Y:S04]  /*3bc0*/  STL [R1+0x22c], R21 ;  /* 0x00022c1501007387 */ /* 0x0041e80000100800 */
[----:B0-----:R-:W2:Y:S01]  /*3bd0*/  LDG.E.U16 R21, [R12.64] ;  /* 0x000000060c157981 */ /* 0x001ea2000c1e1500 */
[----:B------:R-:W-:Y:S02]  /*3be0*/  LEA R28, R24, R18, 0x1 ;  /* 0x00000012181c7211 */ /* 0x000fe400078e08ff */
[----:B------:R-:W-:-:S02]  /*3bf0*/  LEA R14, P1, R25, R26, 0x1 ;  /* 0x0000001a190e7211 */ /* 0x000fc400078208ff */
[----:B------:R-:W-:Y:S02]  /*3c00*/  LEA R10, P0, R20, R26, 0x1 ;  /* 0x0000001a140a7211 */ /* 0x000fe400078008ff */
[----:B------:R-:W-:Y:S02]  /*3c10*/  LEA R18, R24, R28, 0x1 ;  /* 0x0000001c18127211 */ /* 0x000fe400078e08ff */
[-C--:B------:R-:W-:Y:S02]  /*3c20*/  LEA.HI.X.SX32 R15, R25, R27.reuse, 0x1, P1 ;  /* 0x0000001b190f7211 */ /* 0x080fe400008f0eff */
[----:B------:R-:W-:Y:S01]  /*3c30*/  LEA.HI.X.SX32 R11, R20, R27, 0x1, P0 ;  /* 0x0000001b140b7211 */ /* 0x000fe200000f0eff */
[----:B------:R-:W-:Y:S04]  /*3c40*/  STL [R1+0x16c], R18 ;  /* 0x00016c1201007387 */ /* 0x000fe80000100800 */
[----:B------:R0:W3:Y:S04]  /*3c50*/  LDG.E.U16 R20, [R14.64] ;  /* 0x000000060e147981 */ /* 0x0000e8000c1e1500 */
[----:B--2---:R1:W-:Y:S04]  /*3c60*/  STL [R1+0x228], R21 ;  /* 0x0002281501007387 */ /* 0x0043e80000100800 */
[----:B-1----:R-:W2:Y:S01]  /*3c70*/  LDG.E.U16 R21, [R10.64] ;  /* 0x000000060a157981 */ /* 0x002ea2000c1e1500 */
[----:B0-----:R-:W-:-:S02]  /*3c80*/  LEA R14, P0, R0, R26, 0x1 ;  /* 0x0000001a000e7211 */ /* 0x001fc400078008ff */
[C---:B------:R-:W-:Y:S02]  /*3c90*/  LEA R12, P1, R23.reuse, R26, 0x1 ;  /* 0x0000001a170c7211 */ /* 0x040fe400078208ff */
[-C--:B------:R-:W-:Y:S02]  /*3ca0*/  LEA.HI.X.SX32 R15, R0, R27.reuse, 0x1, P0 ;  /* 0x0000001b000f7211 */ /* 0x080fe400000f0eff */
[----:B------:R-:W-:Y:S01]  /*3cb0*/  LEA.HI.X.SX32 R13, R23, R27, 0x1, P1 ;  /* 0x0000001b170d7211 */ /* 0x000fe200008f0eff */
[----:B---3--:R-:W-:Y:S04]  /*3cc0*/  STL [R1+0x224], R20 ;  /* 0x0002241401007387 */ /* 0x008fe80000100800 */
[----:B------:R-:W3:Y:S01]  /*3cd0*/  LDG.E.U16 R23, [R14.64] ;  /* 0x000000060e177981 */ /* 0x000ee2000c1e1500 */
[----:B------:R-:W-:-:S03]  /*3ce0*/  IMAD R18, R24, 0x2, R18 ;  /* 0x0000000218127824 */ /* 0x000fc600078e0212 */
[----:B--2---:R0:W-:Y:S04]  /*3cf0*/  STL [R1+0x220], R21 ;  /* 0x0002201501007387 */ /* 0x0041e80000100800 */
[----:B0-----:R0:W2:Y:S01]  /*3d00*/  LDG.E.U16 R21, [R12.64] ;  /* 0x000000060c157981 */ /* 0x0010a2000c1e1500 */
[----:B------:R-:W-:-:S04]  /*3d10*/  LEA R25, R24, R18, 0x1 ;  /* 0x0000001218197211 */ /* 0x000fc800078e08ff */
[----:B------:R-:W-:Y:S02]  /*3d20*/  LEA R0, R24, R25, 0x1 ;  /* 0x0000001918007211 */ /* 0x000fe400078e08ff */
[----:B------:R-:W-:-:S03]  /*3d30*/  LEA R10, P0, R5, R26, 0x1 ;  /* 0x0000001a050a7211 */ /* 0x000fc600078008ff */
[----:B------:R-:W-:Y:S01]  /*3d40*/  IMAD R20, R24, 0x2, R0 ;  /* 0x0000000218147824 */ /* 0x000fe200078e0200 */
[-C--:B------:R-:W-:Y:S02]  /*3d50*/  LEA.HI.X.SX32 R11, R5, R27.reuse, 0x1, P0 ;  /* 0x0000001b050b7211 */ /* 0x080fe400000f0eff */
[CC--:B0-----:R-:W-:Y:S02]  /*3d60*/  LEA R12, P0, R29.reuse, R26.reuse, 0x1 ;  /* 0x0000001a1d0c7211 */ /* 0x0c1fe400078008ff */
[----:B------:R0:W-:Y:S02]  /*3d70*/  STL [R1+0x168], R20 ;  /* 0x0001681401007387 */ /* 0x0001e40000100800 */
[----:B------:R-:W-:Y:S02]  /*3d80*/  LEA.HI.X.SX32 R13, R29, R27, 0x1, P0 ;  /* 0x0000001b1d0d7211 */ /* 0x000fe400000f0eff */
[----:B---3--:R-:W-:Y:S01]  /*3d90*/  STL [R1+0x21c], R23 ;  /* 0x00021c1701007387 */ /* 0x008fe20000100800 */
[----:B------:R-:W-:-:S02]  /*3da0*/  LEA R14, P1, R17, R26, 0x1 ;  /* 0x0000001a110e7211 */ /* 0x000fc400078208ff */
[----:B------:R-:W-:Y:S02]  /*3db0*/  LEA R5, R24, R20, 0x1 ;  /* 0x0000001418057211 */ /* 0x000fe400078e08ff */
[----:B------:R-:W-:Y:S01]  /*3dc0*/  LEA.HI.X.SX32 R15, R17, R27, 0x1, P1 ;  /* 0x0000001b110f7211 */ /* 0x000fe200008f0eff */
[----:B0-----:R0:W3:Y:S04]  /*3dd0*/  LDG.E.U16 R20, [R12.64] ;  /* 0x000000060c147981 */ /* 0x0010e8000c1e1500 */
[----:B--2---:R1:W-:Y:S04]  /*3de0*/  STL [R1+0x218], R21 ;  /* 0x0002181501007387 */ /* 0x0043e80000100800 */
[----:B-1----:R1:W2:Y:S02]  /*3df0*/  LDG.E.U16 R21, [R10.64] ;  /* 0x000000060a157981 */ /* 0x0022a4000c1e1500 */
[----:B-1----:R-:W-:-:S04]  /*3e00*/  LEA R10, P0, R2, R26, 0x1 ;  /* 0x0000001a020a7211 */ /* 0x002fc800078008ff */
[----:B------:R-:W-:Y:S02]  /*3e10*/  LEA.HI.X.SX32 R11, R2, R27, 0x1, P0 ;  /* 0x0000001b020b7211 */ /* 0x000fe400000f0eff */
[----:B------:R1:W4:Y:S04]  /*3e20*/  LDG.E.U16 R2, [R14.64] ;  /* 0x000000060e027981 */ /* 0x000328000c1e1500 */
[----:B------:R5:W5:Y:S01]  /*3e30*/  LDG.E.U16 R11, [R10.64] ;  /* 0x000000060a0b7981 */ /* 0x000b62000c1e1500 */
[----:B------:R-:W-:Y:S01]  /*3e40*/  IMAD.MOV.U32 R29, RZ, RZ, c[0x0][0x198] ;  /* 0x00006600ff1d7624 */ /* 0x000fe200078e00ff */
[----:B------:R-:W-:-:S04]  /*3e50*/  LEA R23, R24, R5, 0x1 ;  /* 0x0000000518177211 */ /* 0x000fc800078e08ff */
[----:B------:R-:W-:-:S04]  /*3e60*/  LEA R24, R29, R23, 0x1 ;  /* 0x000000171d187211 */ /* 0x000fc800078e08ff */
[----:B------:R-:W-:-:S05]  /*3e70*/  LEA R17, R29, R24, 0x1 ;  /* 0x000000181d117211 */ /* 0x000fca00078e08ff */
[----:B------:R0:W-:Y:S01]  /*3e80*/  STL [R1+0x164], R17 ;  /* 0x0001641101007387 */ /* 0x0001e20000100800 */
[-C--:B-1----:R-:W-:Y:S01]  /*3e90*/  LEA R14, P1, R19, R26.reuse, 0x1 ;  /* 0x0000001a130e7211 */ /* 0x082fe200078208ff */
[----:B0-----:R-:W-:Y:S01]  /*3ea0*/  IMAD R17, R29, 0x2, R17 ;  /* 0x000000021d117824 */ /* 0x001fe200078e0211 */
[C---:B------:R-:W-:Y:S02]  /*3eb0*/  LEA R12, P0, R22.reuse, R26, 0x1 ;  /* 0x0000001a160c7211 */ /* 0x040fe400078008ff */
[-C--:B------:R-:W-:Y:S02]  /*3ec0*/  LEA.HI.X.SX32 R15, R19, R27.reuse, 0x1, P1 ;  /* 0x0000001b130f7211 */ /* 0x080fe400008f0eff */
[----:B------:R-:W-:-:S03]  /*3ed0*/  LEA.HI.X.SX32 R13, R22, R27, 0x1, P0 ;  /* 0x0000001b160d7211 */ /* 0x000fc600000f0eff */
[----:B------:R0:W5:Y:S04]  /*3ee0*/  LDG.E.U16 R22, [R14.64] ;  /* 0x000000060e167981 */ /* 0x000168000c1e1500 */
[----:B------:R1:W5:Y:S04]  /*3ef0*/  LDG.E.U16 R19, [R12.64] ;  /* 0x000000060c137981 */ /* 0x000368000c1e1500 */
[----:B--2---:R2:W-:Y:S04]  /*3f00*/  STL [R1+0x214], R21 ;  /* 0x0002141501007387 */ /* 0x0045e80000100800 */
[----:B---3--:R3:W-:Y:S01]  /*3f10*/  STL [R1+0x210], R20 ;  /* 0x0002101401007387 */ /* 0x0087e20000100800 */
[----:B--2---:R-:W-:-:S04]  /*3f20*/  LEA R21, R29, R17, 0x1 ;  /* 0x000000111d157211 */ /* 0x004fc800078e08ff */
[C---:B---3--:R-:W-:Y:S01]  /*3f30*/  LEA R20, R29.reuse, R21, 0x1 ;  /* 0x000000151d147211 */ /* 0x048fe200078e08ff */
[----:B----4-:R2:W-:Y:S04]  /*3f40*/  STL [R1+0x20c], R2 ;  /* 0x00020c0201007387 */ /* 0x0105e80000100800 */
[----:B-----5:R-:W-:Y:S01]  /*3f50*/  IMAD R10, R29, 0x2, R20 ;  /* 0x000000021d0a7824 */ /* 0x020fe200078e0214 */
[----:B--2---:R-:W-:-:S04]  /*3f60*/  LEA R2, P0, R3, R26, 0x1 ;  /* 0x0000001a03027211 */ /* 0x004fc800078008ff */
[----:B------:R2:W-:Y:S01]  /*3f70*/  STL [R1+0x160], R10 ;  /* 0x0001600a01007387 */ /* 0x0005e20000100800 */
[----:B0-----:R-:W-:Y:S02]  /*3f80*/  LEA R15, R29, R10, 0x1 ;  /* 0x0000000a1d0f7211 */ /* 0x001fe400078e08ff */
[----:B------:R-:W-:Y:S01]  /*3f90*/  LEA.HI.X.SX32 R3, R3, R27, 0x1, P0 ;  /* 0x0000001b03037211 */ /* 0x000fe200000f0eff */
[----:B------:R0:W-:Y:S01]  /*3fa0*/  STL [R1+0x208], R11 ;  /* 0x0002080b01007387 */ /* 0x0001e20000100800 */
[----:B--2---:R-:W-:-:S04]  /*3fb0*/  LEA R10, P0, R6, R26, 0x1 ;  /* 0x0000001a060a7211 */ /* 0x004fc800078008ff */
[----:B0-----:R-:W-:Y:S02]  /*3fc0*/  LEA.HI.X.SX32 R11, R6, R27, 0x1, P0 ;  /* 0x0000001b060b7211 */ /* 0x001fe400000f0eff */
[----:B------:R0:W2:Y:S04]  /*3fd0*/  LDG.E.U16 R6, [R2.64] ;  /* 0x0000000602067981 */ /* 0x0000a8000c1e1500 */
[----:B------:R3:W4:Y:S01]  /*3fe0*/  LDG.E.U16 R11, [R10.64] ;  /* 0x000000060a0b7981 */ /* 0x000722000c1e1500 */
[----:B-1----:R-:W-:-:S04]  /*3ff0*/  LEA R12, P1, R7, R26, 0x1 ;  /* 0x0000001a070c7211 */ /* 0x002fc800078208ff */
[-C--:B------:R-:W-:Y:S02]  /*4000*/  LEA.HI.X.SX32 R13, R7, R27.reuse, 0x1, P1 ;  /* 0x0000001b070d7211 */ /* 0x080fe400008f0eff */
[CC--:B0-----:R-:W-:Y:S01]  /*4010*/  LEA R2, P0, R4.reuse, R26.reuse, 0x1 ;  /* 0x0000001a04027211 */ /* 0x0c1fe200078008ff */
[----:B------:R-:W-:Y:S03]  /*4020*/  STL [R1+0x204], R19 ;  /* 0x0002041301007387 */ /* 0x000fe60000100800 */
[----:B------:R-:W-:Y:S01]  /*4030*/  LEA.HI.X.SX32 R3, R4, R27, 0x1, P0 ;  /* 0x0000001b04037211 */ /* 0x000fe200000f0eff */
[----:B------:R-:W-:Y:S04]  /*4040*/  STL [R1+0x200], R22 ;  /* 0x0002001601007387 */ /* 0x000fe80000100800 */
[----:B------:R0:W5:Y:S01]  /*4050*/  LDG.E.U16 R13, [R12.64] ;  /* 0x000000060c0d7981 */ /* 0x000162000c1e1500 */
[----:B---3--:R-:W-:-:S03]  /*4060*/  LEA R10, P1, R9, R26, 0x1 ;  /* 0x0000001a090a7211 */ /* 0x008fc600078208ff */
[----:B--2---:R1:W-:Y:S02]  /*4070*/  STL [R1+0x1fc], R6 ;  /* 0x0001fc0601007387 */ /* 0x0043e40000100800 */
[----:B-1----:R-:W-:-:S04]  /*4080*/  LEA R6, P0, R8, R26, 0x1 ;  /* 0x0000001a08067211 */ /* 0x002fc800078008ff */
[-C--:B------:R-:W-:Y:S02]  /*4090*/  LEA.HI.X.SX32 R7, R8, R27.reuse, 0x1, P0 ;  /* 0x0000001b08077211 */ /* 0x080fe400000f0eff */
[----:B------:R1:W2:Y:S04]  /*40a0*/  LDG.E.U16 R8, [R2.64] ;  /* 0x0000000602087981 */ /* 0x0002a8000c1e1500 */
[----:B----4-:R3:W-:Y:S01]  /*40b0*/  STL [R1+0x1f8], R11 ;  /* 0x0001f80b01007387 */ /* 0x0107e20000100800 */
[C---:B-1----:R-:W-:Y:S02]  /*40c0*/  LEA R2, P0, R16.reuse, R26, 0x1 ;  /* 0x0000001a10027211 */ /* 0x042fe400078008ff */
[-C--:B---3--:R-:W-:Y:S02]  /*40d0*/  LEA.HI.X.SX32 R11, R9, R27.reuse, 0x1, P1 ;  /* 0x0000001b090b7211 */ /* 0x088fe400008f0eff */
[----:B------:R1:W3:Y:S01]  /*40e0*/  LDG.E.U16 R9, [R6.64] ;  /* 0x0000000606097981 */ /* 0x0002e2000c1e1500 */
[----:B------:R-:W-:-:S03]  /*40f0*/  LEA.HI.X.SX32 R3, R16, R27, 0x1, P0 ;  /* 0x0000001b10037211 */ /* 0x000fc600000f0eff */
[----:B------:R4:W3:Y:S01]  /*4100*/  LDG.E.U16 R16, [R10.64] ;  /* 0x000000060a107981 */ /* 0x0008e2000c1e1500 */
[----:B------:R-:W-:-:S05]  /*4110*/  LEA R14, R29, R15, 0x1 ;  /* 0x0000000f1d0e7211 */ /* 0x000fca00078e08ff */
[----:B------:R-:W-:-:S05]  /*4120*/  IMAD R19, R29, 0x2, R14 ;  /* 0x000000021d137824 */ /* 0x000fca00078e020e */
[----:B------:R-:W-:-:S04]  /*4130*/  LEA R22, R29, R19, 0x1 ;  /* 0x000000131d167211 */ /* 0x000fc800078e08ff */
[C---:B0-----:R-:W-:Y:S01]  /*4140*/  LEA R12, R29.reuse, R22, 0x1 ;  /* 0x000000161d0c7211 */ /* 0x041fe200078e08ff */
[----:B-----5:R0:W-:Y:S04]  /*4150*/  STL [R1+0x1f4], R13 ;  /* 0x0001f40d01007387 */ /* 0x0201e80000100800 */
[----:B------:R-:W-:-:S05]  /*4160*/  IMAD R4, R29, 0x2, R12 ;  /* 0x000000021d047824 */ /* 0x000fca00078e020c */
[----:B0-----:R-:W-:Y:S02]  /*4170*/  LEA R13, R29, R4, 0x1 ;  /* 0x000000041d0d7211 */ /* 0x001fe400078e08ff */
[----:B-1----:R-:W-:-:S04]  /*4180*/  LEA R6, P0, R18, R26, 0x1 ;  /* 0x0000001a12067211 */ /* 0x002fc800078008ff */
[----:B------:R-:W-:-:S06]  /*4190*/  LEA.HI.X.SX32 R7, R18, R27, 0x1, P0 ;  /* 0x0000001b12077211 */ /* 0x000fcc00000f0eff */
[----:B------:R0:W5:Y:S04]  /*41a0*/  LDG.E.U16 R7, [R6.64] ;  /* 0x0000000606077981 */ /* 0x000168000c1e1500 */
[----:B--2---:R1:W-:Y:S02]  /*41b0*/  STL [R1+0x1f0], R8 ;  /* 0x0001f00801007387 */ /* 0x0043e40000100800 */
[----:B-1----:R-:W-:-:S05]  /*41c0*/  LEA R8, R29, R13, 0x1 ;  /* 0x0000000d1d087211 */ /* 0x002fca00078e08ff */
[----:B------:R1:W-:Y:S01]  /*41d0*/  STL [R1+0x15c], R8 ;  /* 0x00015c0801007387 */ /* 0x0003e20000100800 */
[----:B----4-:R-:W-:-:S03]  /*41e0*/  IMAD R11, R29, 0x2, R8 ;  /* 0x000000021d0b7824 */ /* 0x010fc600078e0208 */
[----:B---3--:R2:W-:Y:S04]  /*41f0*/  STL [R1+0x1ec], R9 ;  /* 0x0001ec0901007387 */ /* 0x0085e80000100800 */
[----:B------:R-:W3:Y:S01]  /*4200*/  LDL.LU R18, [R1+0x8] ;  /* 0x0000080001127983 */ /* 0x000ee20000300800 */
[----:B-1----:R-:W-:-:S03]  /*4210*/  LEA R8, P1, R5, R26, 0x1 ;  /* 0x0000001a05087211 */ /* 0x002fc600078208ff */
[----:B------:R1:W-:Y:S01]  /*4220*/  STL [R1+0x1e8], R16 ;  /* 0x0001e81001007387 */ /* 0x0003e20000100800 */
[----:B--2---:R-:W-:-:S03]  /*4230*/  LEA.HI.X.SX32 R9, R5, R27, 0x1, P1 ;  /* 0x0000001b05097211 */ /* 0x004fc600008f0eff */
[----:B-1----:R1:W2:Y:S02]  /*4240*/  LDG.E.U16 R16, [R2.64] ;  /* 0x0000000602107981 */ /* 0x0022a4000c1e1500 */
[----:B-1----:R-:W-:-:S04]  /*4250*/  LEA R2, P0, R17, R26, 0x1 ;  /* 0x0000001a11027211 */ /* 0x002fc800078008ff */
[----:B------:R-:W-:Y:S02]  /*4260*/  LEA.HI.X.SX32 R3, R17, R27, 0x1, P0 ;  /* 0x0000001b11037211 */ /* 0x000fe400000f0eff */
[----:B------:R1:W4:Y:S04]  /*4270*/  LDG.E.U16 R17, [R8.64] ;  /* 0x0000000608117981 */ /* 0x000328000c1e1500 */
[----:B-1----:R1:W3:Y:S01]  /*4280*/  LDG.E.U16 R9, [R2.64] ;  /* 0x0000000602097981 */ /* 0x0022e2000c1e1500 */
[----:B------:R-:W-:-:S04]  /*4290*/  LEA R10, R29, R11, 0x1 ;  /* 0x0000000b1d0a7211 */ /* 0x000fc800078e08ff */
[----:B------:R-:W-:Y:S02]  /*42a0*/  LEA R5, R29, R10, 0x1 ;  /* 0x0000000a1d057211 */ /* 0x000fe400078e08ff */
[-C--:B0-----:R-:W-:Y:S02]  /*42b0*/  LEA R6, P0, R15, R26.reuse, 0x1 ;  /* 0x0000001a0f067211 */ /* 0x081fe400078008ff */
[----:B-1----:R-:W-:-:S04]  /*42c0*/  LEA R2, P1, R11, R26, 0x1 ;  /* 0x0000001a0b027211 */ /* 0x002fc800078208ff */
[-C--:B------:R-:W-:Y:S01]  /*42d0*/  LEA.HI.X.SX32 R3, R11, R27.reuse, 0x1, P1 ;  /* 0x0000001b0b037211 */ /* 0x080fe200008f0eff */
[----:B--2---:R0:W-:Y:S04]  /*42e0*/  STL [R1+0x1e4], R16 ;  /* 0x0001e41001007387 */ /* 0x0041e80000100800 */
[----:B-----5:R1:W-:Y:S01]  /*42f0*/  STL [R1+0x1e0], R7 ;  /* 0x0001e00701007387 */ /* 0x0203e20000100800 */
[----:B0-----:R-:W-:Y:S01]  /*4300*/  IMAD R16, R29, 0x2, R5 ;  /* 0x000000021d107824 */ /* 0x001fe200078e0205 */
[----:B-1----:R-:W-:-:S04]  /*4310*/  LEA.HI.X.SX32 R7, R15, R27, 0x1, P0 ;  /* 0x0000001b0f077211 */ /* 0x002fc800000f0eff */
[----:B------:R-:W-:Y:S01]  /*4320*/  STL [R1+0x158], R16 ;  /* 0x0001581001007387 */ /* 0x000fe20000100800 */
[----:B------:R-:W-:-:S03]  /*4330*/  LEA R8, P0, R12, R26, 0x1 ;  /* 0x0000001a0c087211 */ /* 0x000fc600078008ff */
[----:B----4-:R-:W-:Y:S04]  /*4340*/  STL [R1+0x1dc], R17 ;  /* 0x0001dc1101007387 */ /* 0x010fe80000100800 */
[----:B---3--:R0:W-:Y:S02]  /*4350*/  STL [R1+0x1d8], R9 ;  /* 0x0001d80901007387 */ /* 0x0081e40000100800 */
[----:B0-----:R-:W-:Y:S02]  /*4360*/  LEA.HI.X.SX32 R9, R12, R27, 0x1, P0 ;  /* 0x0000001b0c097211 */ /* 0x001fe400000f0eff */
[----:B------:R0:W2:Y:S04]  /*4370*/  LDG.E.U16 R12, [R6.64] ;  /* 0x00000006060c7981 */ /* 0x0000a8000c1e1500 */
[----:B------:R1:W3:Y:S01]  /*4380*/  LDG.E.U16 R11, [R8.64] ;  /* 0x00000006080b7981 */ /* 0x0002e2000c1e1500 */
[----:B------:R-:W-:-:S04]  /*4390*/  LEA R16, R29, R16, 0x1 ;  /* 0x000000101d107211 */ /* 0x000fc800078e08ff */
[----:B------:R-:W-:-:S05]  /*43a0*/  LEA R15, R29, R16, 0x1 ;  /* 0x000000101d0f7211 */ /* 0x000fca00078e08ff */
[----:B------:R-:W-:Y:S01]  /*43b0*/  IMAD R17, R29, 0x2, R15 ;  /* 0x000000021d117824 */ /* 0x000fe200078e020f */
[----:B-1----:R-:W-:-:S04]  /*43c0*/  MOV R9, c[0x0][0x198] ;  /* 0x0000660000097a02 */ /* 0x002fc80000000f00 */
[----:B------:R-:W-:Y:S02]  /*43d0*/  LEA R29, R29, R17, 0x1 ;  /* 0x000000111d1d7211 */ /* 0x000fe400078e08ff */
[----:B0-----:R-:W-:-:S03]  /*43e0*/  LEA R6, P0, R16, R26, 0x1 ;  /* 0x0000001a10067211 */ /* 0x001fc600078008ff */
[----:B------:R-:W-:Y:S01]  /*43f0*/  IMAD R8, R9, 0x2, R29 ;  /* 0x0000000209087824 */ /* 0x000fe200078e021d */
[----:B------:R-:W-:-:S05]  /*4400*/  LEA.HI.X.SX32 R7, R16, R27, 0x1, P0 ;  /* 0x0000001b10077211 */ /* 0x000fca00000f0eff */
[----:B------:R0:W4:Y:S04]  /*4410*/  LDG.E.U16 R16, [R6.64] ;  /* 0x0000000606107981 */ /* 0x000128000c1e1500 */
[----:B--2---:R1:W-:Y:S04]  /*4420*/  STL [R1+0x1d4], R12 ;  /* 0x0001d40c01007387 */ /* 0x0043e80000100800 */
[----:B-1----:R1:W2:Y:S02]  /*4430*/  LDG.E.U16 R12, [R2.64] ;  /* 0x00000006020c7981 */ /* 0x0022a4000c1e1500 */
[----:B-1----:R-:W-:-:S04]  /*4440*/  LEA R2, P1, R8, R26, 0x1 ;  /* 0x0000001a08027211 */ /* 0x002fc800078208ff */
[----:B------:R-:W-:Y:S01]  /*4450*/  LEA.HI.X.SX32 R3, R8, R27, 0x1, P1 ;  /* 0x0000001b08037211 */ /* 0x000fe200008f0eff */
[----:B---3--:R1:W-:Y:S04]  /*4460*/  STL [R1+0x1d0], R11 ;  /* 0x0001d00b01007387 */ /* 0x0083e80000100800 */
[----:B-1----:R1:W3:Y:S02]  /*4470*/  LDG.E.U16 R11, [R2.64] ;  /* 0x00000006020b7981 */ /* 0x0022e4000c1e1500 */
[----:B-1----:R-:W-:-:S04]  /*4480*/  LEA R2, P0, R18, R26, 0x1 ;  /* 0x0000001a12027211 */ /* 0x002fc800078008ff */
[----:B------:R-:W-:Y:S02]  /*4490*/  LEA.HI.X.SX32 R3, R18, R27, 0x1, P0 ;  /* 0x0000001b12037211 */ /* 0x000fe400000f0eff */
[----:B0-----:R-:W-:-:S04]  /*44a0*/  LEA R6, P1, R28, R26, 0x1 ;  /* 0x0000001a1c067211 */ /* 0x001fc800078208ff */
[----:B------:R-:W-:-:S05]  /*44b0*/  LEA.HI.X.SX32 R7, R28, R27, 0x1, P1 ;  /* 0x0000001b1c077211 */ /* 0x000fca00008f0eff */
[----:B------:R0:W5:Y:S02]  /*44c0*/  LDG.E.U16 R28, [R6.64] ;  /* 0x00000006061c7981 */ /* 0x000164000c1e1500 */
[----:B0-----:R-:W-:-:S04]  /*44d0*/  LEA R6, P1, R23, R26, 0x1 ;  /* 0x0000001a17067211 */ /* 0x001fc800078208ff */
[----:B------:R-:W-:-:S05]  /*44e0*/  LEA.HI.X.SX32 R7, R23, R27, 0x1, P1 ;  /* 0x0000001b17077211 */ /* 0x000fca00008f0eff */
[----:B------:R0:W5:Y:S02]  /*44f0*/  LDG.E.U16 R18, [R6.64] ;  /* 0x0000000606127981 */ /* 0x000164000c1e1500 */
[----:B0-----:R-:W-:-:S04]  /*4500*/  LEA R6, P1, R14, R26, 0x1 ;  /* 0x0000001a0e067211 */ /* 0x001fc800078208ff */
[----:B------:R-:W-:Y:S01]  /*4510*/  LEA.HI.X.SX32 R7, R14, R27, 0x1, P1 ;  /* 0x0000001b0e077211 */ /* 0x000fe200008f0eff */
[----:B--2---:R0:W-:Y:S04]  /*4520*/  STL [R1+0x1cc], R12 ;  /* 0x0001cc0c01007387 */ /* 0x0041e80000100800 */
[----:B0-----:R0:W2:Y:S02]  /*4530*/  LDG.E.U16 R12, [R2.64] ;  /* 0x00000006020c7981 */ /* 0x0010a4000c1e1500 */
[----:B0-----:R-:W-:-:S04]  /*4540*/  LEA R2, P0, R25, R26, 0x1 ;  /* 0x0000001a19027211 */ /* 0x001fc800078008ff */
[----:B------:R-:W-:-:S05]  /*4550*/  LEA.HI.X.SX32 R3, R25, R27, 0x1, P0 ;  /* 0x0000001b19037211 */ /* 0x000fca00000f0eff */
[----:B------:R0:W5:Y:S02]  /*4560*/  LDG.E.U16 R23, [R2.64] ;  /* 0x0000000602177981 */ /* 0x000164000c1e1500 */
[----:B0-----:R-:W-:-:S04]  /*4570*/  LEA R2, P0, R21, R26, 0x1 ;  /* 0x0000001a15027211 */ /* 0x001fc800078008ff */
[----:B------:R-:W-:Y:S01]  /*4580*/  LEA.HI.X.SX32 R3, R21, R27, 0x1, P0 ;  /* 0x0000001b15037211 */ /* 0x000fe200000f0eff */
[----:B----4-:R0:W-:Y:S04]  /*4590*/  STL [R1+0x1c8], R16 ;  /* 0x0001c81001007387 */ /* 0x0101e80000100800 */
[----:B---3--:R1:W-:Y:S04]  /*45a0*/  STL [R1+0x1c4], R11 ;  /* 0x0001c40b01007387 */ /* 0x0083e80000100800 */
[----:B0-----:R0:W3:Y:S04]  /*45b0*/  LDG.E.U16 R16, [R2.64] ;  /* 0x0000000602107981 */ /* 0x0010e8000c1e1500 */
[----:B-1----:R1:W4:Y:S01]  /*45c0*/  LDG.E.U16 R11, [R6.64] ;  /* 0x00000006060b7981 */ /* 0x002322000c1e1500 */
[----:B0-----:R-:W-:-:S02]  /*45d0*/  LEA R2, P0, R4, R26, 0x1 ;  /* 0x0000001a04027211 */ /* 0x001fc400078008ff */
[----:B-1----:R-:W-:Y:S02]  /*45e0*/  LEA R6, P1, R10, R26, 0x1 ;  /* 0x0000001a0a067211 */ /* 0x002fe400078208ff */
[-C--:B------:R-:W-:Y:S02]  /*45f0*/  LEA.HI.X.SX32 R3, R4, R27.reuse, 0x1, P0 ;  /* 0x0000001b04037211 */ /* 0x080fe400000f0eff */
[----:B------:R-:W-:Y:S02]  /*4600*/  LEA.HI.X.SX32 R7, R10, R27, 0x1, P1 ;  /* 0x0000001b0a077211 */ /* 0x000fe400008f0eff */
[----:B------:R-:W-:Y:S01]  /*4610*/  LEA R8, R9, R8, 0x1 ;  /* 0x0000000809087211 */ /* 0x000fe200078e08ff */
[----:B------:R0:W3:Y:S04]  /*4620*/  LDG.E.U16 R21, [R2.64] ;  /* 0x0000000602157981 */ /* 0x0000e8000c1e1500 */
[----:B------:R1:W3:Y:S01]  /*4630*/  LDG.E.U16 R25, [R6.64] ;  /* 0x0000000606197981 */ /* 0x0002e2000c1e1500 */
[----:B0-----:R-:W-:-:S02]  /*4640*/  LEA R2, P0, R15, R26, 0x1 ;  /* 0x0000001a0f027211 */ /* 0x001fc400078008ff */
[C---:B-1----:R-:W-:Y:S02]  /*4650*/  LEA R6, P1, R8.reuse, R26, 0x1 ;  /* 0x0000001a08067211 */ /* 0x042fe400078208ff */
[-C--:B------:R-:W-:Y:S02]  /*4660*/  LEA.HI.X.SX32 R3, R15, R27.reuse, 0x1, P0 ;  /* 0x0000001b0f037211 */ /* 0x080fe400000f0eff */
[----:B------:R-:W-:-:S05]  /*4670*/  LEA.HI.X.SX32 R7, R8, R27, 0x1, P1 ;  /* 0x0000001b08077211 */ /* 0x000fca00008f0eff */
[----:B------:R0:W4:Y:S02]  /*4680*/  LDG.E.U16 R4, [R6.64] ;  /* 0x0000000606047981 */ /* 0x000124000c1e1500 */
[----:B0-----:R-:W-:-:S04]  /*4690*/  LEA R6, P1, R24, R26, 0x1 ;  /* 0x0000001a18067211 */ /* 0x001fc800078208ff */
[----:B------:R-:W-:Y:S01]  /*46a0*/  LEA.HI.X.SX32 R7, R24, R27, 0x1, P1 ;  /* 0x0000001b18077211 */ /* 0x000fe200008f0eff */
[----:B--2---:R0:W-:Y:S04]  /*46b0*/  STL [R1+0x1c0], R12 ;  /* 0x0001c00c01007387 */ /* 0x0041e80000100800 */
[----:B0-----:R0:W2:Y:S02]  /*46c0*/  LDG.E.U16 R12, [R2.64] ;  /* 0x00000006020c7981 */ /* 0x0010a4000c1e1500 */
[----:B0-----:R-:W-:-:S04]  /*46d0*/  LEA R2, P0, R0, R26, 0x1 ;  /* 0x0000001a00027211 */ /* 0x001fc800078008ff */
[----:B------:R-:W-:Y:S02]  /*46e0*/  LEA.HI.X.SX32 R3, R0, R27, 0x1, P0 ;  /* 0x0000001b00037211 */ /* 0x000fe400000f0eff */
[----:B------:R-:W2:Y:S04]  /*46f0*/  LDL.LU R0, [R1+0x30c8] ;  /* 0x0030c80001007983 */ /* 0x000ea80000300800 */
[----:B------:R0:W2:Y:S04]  /*4700*/  LDG.E.U16 R15, [R2.64] ;  /* 0x00000006020f7981 */ /* 0x0000a8000c1e1500 */
[----:B-----5:R1:W-:Y:S04]  /*4710*/  STL [R1+0x1bc], R28 ;  /* 0x0001bc1c01007387 */ /* 0x0203e80000100800 */
[----:B------:R-:W5:Y:S01]  /*4720*/  LDL.LU R14, [R1+0x398] ;  /* 0x00039800010e7983 */ /* 0x000f620000300800 */
[----:B0-----:R-:W-:-:S04]  /*4730*/  LEA R2, P0, R20, R26, 0x1 ;  /* 0x0000001a14027211 */ /* 0x001fc800078008ff */
[----:B------:R-:W-:Y:S01]  /*4740*/  LEA.HI.X.SX32 R3, R20, R27, 0x1, P0 ;  /* 0x0000001b14037211 */ /* 0x000fe200000f0eff */
[----:B-1----:R0:W5:Y:S04]  /*4750*/  LDG.E.U16 R28, [R6.64] ;  /* 0x00000006061c7981 */ /* 0x002168000c1e1500 */
[----:B------:R1:W-:Y:S04]  /*4760*/  STL [R1+0x1b8], R23 ;  /* 0x0001b81701007387 */ /* 0x0003e80000100800 */
[----:B------:R3:W5:Y:S01]  /*4770*/  LDG.E.U16 R10, [R2.64] ;  /* 0x00000006020a7981 */ /* 0x000762000c1e1500 */
[----:B0-----:R-:W-:-:S03]  /*4780*/  LEA R6, P1, R19, R26, 0x1 ;  /* 0x0000001a13067211 */ /* 0x001fc600078208ff */
[----:B-1----:R-:W5:Y:S01]  /*4790*/  LDL.LU R23, [R1+0x388] ;  /* 0x0003880001177983 */ /* 0x002f620000300800 */
[----:B------:R-:W-:-:S03]  /*47a0*/  LEA.HI.X.SX32 R7, R19, R27, 0x1, P1 ;  /* 0x0000001b13077211 */ /* 0x000fc600008f0eff */
[----:B------:R0:W-:Y:S04]  /*47b0*/  STL [R1+0x1b4], R18 ;  /* 0x0001b41201007387 */ /* 0x0001e80000100800 */
[----:B------:R1:W5:Y:S04]  /*47c0*/  LDG.E.U16 R7, [R6.64] ;  /* 0x0000000606077981 */ /* 0x000368000c1e1500 */
[----:B0-----:R-:W5:Y:S04]  /*47d0*/  LDL.LU R18, [R1+0x378] ;  /* 0x0003780001127983 */ /* 0x001f680000300800 */
[----:B------:R-:W5:Y:S04]  /*47e0*/  LDL.LU R19, [R1+0x3a4] ;  /* 0x0003a40001137983 */ /* 0x000f680000300800 */
[----:B---3--:R0:W-:Y:S04]  /*47f0*/  STL [R1+0x1b0], R16 ;  /* 0x0001b01001007387 */ /* 0x0081e80000100800 */
[----:B0-----:R-:W3:Y:S04]  /*4800*/  LDL.LU R16, [R1+0x12c] ;  /* 0x00012c0001107983 */ /* 0x001ee80000300800 */
[----:B----4-:R0:W-:Y:S04]  /*4810*/  STL [R1+0x1ac], R11 ;  /* 0x0001ac0b01007387 */ /* 0x0101e80000100800 */
[----:B------:R-:W4:Y:S04]  /*4820*/  LDL.LU R20, [R1+0x128] ;  /* 0x0001280001147983 */ /* 0x000f280000300800 */
[----:B0-----:R-:W3:Y:S01]  /*4830*/  LDL.LU R11, [R1+0x124] ;  /* 0x00012400010b7983 */ /* 0x001ee20000300800 */
[----:B------:R-:W-:-:S03]  /*4840*/  LEA R2, P0, R13, R26, 0x1 ;  /* 0x0000001a0d027211 */ /* 0x000fc600078008ff */
[----:B------:R-:W3:Y:S01]  /*4850*/  LDL.LU R24, [R1+0x120] ;  /* 0x0001200001187983 */ /* 0x000ee20000300800 */
[----:B------:R-:W-:-:S03]  /*4860*/  LEA.HI.X.SX32 R3, R13, R27, 0x1, P0 ;  /* 0x0000001b0d037211 */ /* 0x000fc600000f0eff */
[----:B------:R0:W-:Y:S04]  /*4870*/  STL [R1+0x1a8], R21 ;  /* 0x0001a81501007387 */ /* 0x0001e80000100800 */
[----:B-1----:R1:W3:Y:S04]  /*4880*/  LDG.E.U16 R6, [R2.64] ;  /* 0x0000000602067981 */ /* 0x0022e8000c1e1500 */
[----:B0-----:R-:W3:Y:S04]  /*4890*/  LDL.LU R21, [R1+0x11c] ;  /* 0x00011c0001157983 */ /* 0x001ee80000300800 */
[----:B------:R0:W-:Y:S01]  /*48a0*/  STL [R1+0x1a4], R25 ;  /* 0x0001a41901007387 */ /* 0x0001e20000100800 */
[----:B-1----:R-:W-:-:S03]  /*48b0*/  LEA R2, P0, R17, R26, 0x1 ;  /* 0x0000001a11027211 */ /* 0x002fc600078008ff */
[----:B0-----:R-:W4:Y:S01]  /*48c0*/  LDL.LU R25, [R1+0x118] ;  /* 0x0001180001197983 */ /* 0x001f220000300800 */
[----:B------:R-:W-:Y:S02]  /*48d0*/  LEA.HI.X.SX32 R3, R17, R27, 0x1, P0 ;  /* 0x0000001b11037211 */ /* 0x000fe400000f0eff */
[----:B------:R-:W-:Y:S01]  /*48e0*/  LEA R8, R9, R8, 0x1 ;  /* 0x0000000809087211 */ /* 0x000fe200078e08ff */
[----:B--2---:R0:W-:Y:S04]  /*48f0*/  STL [R1+0x19c], R12 ;  /* 0x00019c0c01007387 */ /* 0x0041e80000100800 */
[----:B0-----:R-:W2:Y:S04]  /*4900*/  LDL.LU R12, [R1+0x114] ;  /* 0x00011400010c7983 */ /* 0x001ea80000300800 */
[----:B------:R0:W-:Y:S02]  /*4910*/  STL [R1+0x198], R4 ;  /* 0x0001980401007387 */ /* 0x0001e40000100800 */
[----:B0-----:R-:W-:-:S04]  /*4920*/  LEA R4, P1, R5, R26, 0x1 ;  /* 0x0000001a05047211 */ /* 0x001fc800078208ff */
[----:B------:R-:W-:-:S05]  /*4930*/  LEA.HI.X.SX32 R5, R5, R27, 0x1, P1 ;  /* 0x0000001b05057211 */ /* 0x000fca00008f0eff */
[----:B------:R0:W2:Y:S04]  /*4940*/  LDG.E.U16 R4, [R4.64] ;  /* 0x0000000604047981 */ /* 0x0000a8000c1e1500 */
[----:B------:R1:W-:Y:S04]  /*4950*/  STL [R1+0x190], R15 ;  /* 0x0001900f01007387 */ /* 0x0003e80000100800 */
[----:B0-----:R0:W2:Y:S04]  /*4960*/  LDG.E.U16 R5, [R2.64] ;  /* 0x0000000602057981 */ /* 0x0010a8000c1e1500 */
[----:B-1----:R-:W2:Y:S01]  /*4970*/  LDL.LU R15, [R1+0x110] ;  /* 0x00011000010f7983 */ /* 0x002ea20000300800 */
[----:B0-----:R-:W-:-:S03]  /*4980*/  LEA R2, P0, R8, R26, 0x1 ;  /* 0x0000001a08027211 */ /* 0x001fc600078008ff */
[----:B-----5:R0:W-:Y:S01]  /*4990*/  STL [R1+0x18c], R28 ;  /* 0x00018c1c01007387 */ /* 0x0201e20000100800 */
[----:B------:R-:W-:-:S03]  /*49a0*/  LEA.HI.X.SX32 R3, R8, R27, 0x1, P0 ;  /* 0x0000001b08037211 */ /* 0x000fc600000f0eff */
[----:B------:R1:W-:Y:S04]  /*49b0*/  STL [R1+0x188], R10 ;  /* 0x0001880a01007387 */ /* 0x0003e80000100800 */
[----:B------:R-:W5:Y:S01]  /*49c0*/  LDG.E.U16 R2, [R2.64] ;  /* 0x0000000602027981 */ /* 0x000f62000c1e1500 */
[----:B0-----:R-:W-:-:S03]  /*49d0*/  IMAD R28, R9, 0x2, R8 ;  /* 0x00000002091c7824 */ /* 0x001fc600078e0208 */
[----:B------:R0:W-:Y:S04]  /*49e0*/  STS.U16 [R0+0x20c00], R18 ;  /* 0x020c001200007388 */ /* 0x0001e80000000400 */
[----:B-1----:R-:W5:Y:S04]  /*49f0*/  LDL.LU R10, [R1+0x10c] ;  /* 0x00010c00010a7983 */ /* 0x002f680000300800 */
[----:B------:R-:W5:Y:S04]  /*4a00*/  LDL.LU R9, [R1+0x108] ;  /* 0x0001080001097983 */ /* 0x000f680000300800 */
[----:B------:R-:W-:Y:S04]  /*4a10*/  STL.64 [R1+0x30c0], R28 ;  /* 0x0030c01c01007387 */ /* 0x000fe80000100a00 */
[----:B0-----:R-:W5:Y:S04]  /*4a20*/  LDL.LU R18, [R1+0x104] ;  /* 0x0001040001127983 */ /* 0x001f680000300800 */
[----:B------:R0:W-:Y:S04]  /*4a30*/  STS.U16 [R0+0x20000], R19 ;  /* 0x0200001300007388 */ /* 0x0001e80000000400 */
[----:B------:R-:W-:Y:S04]  /*4a40*/  STL [R1+0x184], R7 ;  /* 0x0001840701007387 */ /* 0x000fe80000100800 */
[----:B------:R1:W-:Y:S04]  /*4a50*/  STS.U16 [R0+0x20400], R14 ;  /* 0x0204000e00007388 */ /* 0x0003e80000000400 */
[----:B0-----:R-:W5:Y:S04]  /*4a60*/  LDL.LU R19, [R1+0x100] ;  /* 0x0001000001137983 */ /* 0x001f680000300800 */
[----:B------:R0:W-:Y:S04]  /*4a70*/  STS.U16 [R0+0x20800], R23 ;  /* 0x0208001700007388 */ /* 0x0001e80000000400 */
[----:B-1----:R-:W5:Y:S04]  /*4a80*/  LDL.LU R14, [R1+0xfc] ;  /* 0x0000fc00010e7983 */ /* 0x002f680000300800 */
[----:B0-----:R-:W5:Y:S04]  /*4a90*/  LDL.LU R23, [R1+0xf8] ;  /* 0x0000f80001177983 */ /* 0x001f680000300800 */
[----:B---3--:R0:W-:Y:S04]  /*4aa0*/  STS.U16 [R0+0x21000], R16 ;  /* 0x0210001000007388 */ /* 0x0081e80000000400 */
[----:B------:R1:W-:Y:S04]  /*4ab0*/  STS.U16 [R0+0x21800], R11 ;  /* 0x0218000b00007388 */ /* 0x0003e80000000400 */
[----:B0-----:R-:W3:Y:S04]  /*4ac0*/  LDL.LU R16, [R1+0xf4] ;  /* 0x0000f40001107983 */ /* 0x001ee80000300800 */
[----:B-1----:R-:W3:Y:S04]  /*4ad0*/  LDL.LU R11, [R1+0xf0] ;  /* 0x0000f000010b7983 */ /* 0x002ee80000300800 */
[----:B------:R-:W-:Y:S04]  /*4ae0*/  STL [R1+0x180], R6 ;  /* 0x0001800601007387 */ /* 0x000fe80000100800 */
[----:B------:R-:W3:Y:S04]  /*4af0*/  LDL.LU R29, [R1+0xec] ;  /* 0x0000ec00011d7983 */ /* 0x000ee80000300800 */
[----:B------:R-:W-:Y:S04]  /*4b00*/  STS.U16 [R0+0x21c00], R24 ;  /* 0x021c001800007388 */ /* 0x000fe80000000400 */
[----:B------:R-:W-:Y:S04]  /*4b10*/  STS.U16 [R0+0x22000], R21 ;  /* 0x0220001500007388 */ /* 0x000fe80000000400 */
[----:B----4-:R-:W-:Y:S04]  /*4b20*/  STS.U16 [R0+0x22400], R25 ;  /* 0x0224001900007388 */ /* 0x010fe80000000400 */
[----:B------:R-:W-:Y:S04]  /*4b30*/  STS.U16 [R0+0x21400], R20 ;  /* 0x0214001400007388 */ /* 0x000fe80000000400 */
[----:B--2---:R-:W-:Y:S04]  /*4b40*/  STS.U16 [R0+0x22800], R12 ;  /* 0x0228000c00007388 */ /* 0x004fe80000000400 */
[----:B------:R0:W-:Y:S04]  /*4b50*/  STL [R1+0x17c], R4 ;  /* 0x00017c0401007387 */ /* 0x0001e80000100800 */
[----:B------:R-:W2:Y:S04]  /*4b60*/  LDL.LU R8, [R1+0xe8] ;  /* 0x0000e80001087983 */ /* 0x000ea80000300800 */
[----:B------:R-:W4:Y:S04]  /*4b70*/  LDL.LU R17, [R1+0xe4] ;  /* 0x0000e40001117983 */ /* 0x000f280000300800 */
[----:B0-----:R-:W2:Y:S04]  /*4b80*/  LDL.LU R4, [R1+0xe0] ;  /* 0x0000e00001047983 */ /* 0x001ea80000300800 */
[----:B------:R-:W2:Y:S04]  /*4b90*/  LDL.LU R24, [R1+0xdc] ;  /* 0x0000dc0001187983 */ /* 0x000ea80000300800 */
[----:B------:R0:W-:Y:S04]  /*4ba0*/  STL [R1+0x174], R5 ;  /* 0x0001740501007387 */ /* 0x0001e80000100800 */
[----:B------:R-:W4:Y:S04]  /*4bb0*/  LDL.LU R21, [R1+0xd8] ;  /* 0x0000d80001157983 */ /* 0x000f280000300800 */
[----:B------:R-:W4:Y:S04]  /*4bc0*/  LDL.LU R25, [R1+0xd4] ;  /* 0x0000d40001197983 */ /* 0x000f280000300800 */
[----:B------:R-:W4:Y:S04]  /*4bd0*/  LDL.LU R12, [R1+0xd0] ;  /* 0x0000d000010c7983 */ /* 0x000f280000300800 */
[----:B------:R-:W4:Y:S04]  /*4be0*/  LDL.LU R20, [R1+0xa8] ;  /* 0x0000a80001147983 */ /* 0x000f280000300800 */
[----:B0-----:R-:W4:Y:S04]  /*4bf0*/  LDL.LU R5, [R1+0xcc] ;  /* 0x0000cc0001057983 */ /* 0x001f280000300800 */
[----:B-----5:R-:W-:Y:S04]  /*4c00*/  STL [R1+0x170], R2 ;  /* 0x0001700201007387 */ /* 0x020fe80000100800 */
[----:B------:R-:W5:Y:S04]  /*4c10*/  LDL.LU R13, [R1+0xc8] ;  /* 0x0000c800010d7983 */ /* 0x000f680000300800 */
[----:B------:R0:W-:Y:S04]  /*4c20*/  STS.U16 [R0+0x22c00], R15 ;  /* 0x022c000f00007388 */ /* 0x0001e80000000400 */
[----:B------:R-:W5:Y:S04]  /*4c30*/  LDL.LU R6, [R1+0xc4] ;  /* 0x0000c40001067983 */ /* 0x000f680000300800 */
[----:B------:R1:W-:Y:S04]  /*4c40*/  STS.U16 [R0+0x23000], R10 ;  /* 0x0230000a00007388 */ /* 0x0003e80000000400 */
[----:B0-----:R-:W5:Y:S04]  /*4c50*/  LDL.LU R15, [R1+0xc0] ;  /* 0x0000c000010f7983 */ /* 0x001f680000300800 */
[----:B------:R0:W-:Y:S04]  /*4c60*/  STS.U16 [R0+0x23400], R9 ;  /* 0x0234000900007388 */ /* 0x0001e80000000400 */
[----:B-1----:R-:W5:Y:S04]  /*4c70*/  LDL.LU R10, [R1+0xbc] ;  /* 0x0000bc00010a7983 */ /* 0x002f680000300800 */
[----:B------:R1:W-:Y:S04]  /*4c80*/  STS.U16 [R0+0x23800], R18 ;  /* 0x0238001200007388 */ /* 0x0003e80000000400 */
[----:B0-----:R-:W5:Y:S04]  /*4c90*/  LDL.LU R9, [R1+0xb8] ;  /* 0x0000b80001097983 */ /* 0x001f680000300800 */
[----:B-1----:R-:W5:Y:S04]  /*4ca0*/  LDL.LU R18, [R1+0xb4] ;  /* 0x0000b40001127983 */ /* 0x002f680000300800 */
[----:B------:R0:W-:Y:S04]  /*4cb0*/  STS.U16 [R0+0x23c00], R19 ;  /* 0x023c001300007388 */ /* 0x0001e80000000400 */
[----:B------:R-:W5:Y:S04]  /*4cc0*/  LDL.LU R7, [R1+0xb0] ;  /* 0x0000b00001077983 */ /* 0x000f680000300800 */
[----:B------:R1:W-:Y:S04]  /*4cd0*/  STS.U16 [R0+0x24400], R23 ;  /* 0x0244001700007388 */ /* 0x0003e80000000400 */
[----:B0-----:R-:W5:Y:S04]  /*4ce0*/  LDL.LU R19, [R1+0xac] ;  /* 0x0000ac0001137983 */ /* 0x001f680000300800 */
[----:B-1----:R-:W5:Y:S04]  /*4cf0*/  LDL.LU R23, [R1+0xa4] ;  /* 0x0000a40001177983 */ /* 0x002f680000300800 */
[----:B------:R0:W-:Y:S04]  /*4d00*/  STS.U16 [R0+0x24000], R14 ;  /* 0x0240000e00007388 */ /* 0x0001e80000000400 */
[----:B---3--:R1:W-:Y:S04]  /*4d10*/  STS.U16 [R0+0x24800], R16 ;  /* 0x0248001000007388 */ /* 0x0083e80000000400 */
[----:B------:R3:W-:Y:S04]  /*4d20*/  STS.U16 [R0+0x24c00], R11 ;  /* 0x024c000b00007388 */ /* 0x0007e80000000400 */
[----:B0-----:R-:W5:Y:S04]  /*4d30*/  LDL.LU R14, [R1+0xa0] ;  /* 0x0000a000010e7983 */ /* 0x001f680000300800 */
[----:B-1----:R-:W5:Y:S04]  /*4d40*/  LDL.LU R16, [R1+0x9c] ;  /* 0x00009c0001107983 */ /* 0x002f680000300800 */
[----:B---3--:R-:W3:Y:S04]  /*4d50*/  LDL.LU R11, [R1+0x98] ;  /* 0x00009800010b7983 */ /* 0x008ee80000300800 */
[----:B------:R-:W-:Y:S04]  /*4d60*/  STS.U16 [R0+0x25000], R29 ;  /* 0x0250001d00007388 */ /* 0x000fe80000000400 */
[----:B--2---:R-:W-:Y:S04]  /*4d70*/  STS.U16 [R0+0x26000], R24 ;  /* 0x0260001800007388 */ /* 0x004fe80000000400 */
[----:B----4-:R-:W-:Y:S04]  /*4d80*/  STS.U16 [R0+0x26400], R21 ;  /* 0x0264001500007388 */ /* 0x010fe80000000400 */
[----:B------:R-:W-:Y:S04]  /*4d90*/  STS.U16 [R0+0x26800], R25 ;  /* 0x0268001900007388 */ /* 0x000fe80000000400 */
[----:B------:R0:W-:Y:S04]  /*4da0*/  STS.U16 [R0+0x26c00], R12 ;  /* 0x026c000c00007388 */ /* 0x0001e80000000400 */
[----:B0-----:R-:W2:Y:S04]  /*4db0*/  LDL.LU R12, [R1+0x94] ;  /* 0x00009400010c7983 */ /* 0x001ea80000300800 */
[----:B------:R-:W4:Y:S04]  /*4dc0*/  LDL.LU R24, [R1+0x90] ;  /* 0x0000900001187983 */ /* 0x000f280000300800 */
[----:B------:R-:W4:Y:S04]  /*4dd0*/  LDL.LU R21, [R1+0x8c] ;  /* 0x00008c0001157983 */ /* 0x000f280000300800 */
[----:B------:R-:W4:Y:S01]  /*4de0*/  LDL.LU R25, [R1+0x88] ;  /* 0x0000880001197983 */ /* 0x000f220000300800 */
[----:B------:R-:W-:-:S04]  /*4df0*/  LEA R2, P0, R20, R26, 0x1 ;  /* 0x0000001a14027211 */ /* 0x000fc800078008ff */
[----:B------:R-:W-:Y:S01]  /*4e00*/  LEA.HI.X.SX32 R3, R20, R27, 0x1, P0 ;  /* 0x0000001b14037211 */ /* 0x000fe200000f0eff */
[----:B-----5:R-:W-:Y:S04]  /*4e10*/  STS.U16 [R0+0x27c00], R15 ;  /* 0x027c000f00007388 */ /* 0x020fe80000000400 */
[----:B------:R-:W-:Y:S04]  /*4e20*/  STS.U16 [R0+0x28000], R10 ;  /* 0x0280000a00007388 */ /* 0x000fe80000000400 */
[----:B------:R-:W-:Y:S04]  /*4e30*/  STS.U16 [R0+0x28400], R9 ;  /* 0x0284000900007388 */ /* 0x000fe80000000400 */
[----:B------:R0:W-:Y:S04]  /*4e40*/  STS.U16 [R0+0x28800], R18 ;  /* 0x0288001200007388 */ /* 0x0001e80000000400 */
[----:B0-----:R-:W5:Y:S04]  /*4e50*/  LDL.LU R18, [R1+0x84] ;  /* 0x0000840001127983 */ /* 0x001f680000300800 */
[----:B------:R-:W5:Y:S04]  /*4e60*/  LDL.LU R15, [R1+0x80] ;  /* 0x00008000010f7983 */ /* 0x000f680000300800 */
[----:B------:R-:W5:Y:S04]  /*4e70*/  LDL.LU R10, [R1+0x7c] ;  /* 0x00007c00010a7983 */ /* 0x000f680000300800 */
[----:B------:R-:W5:Y:S01]  /*4e80*/  LDL.LU R9, [R1+0x78] ;  /* 0x0000780001097983 */ /* 0x000f620000300800 */
[----:B------:R-:W-:-:S03]  /*4e90*/  LEA R28, P0, R23, R26, 0x1 ;  /* 0x0000001a171c7211 */ /* 0x000fc600078008ff */
[----:B------:R-:W-:Y:S01]  /*4ea0*/  STL.64 [R1+0x128], R2 ;  /* 0x0001280201007387 */ /* 0x000fe20000100a00 */
[----:B------:R-:W-:-:S03]  /*4eb0*/  LEA.HI.X.SX32 R29, R23, R27, 0x1, P0 ;  /* 0x0000001b171d7211 */ /* 0x000fc600000f0eff */
[----:B------:R-:W5:Y:S04]  /*4ec0*/  LDL.LU R23, [R1+0x74] ;  /* 0x0000740001177983 */ /* 0x000f680000300800 */
[----:B------:R0:W-:Y:S04]  /*4ed0*/  STS.U16 [R0+0x27800], R6 ;  /* 0x0278000600007388 */ /* 0x0001e80000000400 */
[----:B------:R1:W-:Y:S01]  /*4ee0*/  STS.U16 [R0+0x25c00], R4 ;  /* 0x025c000400007388 */ /* 0x0003e20000000400 */
[----:B0-----:R-:W-:-:S03]  /*4ef0*/  LEA R6, P1, R14, R26, 0x1 ;  /* 0x0000001a0e067211 */ /* 0x001fc600078208ff */
[----:B------:R-:W-:Y:S01]  /*4f00*/  STS.U16 [R0+0x27400], R13 ;  /* 0x0274000d00007388 */ /* 0x000fe20000000400 */
[CC--:B---3--:R-:W-:Y:S02]  /*4f10*/  LEA R2, P3, R11.reuse, R26.reuse, 0x1 ;  /* 0x0000001a0b027211 */ /* 0x0c8fe400078608ff */
[----:B-1----:R-:W-:Y:S01]  /*4f20*/  LEA R4, P2, R16, R26, 0x1 ;  /* 0x0000001a10047211 */ /* 0x002fe200078408ff */
[----:B------:R0:W-:Y:S01]  /*4f30*/  STS.U16 [R0+0x28c00], R7 ;  /* 0x028c000700007388 */ /* 0x0001e20000000400 */
[----:B------:R-:W-:-:S03]  /*4f40*/  LEA.HI.X.SX32 R3, R11, R27, 0x1, P3 ;  /* 0x0000001b0b037211 */ /* 0x000fc600018f0eff */
[----:B------:R1:W-:Y:S04]  /*4f50*/  STS.U16 [R0+0x27000], R5 ;  /* 0x0270000500007388 */ /* 0x0003e80000000400 */
[----:B------:R3:W-:Y:S01]  /*4f60*/  STS.U16 [R0+0x29000], R19 ;  /* 0x0290001300007388 */ /* 0x0007e20000000400 */
[----:B0-----:R-:W-:-:S03]  /*4f70*/  LEA.HI.X.SX32 R7, R14, R27, 0x1, P1 ;  /* 0x0000001b0e077211 */ /* 0x001fc600008f0eff */
[----:B------:R-:W5:Y:S01]  /*4f80*/  LDL.LU R13, [R1+0x70] ;  /* 0x00007000010d7983 */ /* 0x000f620000300800 */
[----:B-1----:R-:W-:-:S03]  /*4f90*/  LEA.HI.X.SX32 R5, R16, R27, 0x1, P2 ;  /* 0x0000001b10057211 */ /* 0x002fc600010f0eff */
[----:B---3--:R-:W3:Y:S04]  /*4fa0*/  LDL.LU R19, [R1+0x6c] ;  /* 0x00006c0001137983 */ /* 0x008ee80000300800 */
[----:B------:R-:W-:Y:S04]  /*4fb0*/  STL.64 [R1+0x120], R28 ;  /* 0x0001201c01007387 */ /* 0x000fe80000100a00 */
[----:B------:R-:W3:Y:S04]  /*4fc0*/  LDL.LU R20, [R1+0x68] ;  /* 0x0000680001147983 */ /* 0x000ee80000300800 */
[----:B------:R4:W-:Y:S04]  /*4fd0*/  STL.64 [R1+0x118], R6 ;  /* 0x0001180601007387 */ /* 0x0009e80000100a00 */
[----:B------:R-:W-:Y:S04]  /*4fe0*/  STL.64 [R1+0x110], R4 ;  /* 0x0001100401007387 */ /* 0x000fe80000100a00 */
[----:B------:R-:W-:Y:S04]  /*4ff0*/  STL.64 [R1+0x108], R2 ;  /* 0x0001080201007387 */ /* 0x000fe80000100a00 */
[----:B------:R-:W3:Y:S04]  /*5000*/  LDL.LU R14, [R1+0x64] ;  /* 0x00006400010e7983 */ /* 0x000ee80000300800 */
[----:B------:R-:W3:Y:S04]  /*5010*/  LDL.LU R11, [R1+0x60] ;  /* 0x00006000010b7983 */ /* 0x000ee80000300800 */
[----:B------:R0:W-:Y:S04]  /*5020*/  STS.U16 [R0+0x25800], R17 ;  /* 0x0258001100007388 */ /* 0x0001e80000000400 */
[----:B------:R-:W-:Y:S01]  /*5030*/  STS.U16 [R0+0x25400], R8 ;  /* 0x0254000800007388 */ /* 0x000fe20000000400 */
[----:B--2---:R-:W-:-:S02]  /*5040*/  LEA R16, P0, R12, R26, 0x1 ;  /* 0x0000001a0c107211 */ /* 0x004fc400078008ff */
[-C--:B----4-:R-:W-:Y:S02]  /*5050*/  LEA R6, P1, R24, R26.reuse, 0x1 ;  /* 0x0000001a18067211 */ /* 0x090fe400078208ff */
[-C--:B0-----:R-:W-:Y:S02]  /*5060*/  LEA.HI.X.SX32 R17, R12, R27.reuse, 0x1, P0 ;  /* 0x0000001b0c117211 */ /* 0x081fe400000f0eff */
[-C--:B------:R-:W-:Y:S01]  /*5070*/  LEA R4, P2, R21, R26.reuse, 0x1 ;  /* 0x0000001a15047211 */ /* 0x080fe200078408ff */
[----:B------:R-:W2:Y:S01]  /*5080*/  LDL.LU R12, [R1+0x5c] ;  /* 0x00005c00010c7983 */ /* 0x000ea20000300800 */
[-C--:B------:R-:W-:Y:S02]  /*5090*/  LEA.HI.X.SX32 R7, R24, R27.reuse, 0x1, P1 ;  /* 0x0000001b18077211 */ /* 0x080fe400008f0eff */
[----:B------:R-:W-:Y:S02]  /*50a0*/  LEA R2, P3, R25, R26, 0x1 ;  /* 0x0000001a19027211 */ /* 0x000fe400078608ff */
[-C--:B------:R-:W-:Y:S01]  /*50b0*/  LEA.HI.X.SX32 R5, R21, R27.reuse, 0x1, P2 ;  /* 0x0000001b15057211 */ /* 0x080fe200010f0eff */
[----:B------:R0:W-:Y:S01]  /*50c0*/  STL.64 [R1+0x100], R16 ;  /* 0x0001001001007387 */ /* 0x0001e20000100a00 */
[----:B------:R-:W-:-:S03]  /*50d0*/  LEA.HI.X.SX32 R3, R25, R27, 0x1, P3 ;  /* 0x0000001b19037211 */ /* 0x000fc600018f0eff */
[----:B0-----:R-:W4:Y:S04]  /*50e0*/  LDL.LU R16, [R1+0x58] ;  /* 0x0000580001107983 */ /* 0x001f280000300800 */
[----:B------:R0:W-:Y:S04]  /*50f0*/  STL.64 [R1+0xf8], R6 ;  /* 0x0000f80601007387 */ /* 0x0001e80000100a00 */
[----:B------:R1:W-:Y:S04]  /*5100*/  STL.64 [R1+0xf0], R4 ;  /* 0x0000f00401007387 */ /* 0x0003e80000100a00 */
[----:B------:R0:W-:Y:S04]  /*5110*/  STL.64 [R1+0xe8], R2 ;  /* 0x0000e80201007387 */ /* 0x0001e80000100a00 */
[----:B------:R-:W4:Y:S01]  /*5120*/  LDL.LU R21, [R1+0x54] ;  /* 0x0000540001157983 */ /* 0x000f220000300800 */
[----:B-----5:R-:W-:-:S02]  /*5130*/  LEA R24, P0, R18, R26, 0x1 ;  /* 0x0000001a12187211 */ /* 0x020fc400078008ff */
[CC--:B0-----:R-:W-:Y:S02]  /*5140*/  LEA R6, P1, R15.reuse, R26.reuse, 0x1 ;  /* 0x0000001a0f067211 */ /* 0x0c1fe400078208ff */
[-C--:B------:R-:W-:Y:S02]  /*5150*/  LEA.HI.X.SX32 R25, R18, R27.reuse, 0x1, P0 ;  /* 0x0000001b12197211 */ /* 0x080fe400000f0eff */
[CC--:B-1----:R-:W-:Y:S01]  /*5160*/  LEA R4, P2, R10.reuse, R26.reuse, 0x1 ;  /* 0x0000001a0a047211 */ /* 0x0c2fe200078408ff */
[----:B------:R-:W5:Y:S01]  /*5170*/  LDL.LU R18, [R1+0x50] ;  /* 0x0000500001127983 */ /* 0x000f620000300800 */
[-C--:B------:R-:W-:Y:S02]  /*5180*/  LEA.HI.X.SX32 R7, R15, R27.reuse, 0x1, P1 ;  /* 0x0000001b0f077211 */ /* 0x080fe400008f0eff */
[----:B------:R-:W-:Y:S01]  /*5190*/  LEA R2, P3, R9, R26, 0x1 ;  /* 0x0000001a09027211 */ /* 0x000fe200078608ff */
[----:B------:R0:W-:Y:S01]  /*51a0*/  STL.64 [R1+0xe0], R24 ;  /* 0x0000e01801007387 */ /* 0x0001e20000100a00 */
[----:B------:R-:W-:-:S02]  /*51b0*/  LEA.HI.X.SX32 R5, R10, R27, 0x1, P2 ;  /* 0x0000001b0a057211 */ /* 0x000fc400010f0eff */
[-C--:B------:R-:W-:Y:S02]  /*51c0*/  LEA.HI.X.SX32 R3, R9, R27.reuse, 0x1, P3 ;  /* 0x0000001b09037211 */ /* 0x080fe400018f0eff */
[CC--:B------:R-:W-:Y:S01]  /*51d0*/  LEA R8, P0, R23.reuse, R26.reuse, 0x1 ;  /* 0x0000001a17087211 */ /* 0x0c0fe200078008ff */
[----:B0-----:R-:W5:Y:S03]  /*51e0*/  LDL.LU R24, [R1+0x4c] ;  /* 0x00004c0001187983 */ /* 0x001f660000300800 */
[----:B------:R-:W-:Y:S01]  /*51f0*/  LEA.HI.X.SX32 R9, R23, R27, 0x1, P0 ;  /* 0x0000001b17097211 */ /* 0x000fe200000f0eff */
[----:B------:R-:W5:Y:S04]  /*5200*/  LDL.LU R25, [R1+0x48] ;  /* 0x0000480001197983 */ /* 0x000f680000300800 */
[----:B------:R0:W-:Y:S04]  /*5210*/  STL.64 [R1+0xd8], R6 ;  /* 0x0000d80601007387 */ /* 0x0001e80000100a00 */
[----:B------:R3:W-:Y:S04]  /*5220*/  STL.64 [R1+0xd0], R4 ;  /* 0x0000d00401007387 */ /* 0x0007e80000100a00 */
[----:B------:R1:W-:Y:S04]  /*5230*/  STL.64 [R1+0xc8], R2 ;  /* 0x0000c80201007387 */ /* 0x0003e80000100a00 */
[----:B------:R-:W5:Y:S04]  /*5240*/  LDL.LU R23, [R1+0x40] ;  /* 0x0000400001177983 */ /* 0x000f680000300800 */
[----:B------:R-:W5:Y:S01]  /*5250*/  LDL.LU R15, [R1+0x38] ;  /* 0x00003800010f7983 */ /* 0x000f620000300800 */
[----:B0-----:R-:W-:-:S03]  /*5260*/  LEA R6, P1, R13, R26, 0x1 ;  /* 0x0000001a0d067211 */ /* 0x001fc600078208ff */
[----:B------:R-:W5:Y:S01]  /*5270*/  LDL.LU R10, [R1+0x30] ;  /* 0x00003000010a7983 */ /* 0x000f620000300800 */
[-C--:B---3--:R-:W-:Y:S02]  /*5280*/  LEA R4, P2, R19, R26.reuse, 0x1 ;  /* 0x0000001a13047211 */ /* 0x088fe400078408ff */
[-C--:B------:R-:W-:Y:S01]  /*5290*/  LEA.HI.X.SX32 R7, R13, R27.reuse, 0x1, P1 ;  /* 0x0000001b0d077211 */ /* 0x080fe200008f0eff */
[----:B------:R0:W-:Y:S01]  /*52a0*/  STL.64 [R1+0xc0], R8 ;  /* 0x0000c00801007387 */ /* 0x0001e20000100a00 */
[----:B------:R-:W-:Y:S02]  /*52b0*/  LEA.HI.X.SX32 R5, R19, R27, 0x1, P2 ;  /* 0x0000001b13057211 */ /* 0x000fe400010f0eff */
[----:B-1----:R-:W-:-:S04]  /*52c0*/  LEA R2, P3, R20, R26, 0x1 ;  /* 0x0000001a14027211 */ /* 0x002fc800078608ff */
[----:B------:R-:W-:Y:S01]  /*52d0*/  LEA.HI.X.SX32 R3, R20, R27, 0x1, P3 ;  /* 0x0000001b14037211 */ /* 0x000fe200018f0eff */
[----:B0-----:R-:W3:Y:S04]  /*52e0*/  LDL.LU R9, [R1+0x28] ;  /* 0x0000280001097983 */ /* 0x001ee80000300800 */
[----:B------:R0:W-:Y:S01]  /*52f0*/  STL.64 [R1+0xb8], R6 ;  /* 0x0000b80601007387 */ /* 0x0001e20000100a00 */
[----:B------:R-:W-:-:S03]  /*5300*/  LEA R28, P0, R14, R26, 0x1 ;  /* 0x0000001a0e1c7211 */ /* 0x000fc600078008ff */
[----:B------:R2:W-:Y:S01]  /*5310*/  STL.64 [R1+0xb0], R4 ;  /* 0x0000b00401007387 */ /* 0x0005e20000100a00 */
[----:B------:R-:W-:-:S03]  /*5320*/  LEA.HI.X.SX32 R29, R14, R27, 0x1, P0 ;  /* 0x0000001b0e1d7211 */ /* 0x000fc600000f0eff */
[----:B------:R4:W-:Y:S04]  /*5330*/  STL.64 [R1+0xa8], R2 ;  /* 0x0000a80201007387 */ /* 0x0009e80000100a00 */
[----:B------:R-:W3:Y:S01]  /*5340*/  LDL.LU R19, [R1+0x44] ;  /* 0x0000440001137983 */ /* 0x000ee20000300800 */
[----:B0-----:R-:W-:-:S03]  /*5350*/  LEA R6, P1, R11, R26, 0x1 ;  /* 0x0000001a0b067211 */ /* 0x001fc600078208ff */
[----:B------:R-:W-:Y:S01]  /*5360*/  STL.64 [R1+0xa0], R28 ;  /* 0x0000a01c01007387 */ /* 0x000fe20000100a00 */
[----:B------:R-:W-:-:S03]  /*5370*/  LEA.HI.X.SX32 R7, R11, R27, 0x1, P1 ;  /* 0x0000001b0b077211 */ /* 0x000fc600008f0eff */
[----:B------:R-:W3:Y:S04]  /*5380*/  LDL.LU R14, [R1+0x3c] ;  /* 0x00003c00010e7983 */ /* 0x000ee80000300800 */
[----:B------:R5:W-:Y:S04]  /*5390*/  STL.64 [R1+0x98], R6 ;  /* 0x0000980601007387 */ /* 0x000be80000100a00 */
[----:B------:R-:W3:Y:S01]  /*53a0*/  LDL.LU R11, [R1+0x34] ;  /* 0x00003400010b7983 */ /* 0x000ee20000300800 */
[----:B--2---:R-:W-:-:S04]  /*53b0*/  LEA R4, P2, R12, R26, 0x1 ;  /* 0x0000001a0c047211 */ /* 0x004fc800078408ff */
[----:B------:R-:W-:-:S05]  /*53c0*/  LEA.HI.X.SX32 R5, R12, R27, 0x1, P2 ;  /* 0x0000001b0c057211 */ /* 0x000fca00010f0eff */
[----:B------:R-:W-:Y:S04]  /*53d0*/  STL.64 [R1+0x90], R4 ;  /* 0x0000900401007387 */ /* 0x000fe80000100a00 */
[----:B------:R-:W2:Y:S01]  /*53e0*/  LDL.LU R12, [R1+0x2c] ;  /* 0x00002c00010c7983 */ /* 0x000ea20000300800 */
[----:B----4-:R-:W-:-:S04]  /*53f0*/  LEA R2, P3, R16, R26, 0x1 ;  /* 0x0000001a10027211 */ /* 0x010fc800078608ff */
[----:B------:R-:W-:-:S05]  /*5400*/  LEA.HI.X.SX32 R3, R16, R27, 0x1, P3 ;  /* 0x0000001b10037211 */ /* 0x000fca00018f0eff */
[----:B------:R-:W-:Y:S04]  /*5410*/  STL.64 [R1+0x88], R2 ;  /* 0x0000880201007387 */ /* 0x000fe80000100a00 */
[----:B------:R-:W4:Y:S01]  /*5420*/  LDL.LU R20, [R1+0x24] ;  /* 0x0000240001147983 */ /* 0x000f220000300800 */
[----:B------:R-:W-:-:S04]  /*5430*/  LEA R16, P0, R21, R26, 0x1 ;  /* 0x0000001a15107211 */ /* 0x000fc800078008ff */
[----:B------:R-:W-:Y:S02]  /*5440*/  LEA.HI.X.SX32 R17, R21, R27, 0x1, P0 ;  /* 0x0000001b15117211 */ /* 0x000fe400000f0eff */
[----:B------:R-:W4:Y:S04]  /*5450*/  LDL.LU R21, [R1+0x1a0] ;  /* 0x0001a00001157983 */ /* 0x000f280000300800 */
[----:B------:R0:W-:Y:S01]  /*5460*/  STL.64 [R1+0x80], R16 ;  /* 0x0000801001007387 */ /* 0x0001e20000100a00 */
[----:B-----5:R-:W-:-:S03]  /*5470*/  LEA R6, P1, R18, R26, 0x1 ;  /* 0x0000001a12067211 */ /* 0x020fc600078208ff */
[----:B0-----:R-:W5:Y:S01]  /*5480*/  LDL.LU R16, [R1+0x194] ;  /* 0x0001940001107983 */ /* 0x001f620000300800 */
[----:B------:R-:W-:-:S05]  /*5490*/  LEA.HI.X.SX32 R7, R18, R27, 0x1, P1 ;  /* 0x0000001b12077211 */ /* 0x000fca00008f0eff */
[----:B------:R0:W-:Y:S04]  /*54a0*/  STL.64 [R1+0x78], R6 ;  /* 0x0000780601007387 */ /* 0x0001e80000100a00 */
[----:B------:R-:W5:Y:S01]  /*54b0*/  LDL.LU R18, [R1+0x130] ;  /* 0x0001300001127983 */ /* 0x000f620000300800 */
[CC--:B------:R-:W-:Y:S02]  /*54c0*/  LEA R4, P2, R24.reuse, R26.reuse, 0x1 ;  /* 0x0000001a18047211 */ /* 0x0c0fe400078408ff */
[C---:B------:R-:W-:Y:S02]  /*54d0*/  LEA R2, P3, R25.reuse, R26, 0x1 ;  /* 0x0000001a19027211 */ /* 0x040fe400078608ff */
[-C--:B------:R-:W-:Y:S02]  /*54e0*/  LEA.HI.X.SX32 R5, R24, R27.reuse, 0x1, P2 ;  /* 0x0000001b18057211 */ /* 0x080fe400010f0eff */
[----:B------:R-:W-:-:S03]  /*54f0*/  LEA.HI.X.SX32 R3, R25, R27, 0x1, P3 ;  /* 0x0000001b19037211 */ /* 0x000fc600018f0eff */
[----:B------:R1:W-:Y:S01]  /*5500*/  STL.64 [R1+0x70], R4 ;  /* 0x0000700401007387 */ /* 0x0003e20000100a00 */
[----:B------:R-:W-:-:S04]  /*5510*/  LEA R24, P0, R23, R26, 0x1 ;  /* 0x0000001a17187211 */ /* 0x000fc800078008ff */
[----:B------:R-:W-:Y:S01]  /*5520*/  LEA.HI.X.SX32 R25, R23, R27, 0x1, P0 ;  /* 0x0000001b17197211 */ /* 0x000fe200000f0eff */
[----:B------:R-:W-:Y:S01]  /*5530*/  STL.64 [R1+0x68], R2 ;  /* 0x0000680201007387 */ /* 0x000fe20000100a00 */
[----:B0-----:R-:W-:-:S03]  /*5540*/  LEA R6, P1, R15, R26, 0x1 ;  /* 0x0000001a0f067211 */ /* 0x001fc600078208ff */
[----:B------:R0:W-:Y:S01]  /*5550*/  STL.64 [R1+0x60], R24 ;  /* 0x0000601801007387 */ /* 0x0001e20000100a00 */
[C---:B-1----:R-:W-:Y:S02]  /*5560*/  LEA R4, P2, R10.reuse, R26, 0x1 ;  /* 0x0000001a0a047211 */ /* 0x042fe400078408ff */
[-C--:B------:R-:W-:Y:S01]  /*5570*/  LEA.HI.X.SX32 R7, R15, R27.reuse, 0x1, P1 ;  /* 0x0000001b0f077211 */ /* 0x080fe200008f0eff */
[----:B0-----:R-:W5:Y:S04]  /*5580*/  LDL.LU R24, [R1+0x140] ;  /* 0x0001400001187983 */ /* 0x001f680000300800 */
[----:B------:R-:W5:Y:S04]  /*5590*/  LDL.LU R23, [R1+0x134] ;  /* 0x0001340001177983 */ /* 0x000f680000300800 */
[----:B------:R-:W5:Y:S01]  /*55a0*/  LDL.LU R25, [R1+0x138] ;  /* 0x0001380001197983 */ /* 0x000f620000300800 */
[----:B------:R-:W-:-:S02]  /*55b0*/  LEA.HI.X.SX32 R5, R10, R27, 0x1, P2 ;  /* 0x0000001b0a057211 */ /* 0x000fc400010f0eff */
[C---:B---3--:R-:W-:Y:S01]  /*55c0*/  LEA R2, P3, R9.reuse, R26, 0x1 ;  /* 0x0000001a09027211 */ /* 0x048fe200078608ff */
[----:B------:R-:W3:Y:S04]  /*55d0*/  LDL.LU R15, [R1+0x13c] ;  /* 0x00013c00010f7983 */ /* 0x000ee80000300800 */
[----:B------:R0:W-:Y:S01]  /*55e0*/  STL.64 [R1+0x58], R6 ;  /* 0x0000580601007387 */ /* 0x0001e20000100a00 */
[----:B------:R-:W-:-:S03]  /*55f0*/  LEA.HI.X.SX32 R3, R9, R27, 0x1, P3 ;  /* 0x0000001b09037211 */ /* 0x000fc600018f0eff */
[----:B------:R-:W3:Y:S04]  /*5600*/  LDL.LU R10, [R1+0x148] ;  /* 0x00014800010a7983 */ /* 0x000ee80000300800 */
[----:B------:R1:W-:Y:S01]  /*5610*/  STL.64 [R1+0x50], R4 ;  /* 0x0000500401007387 */ /* 0x0003e20000100a00 */
[----:B------:R-:W-:-:S03]  /*5620*/  LEA R28, P0, R19, R26, 0x1 ;  /* 0x0000001a131c7211 */ /* 0x000fc600078008ff */
[----:B------:R-:W3:Y:S01]  /*5630*/  LDL.LU R9, [R1+0x144] ;  /* 0x0001440001097983 */ /* 0x000ee20000300800 */
[-C--:B------:R-:W-:Y:S02]  /*5640*/  LEA.HI.X.SX32 R29, R19, R27.reuse, 0x1, P0 ;  /* 0x0000001b131d7211 */ /* 0x080fe400000f0eff */
[CC--:B0-----:R-:W-:Y:S01]  /*5650*/  LEA R6, P1, R14.reuse, R26.reuse, 0x1 ;  /* 0x0000001a0e067211 */ /* 0x0c1fe200078208ff */
[----:B------:R2:W-:Y:S03]  /*5660*/  STL.64 [R1+0x48], R2 ;  /* 0x0000480201007387 */ /* 0x0005e60000100a00 */
[----:B------:R-:W-:Y:S01]  /*5670*/  LEA.HI.X.SX32 R7, R14, R27, 0x1, P1 ;  /* 0x0000001b0e077211 */ /* 0x000fe200008f0eff */
[----:B------:R4:W-:Y:S04]  /*5680*/  STL.64 [R1+0x40], R28 ;  /* 0x0000401c01007387 */ /* 0x0009e80000100a00 */
[----:B------:R-:W3:Y:S01]  /*5690*/  LDL.LU R14, [R1+0x178] ;  /* 0x00017800010e7983 */ /* 0x000ee20000300800 */
[----:B-1----:R-:W-:-:S03]  /*56a0*/  LEA R4, P2, R11, R26, 0x1 ;  /* 0x0000001a0b047211 */ /* 0x002fc600078408ff */
[----:B------:R0:W-:Y:S01]  /*56b0*/  STL.64 [R1+0x38], R6 ;  /* 0x0000380601007387 */ /* 0x0001e20000100a00 */
[----:B------:R-:W-:-:S03]  /*56c0*/  LEA.HI.X.SX32 R5, R11, R27, 0x1, P2 ;  /* 0x0000001b0b057211 */ /* 0x000fc600010f0eff */
[----:B------:R-:W3:Y:S04]  /*56d0*/  LDL.LU R11, [R1+0x14c] ;  /* 0x00014c00010b7983 */ /* 0x000ee80000300800 */
[----:B------:R-:W-:Y:S01]  /*56e0*/  STL.64 [R1+0x30], R4 ;  /* 0x0000300401007387 */ /* 0x000fe20000100a00 */
[----:B--2---:R-:W-:-:S04]  /*56f0*/  LEA R2, P3, R12, R26, 0x1 ;  /* 0x0000001a0c027211 */ /* 0x004fc800078608ff */
[----:B------:R-:W-:Y:S02]  /*5700*/  LEA.HI.X.SX32 R3, R12, R27, 0x1, P3 ;  /* 0x0000001b0c037211 */ /* 0x000fe400018f0eff */
[----:B------:R-:W2:Y:S04]  /*5710*/  LDL.LU R12, [R1+0x150] ;  /* 0x00015000010c7983 */ /* 0x000ea80000300800 */
[----:B------:R-:W-:Y:S01]  /*5720*/  STL.64 [R1+0x28], R2 ;  /* 0x0000280201007387 */ /* 0x000fe20000100a00 */
[----:B----4-:R-:W-:-:S04]  /*5730*/  LEA R28, P0, R20, R26, 0x1 ;  /* 0x0000001a141c7211 */ /* 0x010fc800078008ff */
[----:B------:R-:W-:Y:S02]  /*5740*/  LEA.HI.X.SX32 R29, R20, R27, 0x1, P0 ;  /* 0x0000001b141d7211 */ /* 0x000fe400000f0eff */
[----:B0-----:R-:W-:-:S03]  /*5750*/  LEA R6, P1, R21, R26, 0x1 ;  /* 0x0000001a15067211 */ /* 0x001fc600078208ff */
[----:B------:R0:W-:Y:S01]  /*5760*/  STL.64 [R1+0x20], R28 ;  /* 0x0000201c01007387 */ /* 0x0001e20000100a00 */
[----:B------:R-:W-:-:S03]  /*5770*/  LEA.HI.X.SX32 R7, R21, R27, 0x1, P1 ;  /* 0x0000001b15077211 */ /* 0x000fc600008f0eff */
[----:B0-----:R-:W4:Y:S01]  /*5780*/  LDL.LU.64 R28, [R1+0x30c0] ;  /* 0x0030c000011c7983 */ /* 0x001f220000300a00 */
[----:B-----5:R-:W-:-:S03]  /*5790*/  LEA R4, P2, R16, R26, 0x1 ;  /* 0x0000001a10047211 */ /* 0x020fc600078408ff */
[----:B------:R-:W5:Y:S01]  /*57a0*/  LDL.LU R21, [R1+0x154] ;  /* 0x0001540001157983 */ /* 0x000f620000300800 */
[----:B------:R-:W-:-:S03]  /*57b0*/  LEA.HI.X.SX32 R5, R16, R27, 0x1, P2 ;  /* 0x0000001b10057211 */ /* 0x000fc600010f0eff */
[----:B------:R0:W-:Y:S04]  /*57c0*/  STL.64 [R1+0x18], R6 ;  /* 0x0000180601007387 */ /* 0x0001e80000100a00 */
[----:B------:R-:W4:Y:S01]  /*57d0*/  LDL.LU R16, [R1+0x16c] ;  /* 0x00016c0001107983 */ /* 0x000f220000300800 */
[----:B------:R-:W-:-:S04]  /*57e0*/  LEA R2, P3, R18, R26, 0x1 ;  /* 0x0000001a12027211 */ /* 0x000fc800078608ff */
[----:B------:R-:W-:Y:S01]  /*57f0*/  LEA.HI.X.SX32 R3, R18, R27, 0x1, P3 ;  /* 0x0000001b12037211 */ /* 0x000fe200018f0eff */
[----:B------:R1:W-:Y:S04]  /*5800*/  STL.64 [R1+0x10], R4 ;  /* 0x0000100401007387 */ /* 0x0003e80000100a00 */
[----:B------:R-:W4:Y:S04]  /*5810*/  LDL.LU R18, [R1+0x168] ;  /* 0x0001680001127983 */ /* 0x000f280000300800 */
[----:B------:R0:W-:Y:S02]  /*5820*/  STL.64 [R1+0x8], R2 ;  /* 0x0000080201007387 */ /* 0x0001e40000100a00 */
[----:B0-----:R-:W-:-:S02]  /*5830*/  LEA R6, P0, R24, R26, 0x1 ;  /* 0x0000001a18067211 */ /* 0x001fc400078008ff */
[-C--:B-1----:R-:W-:Y:S02]  /*5840*/  LEA R4, P1, R23, R26.reuse, 0x1 ;  /* 0x0000001a17047211 */ /* 0x082fe400078208ff */
[-C--:B------:R-:W-:Y:S02]  /*5850*/  LEA.HI.X.SX32 R7, R24, R27.reuse, 0x1, P0 ;  /* 0x0000001b18077211 */ /* 0x080fe400000f0eff */
[-C--:B------:R-:W-:Y:S02]  /*5860*/  LEA R2, P2, R25, R26.reuse, 0x1 ;  /* 0x0000001a19027211 */ /* 0x080fe400078408ff */
[-C--:B------:R-:W-:Y:S02]  /*5870*/  LEA.HI.X.SX32 R5, R23, R27.reuse, 0x1, P1 ;  /* 0x0000001b17057211 */ /* 0x080fe400008f0eff */
[----:B------:R-:W-:Y:S01]  /*5880*/  LEA.HI.X.SX32 R3, R25, R27, 0x1, P2 ;  /* 0x0000001b19037211 */ /* 0x000fe200010f0eff */
[----:B------:R-:W4:Y:S04]  /*5890*/  LDL.LU R23, [R1+0x164] ;  /* 0x0001640001177983 */ /* 0x000f280000300800 */
[----:B------:R3:W-:Y:S04]  /*58a0*/  STL.64 [R1], R6 ;  /* 0x0000000601007387 */ /* 0x0007e80000100a00 */
[----:B------:R-:W4:Y:S04]  /*58b0*/  LDL.LU R25, [R1+0x160] ;  /* 0x0001600001197983 */ /* 0x000f280000300800 */
[----:B------:R0:W-:Y:S04]  /*58c0*/  STL.64 [R1+0x130], R4 ;  /* 0x0001300401007387 */ /* 0x0001e80000100a00 */
[----:B------:R-:W-:Y:S01]  /*58d0*/  STL [R1+0x2f98], R3 ;  /* 0x002f980301007387 */ /* 0x000fe20000100800 */
[----:B---3--:R-:W-:-:S03]  /*58e0*/  LEA R6, P2, R9, R26, 0x1 ;  /* 0x0000001a09067211 */ /* 0x008fc600078408ff */
[----:B------:R1:W-:Y:S01]  /*58f0*/  STL [R1+0x2f9c], R2 ;  /* 0x002f9c0201007387 */ /* 0x0003e20000100800 */
[----:B0-----:R-:W-:-:S04]  /*5900*/  LEA R4, P1, R10, R26, 0x1 ;  /* 0x0000001a0a047211 */ /* 0x001fc800078208ff */
[-C--:B------:R-:W-:Y:S02]  /*5910*/  LEA.HI.X.SX32 R5, R10, R27.reuse, 0x1, P1 ;  /* 0x0000001b0a057211 */ /* 0x080fe400008f0eff */
[-C--:B-1----:R-:W-:Y:S02]  /*5920*/  LEA R2, P0, R15, R26.reuse, 0x1 ;  /* 0x0000001a0f027211 */ /* 0x082fe400078008ff */
[-C--:B------:R-:W-:Y:S02]  /*5930*/  LEA.HI.X.SX32 R7, R9, R27.reuse, 0x1, P2 ;  /* 0x0000001b09077211 */ /* 0x080fe400010f0eff */
[----:B------:R-:W-:Y:S01]  /*5940*/  LEA.HI.X.SX32 R3, R15, R27, 0x1, P0 ;  /* 0x0000001b0f037211 */ /* 0x000fe200000f0eff */
[----:B------:R-:W-:Y:S04]  /*5950*/  STL [R1+0x2fa0], R5 ;  /* 0x002fa00501007387 */ /* 0x000fe80000100800 */
[----:B------:R-:W-:Y:S04]  /*5960*/  STL [R1+0x2fa4], R4 ;  /* 0x002fa40401007387 */ /* 0x000fe80000100800 */
[----:B------:R-:W-:Y:S04]  /*5970*/  STL.64 [R1+0x138], R2 ;  /* 0x0001380201007387 */ /* 0x000fe80000100a00 */
[----:B------:R0:W-:Y:S02]  /*5980*/  STL.64 [R1+0x140], R6 ;  /* 0x0001400601007387 */ /* 0x0001e40000100a00 */
[----:B0-----:R-:W-:-:S04]  /*5990*/  LEA R6, P0, R14, R26, 0x1 ;  /* 0x0000001a0e067211 */ /* 0x001fc800078008ff */
[----:B------:R-:W-:Y:S02]  /*59a0*/  LEA.HI.X.SX32 R7, R14, R27, 0x1, P0 ;  /* 0x0000001b0e077211 */ /* 0x000fe400000f0eff */
[----:B------:R-:W-:-:S03]  /*59b0*/  LEA R2, P1, R11, R26, 0x1 ;  /* 0x0000001a0b027211 */ /* 0x000fc600078208ff */
[----:B------:R-:W-:Y:S01]  /*59c0*/  STL [R1+0x2fa8], R7 ;  /* 0x002fa80701007387 */ /* 0x000fe20000100800 */
[----:B------:R-:W-:-:S03]  /*59d0*/  LEA.HI.X.SX32 R3, R11, R27, 0x1, P1 ;  /* 0x0000001b0b037211 */ /* 0x000fc600008f0eff */
[----:B------:R-:W-:Y:S04]  /*59e0*/  STL [R1+0x2fac], R6 ;  /* 0x002fac0601007387 */ /* 0x000fe80000100800 */
[----:B------:R-:W3:Y:S04]  /*59f0*/  LDL.LU R5, [R1+0x15c] ;  /* 0x00015c0001057983 */ /* 0x000ee80000300800 */
[----:B------:R0:W-:Y:S04]  /*5a00*/  STL.64 [R1+0x148], R2 ;  /* 0x0001480201007387 */ /* 0x0001e80000100a00 */
[----:B0-----:R-:W3:Y:S01]  /*5a10*/  LDL.LU R2, [R1+0x158] ;  /* 0x0001580001027983 */ /* 0x001ee20000300800 */
[----:B--2---:R-:W-:-:S04]  /*5a20*/  LEA R8, P2, R12, R26, 0x1 ;  /* 0x0000001a0c087211 */ /* 0x004fc800078408ff */
[----:B------:R-:W-:-:S05]  /*5a30*/  LEA.HI.X.SX32 R9, R12, R27, 0x1, P2 ;  /* 0x0000001b0c097211 */ /* 0x000fca00010f0eff */
[----:B------:R-:W-:Y:S04]  /*5a40*/  STL [R1+0x2fb0], R9 ;  /* 0x002fb00901007387 */ /* 0x000fe80000100800 */
[----:B------:R-:W-:Y:S01]  /*5a50*/  STL [R1+0x2fb4], R8 ;  /* 0x002fb40801007387 */ /* 0x000fe20000100800 */
[----:B-----5:R-:W-:-:S04]  /*5a60*/  LEA R6, P0, R21, R26, 0x1 ;  /* 0x0000001a15067211 */ /* 0x020fc800078008ff */
[----:B------:R-:W-:Y:S02]  /*5a70*/  LEA.HI.X.SX32 R7, R21, R27, 0x1, P0 ;  /* 0x0000001b15077211 */ /* 0x000fe400000f0eff */
[----:B----4-:R-:W-:-:S04]  /*5a80*/  LEA R10, P1, R16, R26, 0x1 ;  /* 0x0000001a100a7211 */ /* 0x010fc800078208ff */
[----:B------:R-:W-:Y:S02]  /*5a90*/  LEA.HI.X.SX32 R11, R16, R27, 0x1, P1 ;  /* 0x0000001b100b7211 */ /* 0x000fe400008f0eff */
[----:B------:R-:W-:-:S03]  /*5aa0*/  LEA R12, P2, R18, R26, 0x1 ;  /* 0x0000001a120c7211 */ /* 0x000fc600078408ff */
[----:B------:R-:W-:Y:S01]  /*5ab0*/  STL [R1+0x2fb8], R11 ;  /* 0x002fb80b01007387 */ /* 0x000fe20000100800 */
[----:B------:R-:W-:-:S03]  /*5ac0*/  LEA.HI.X.SX32 R13, R18, R27, 0x1, P2 ;  /* 0x0000001b120d7211 */ /* 0x000fc600010f0eff */
[----:B------:R-:W-:Y:S01]  /*5ad0*/  STL [R1+0x2fbc], R10 ;  /* 0x002fbc0a01007387 */ /* 0x000fe20000100800 */
[----:B------:R-:W-:-:S03]  /*5ae0*/  LEA R18, P2, R22, R26, 0x1 ;  /* 0x0000001a16127211 */ /* 0x000fc600078408ff */
[----:B------:R-:W-:Y:S04]  /*5af0*/  STL.64 [R1+0x150], R6 ;  /* 0x0001500601007387 */ /* 0x000fe80000100a00 */
[----:B------:R-:W-:Y:S01]  /*5b00*/  STL [R1+0x2fc0], R13 ;  /* 0x002fc00d01007387 */ /* 0x000fe20000100800 */
[----:B------:R-:W-:-:S03]  /*5b10*/  LEA.HI.X.SX32 R19, R22, R27, 0x1, P2 ;  /* 0x0000001b16137211 */ /* 0x000fc600010f0eff */
[----:B------:R-:W-:Y:S01]  /*5b20*/  STL [R1+0x2fc4], R12 ;  /* 0x002fc40c01007387 */ /* 0x000fe20000100800 */
[----:B------:R-:W-:-:S04]  /*5b30*/  LEA R14, P0, R23, R26, 0x1 ;  /* 0x0000001a170e7211 */ /* 0x000fc800078008ff */
[----:B------:R-:W-:Y:S02]  /*5b40*/  LEA.HI.X.SX32 R15, R23, R27, 0x1, P0 ;  /* 0x0000001b170f7211 */ /* 0x000fe400000f0eff */
[----:B------:R-:W-:-:S03]  /*5b50*/  LEA R16, P1, R25, R26, 0x1 ;  /* 0x0000001a19107211 */ /* 0x000fc600078208ff */
[----:B------:R-:W-:Y:S01]  /*5b60*/  STL [R1+0x2fc8], R15 ;  /* 0x002fc80f01007387 */ /* 0x000fe20000100800 */
[----:B------:R-:W-:-:S03]  /*5b70*/  LEA.HI.X.SX32 R17, R25, R27, 0x1, P1 ;  /* 0x0000001b19117211 */ /* 0x000fc600008f0eff */
[----:B------:R-:W-:Y:S04]  /*5b80*/  STL [R1+0x2fcc], R14 ;  /* 0x002fcc0e01007387 */ /* 0x000fe80000100800 */
[----:B------:R-:W2:Y:S04]  /*5b90*/  LDL.LU R3, [R1+0x280] ;  /* 0x0002800001037983 */ /* 0x000ea80000300800 */
[----:B------:R0:W-:Y:S04]  /*5ba0*/  STL [R1+0x2fd0], R17 ;  /* 0x002fd01101007387 */ /* 0x0001e80000100800 */
[----:B0-----:R-:W4:Y:S04]  /*5bb0*/  LDL.LU R17, [R1+0x28c] ;  /* 0x00028c0001117983 */ /* 0x001f280000300800 */
[----:B------:R0:W-:Y:S04]  /*5bc0*/  STL [R1+0x2fd4], R16 ;  /* 0x002fd41001007387 */ /* 0x0001e80000100800 */
[----:B0-----:R-:W5:Y:S04]  /*5bd0*/  LDL.LU R16, [R1+0x298] ;  /* 0x0002980001107983 */ /* 0x001f680000300800 */
[----:B------:R0:W-:Y:S04]  /*5be0*/  STL [R1+0x2fd8], R19 ;  /* 0x002fd81301007387 */ /* 0x0001e80000100800 */
[----:B0-----:R-:W4:Y:S04]  /*5bf0*/  LDL.LU R19, [R1+0x2a4] ;  /* 0x0002a40001137983 */ /* 0x001f280000300800 */
[----:B------:R0:W-:Y:S04]  /*5c00*/  STL [R1+0x2fdc], R18 ;  /* 0x002fdc1201007387 */ /* 0x0001e80000100800 */
[----:B0-----:R-:W4:Y:S01]  /*5c10*/  LDL.LU R18, [R1+0x2b0] ;  /* 0x0002b00001127983 */ /* 0x001f220000300800 */
[----:B---3--:R-:W-:-:S03]  /*5c20*/  LEA R20, P0, R5, R26, 0x1 ;  /* 0x0000001a05147211 */ /* 0x008fc600078008ff */
[----:B------:R-:W3:Y:S04]  /*5c30*/  LDL.LU R14, [R1+0x274] ;  /* 0x00027400010e7983 */ /* 0x000ee80000300800 */
[----:B------:R-:W3:Y:S01]  /*5c40*/  LDL.LU R15, [R1+0x268] ;  /* 0x00026800010f7983 */ /* 0x000ee20000300800 */
[----:B------:R-:W-:-:S03]  /*5c50*/  LEA.HI.X.SX32 R21, R5, R27, 0x1, P0 ;  /* 0x0000001b05157211 */ /* 0x000fc600000f0eff */
[----:B------:R-:W3:Y:S04]  /*5c60*/  LDL.LU R12, [R1+0x25c] ;  /* 0x00025c00010c7983 */ /* 0x000ee80000300800 */
[----:B------:R-:W3:Y:S04]  /*5c70*/  LDL.LU R13, [R1+0x250] ;  /* 0x00025000010d7983 */ /* 0x000ee80000300800 */
[----:B------:R-:W3:Y:S01]  /*5c80*/  LDL.LU R10, [R1+0x244] ;  /* 0x00024400010a7983 */ /* 0x000ee20000300800 */
[----:B------:R-:W-:-:S03]  /*5c90*/  LEA R22, P1, R2, R26, 0x1 ;  /* 0x0000001a02167211 */ /* 0x000fc600078208ff */
[----:B------:R-:W3:Y:S04]  /*5ca0*/  LDL.LU R11, [R1+0x238] ;  /* 0x00023800010b7983 */ /* 0x000ee80000300800 */
[----:B------:R-:W3:Y:S04]  /*5cb0*/  LDL.LU R8, [R1+0x22c] ;  /* 0x00022c0001087983 */ /* 0x000ee80000300800 */
[----:B------:R-:W3:Y:S01]  /*5cc0*/  LDL.LU R9, [R1+0x220] ;  /* 0x0002200001097983 */ /* 0x000ee20000300800 */
[----:B------:R-:W-:-:S03]  /*5cd0*/  LEA.HI.X.SX32 R23, R2, R27, 0x1, P1 ;  /* 0x0000001b02177211 */ /* 0x000fc600008f0eff */
[----:B------:R-:W3:Y:S04]  /*5ce0*/  LDL.LU R7, [R1+0x214] ;  /* 0x0002140001077983 */ /* 0x000ee80000300800 */
[----:B------:R0:W-:Y:S04]  /*5cf0*/  STL [R1+0x2fe0], R21 ;  /* 0x002fe01501007387 */ /* 0x0001e80000100800 */
[----:B0-----:R-:W4:Y:S04]  /*5d00*/  LDL.LU R21, [R1+0x2bc] ;  /* 0x0002bc0001157983 */ /* 0x001f280000300800 */
[----:B------:R-:W-:Y:S04]  /*5d10*/  STL [R1+0x2fe4], R20 ;  /* 0x002fe41401007387 */ /* 0x000fe80000100800 */
[----:B------:R-:W4:Y:S01]  /*5d20*/  LDL.LU R2, [R1+0x208] ;  /* 0x0002080001027983 */ /* 0x000f220000300800 */
[----:B------:R-:W-:-:S02]  /*5d30*/  LEA R24, P2, R29, R26, 0x1 ;  /* 0x0000001a1d187211 */ /* 0x000fc400078408ff */
[----:B------:R-:W-:Y:S01]  /*5d40*/  LEA R26, P3, R28, R26, 0x1 ;  /* 0x0000001a1c1a7211 */ /* 0x000fe200078608ff */
[----:B------:R-:W5:Y:S01]  /*5d50*/  LDL.LU R6, [R1+0x1fc] ;  /* 0x0001fc0001067983 */ /* 0x000f620000300800 */
[----:B------:R-:W-:-:S03]  /*5d60*/  LEA.HI.X.SX32 R25, R29, R27, 0x1, P2 ;  /* 0x0000001b1d197211 */ /* 0x000fc600010f0eff */
[----:B------:R-:W5:Y:S01]  /*5d70*/  LDL.LU R4, [R1+0x1f0] ;  /* 0x0001f00001047983 */ /* 0x000f620000300800 */
[----:B------:R-:W-:-:S03]  /*5d80*/  LEA.HI.X.SX32 R27, R28, R27, 0x1, P3 ;  /* 0x0000001b1c1b7211 */ /* 0x000fc600018f0eff */
[----:B------:R-:W5:Y:S04]  /*5d90*/  LDL.LU R5, [R1+0x1e4] ;  /* 0x0001e40001057983 */ /* 0x000f680000300800 */
[----:B------:R-:W-:Y:S04]  /*5da0*/  STL [R1+0x2fe8], R23 ;  /* 0x002fe81701007387 */ /* 0x000fe80000100800 */
[----:B------:R-:W-:Y:S04]  /*5db0*/  STL [R1+0x2fec], R22 ;  /* 0x002fec1601007387 */ /* 0x000fe80000100800 */
[----:B------:R-:W-:Y:S04]  /*5dc0*/  STL [R1+0x2ff0], R25 ;  /* 0x002ff01901007387 */ /* 0x000fe80000100800 */
[----:B------:R-:W-:Y:S04]  /*5dd0*/  STL [R1+0x2ff4], R24 ;  /* 0x002ff41801007387 */ /* 0x000fe80000100800 */
[----:B------:R-:W-:Y:S04]  /*5de0*/  STL [R1+0x2ff8], R27 ;  /* 0x002ff81b01007387 */ /* 0x000fe80000100800 */
[----:B------:R-:W-:Y:S04]  /*5df0*/  STL [R1+0x2ffc], R26 ;  /* 0x002ffc1a01007387 */ /* 0x000fe80000100800 */
[----:B--2---:R0:W-:Y:S04]  /*5e00*/  STS.U16 [R0+0x2a800], R3 ;  /* 0x02a8000300007388 */ /* 0x0041e80000000400 */
[----:B0-----:R-:W2:Y:S04]  /*5e10*/  LDL.LU R3, [R1+0x1e0] ;  /* 0x0001e00001037983 */ /* 0x001ea80000300800 */
[----:B------:R-:W2:Y:S04]  /*5e20*/  LDL.LU R28, [R1+0x1dc] ;  /* 0x0001dc00011c7983 */ /* 0x000ea80000300800 */
[----:B------:R-:W2:Y:S04]  /*5e30*/  LDL.LU R24, [R1+0x1d8] ;  /* 0x0001d80001187983 */ /* 0x000ea80000300800 */
[----:B------:R-:W2:Y:S04]  /*5e40*/  LDL.LU R29, [R1+0x1d4] ;  /* 0x0001d400011d7983 */ /* 0x000ea80000300800 */
[----:B------:R-:W2:Y:S04]  /*5e50*/  LDL.LU R25, [R1+0x1d0] ;  /* 0x0001d00001197983 */ /* 0x000ea80000300800 */
[----:B---3--:R0:W-:Y:S04]  /*5e60*/  STS.U16 [R0+0x2cc00], R7 ;  /* 0x02cc000700007388 */ /* 0x0081e80000000400 */
[----:B0-----:R-:W3:Y:S04]  /*5e70*/  LDL.LU R7, [R1+0x1cc] ;  /* 0x0001cc0001077983 */ /* 0x001ee80000300800 */
[----:B----4-:R0:W-:Y:S04]  /*5e80*/  STS.U16 [R0+0x2d000], R2 ;  /* 0x02d0000200007388 */ /* 0x0101e80000000400 */
[----:B0-----:R-:W4:Y:S04]  /*5e90*/  LDL.LU R2, [R1+0x1c8] ;  /* 0x0001c80001027983 */ /* 0x001f280000300800 */
[----:B------:R-:W4:Y:S04]  /*5ea0*/  LDL.LU R22, [R1+0x1c4] ;  /* 0x0001c40001167983 */ /* 0x000f280000300800 */
[----:B------:R-:W4:Y:S04]  /*5eb0*/  LDL.LU R23, [R1+0x414] ;  /* 0x0004140001177983 */ /* 0x000f280000300800 */
[----:B------:R0:W-:Y:S04]  /*5ec0*/  STS.U16 [R0+0x29400], R21 ;  /* 0x0294001500007388 */ /* 0x0001e80000000400 */
[----:B------:R-:W4:Y:S04]  /*5ed0*/  LDL.LU R20, [R1+0x408] ;  /* 0x0004080001147983 */ /* 0x000f280000300800 */
[----:B------:R1:W-:Y:S04]  /*5ee0*/  STS.U16 [R0+0x29800], R18 ;  /* 0x0298001200007388 */ /* 0x0003e80000000400 */
[----:B0-----:R-:W4:Y:S04]  /*5ef0*/  LDL.LU R21, [R1+0x3fc] ;  /* 0x0003fc0001157983 */ /* 0x001f280000300800 */
[----:B------:R0:W-:Y:S04]  /*5f00*/  STS.U16 [R0+0x29c00], R19 ;  /* 0x029c001300007388 */ /* 0x0001e80000000400 */
[----:B-1----:R-:W4:Y:S04]  /*5f10*/  LDL.LU R18, [R1+0x3f0] ;  /* 0x0003f00001127983 */ /* 0x002f280000300800 */
[----:B-----5:R1:W-:Y:S04]  /*5f20*/  STS.U16 [R0+0x2a000], R16 ;  /* 0x02a0001000007388 */ /* 0x0203e80000000400 */
[----:B0-----:R-:W5:Y:S04]  /*5f30*/  LDL.LU R19, [R1+0x3e4] ;  /* 0x0003e40001137983 */ /* 0x001f680000300800 */
[----:B------:R0:W-:Y:S04]  /*5f40*/  STS.U16 [R0+0x2a400], R17 ;  /* 0x02a4001100007388 */ /* 0x0001e80000000400 */
[----:B-1----:R-:W5:Y:S04]  /*5f50*/  LDL.LU R16, [R1+0x3d8] ;  /* 0x0003d80001107983 */ /* 0x002f680000300800 */
[----:B------:R1:W-:Y:S04]  /*5f60*/  STS.U16 [R0+0x2ac00], R14 ;  /* 0x02ac000e00007388 */ /* 0x0003e80000000400 */
        /* <DEDUP_REMOVED lines=21> */
[----:B-1----:R-:W5:Y:S04]  /*60c0*/  LDL.LU R5, [R1+0x35c] ;  /* 0x00035c0001057983 */ /* 0x002f680000300800 */
[----:B--2---:R0:W-:Y:S04]  /*60d0*/  STS.U16 [R0+0x2e000], R3 ;  /* 0x02e0000300007388 */ /* 0x0041e80000000400 */
[----:B0-----:R-:W2:Y:S04]  /*60e0*/  LDL.LU R3, [R1+0x354] ;  /* 0x0003540001037983 */ /* 0x001ea80000300800 */
[----:B---3--:R0:W-:Y:S04]  /*60f0*/  STS.U16 [R0+0x2f400], R7 ;  /* 0x02f4000700007388 */ /* 0x0081e80000000400 */
[----:B0-----:R-:W3:Y:S04]  /*6100*/  LDL.LU R7, [R1+0x34c] ;  /* 0x00034c0001077983 */ /* 0x001ee80000300800 */
[----:B----4-:R0:W-:Y:S04]  /*6110*/  STS.U16 [R0+0x2f800], R2 ;  /* 0x02f8000200007388 */ /* 0x0101e80000000400 */
[----:B0-----:R-:W4:Y:S04]  /*6120*/  LDL.LU R2, [R1+0x344] ;  /* 0x0003440001027983 */ /* 0x001f280000300800 */
[----:B------:R0:W-:Y:S04]  /*6130*/  STS.U16 [R0+0x2ec00], R29 ;  /* 0x02ec001d00007388 */ /* 0x0001e80000000400 */
[----:B------:R-:W-:Y:S01]  /*6140*/  STS.U16 [R0+0x2e400], R28 ;  /* 0x02e4001c00007388 */ /* 0x000fe20000000400 */
[----:B0-----:R-:W-:-:S03]  /*6150*/  LOP3.LUT R29, R0, 0x20, RZ, 0x3c, !PT ;  /* 0x00000020001d7812 */ /* 0x001fc600078e3cff */
[----:B------:R-:W-:Y:S04]  /*6160*/  STS.U16 [R0+0x2e800], R24 ;  /* 0x02e8001800007388 */ /* 0x000fe80000000400 */
[----:B------:R-:W-:Y:S04]  /*6170*/  STS.U16 [R0+0x2f000], R25 ;  /* 0x02f0001900007388 */ /* 0x000fe80000000400 */
[----:B------:R-:W-:Y:S04]  /*6180*/  STS.U16 [R0+0x2fc00], R22 ;  /* 0x02fc001600007388 */ /* 0x000fe80000000400 */
[----:B------:R-:W-:Y:S04]  /*6190*/  STL [R1+0x30bc], R0 ;  /* 0x0030bc0001007387 */ /* 0x000fe80000100800 */
[----:B------:R-:W-:Y:S04]  /*61a0*/  STS.U16 [R29+0x20100], R23 ;  /* 0x020100171d007388 */ /* 0x000fe80000000400 */
[----:B------:R-:W-:Y:S04]  /*61b0*/  STS.U16 [R29+0x20500], R20 ;  /* 0x020500141d007388 */ /* 0x000fe80000000400 */
[----:B------:R-:W-:Y:S04]  /*61c0*/  STS.U16 [R29+0x20900], R21 ;  /* 0x020900151d007388 */ /* 0x000fe80000000400 */
[----:B------:R-:W-:Y:S04]  /*61d0*/  STS.U16 [R29+0x20d00], R18 ;  /* 0x020d00121d007388 */ /* 0x000fe80000000400 */
[----:B-----5:R-:W-:Y:S04]  /*61e0*/  STS.U16 [R29+0x21100], R19 ;  /* 0x021100131d007388 */ /* 0x020fe80000000400 */
[----:B------:R-:W-:Y:S04]  /*61f0*/  STS.U16 [R29+0x21500], R16 ;  /* 0x021500101d007388 */ /* 0x000fe80000000400 */
[----:B------:R0:W-:Y:S04]  /*6200*/  STS.U16 [R29+0x22500], R4 ;  /* 0x022500041d007388 */ /* 0x0001e80000000400 */
[----:B0-----:R-:W5:Y:S04]  /*6210*/  LDL.LU R4, [R1+0x33c] ;  /* 0x00033c0001047983 */ /* 0x001f680000300800 */
[----:B------:R-:W5:Y:S04]  /*6220*/  LDL.LU R0, [R1+0x334] ;  /* 0x0003340001007983 */ /* 0x000f680000300800 */
[----:B------:R-:W5:Y:S04]  /*6230*/  LDL.LU R26, [R1+0x32c] ;  /* 0x00032c00011a7983 */ /* 0x000f680000300800 */
[----:B------:R-:W5:Y:S04]  /*6240*/  LDL.LU R27, [R1+0x324] ;  /* 0x00032400011b7983 */ /* 0x000f680000300800 */
[----:B------:R-:W5:Y:S04]  /*6250*/  LDL.LU R28, [R1+0x31c] ;  /* 0x00031c00011c7983 */ /* 0x000f680000300800 */
[----:B------:R-:W5:Y:S04]  /*6260*/  LDL.LU R24, [R1+0x314] ;  /* 0x0003140001187983 */ /* 0x000f680000300800 */
[----:B------:R-:W-:Y:S04]  /*6270*/  STS.U16 [R29+0x21900], R17 ;  /* 0x021900111d007388 */ /* 0x000fe80000000400 */
[----:B------:R-:W-:Y:S04]  /*6280*/  STS.U16 [R29+0x21d00], R14 ;  /* 0x021d000e1d007388 */ /* 0x000fe80000000400 */
[----:B------:R-:W-:Y:S04]  /*6290*/  STS.U16 [R29+0x22100], R15 ;  /* 0x0221000f1d007388 */ /* 0x000fe80000000400 */
[----:B------:R0:W-:Y:S04]  /*62a0*/  STS.U16 [R29+0x24500], R5 ;  /* 0x024500051d007388 */ /* 0x0001e80000000400 */
[----:B0-----:R-:W5:Y:S04]  /*62b0*/  LDL.LU R5, [R1+0x30c] ;  /* 0x00030c0001057983 */ /* 0x001f680000300800 */
[----:B--2---:R0:W-:Y:S04]  /*62c0*/  STS.U16 [R29+0x24900], R3 ;  /* 0x024900031d007388 */ /* 0x0041e80000000400 */
[----:B0-----:R-:W2:Y:S04]  /*62d0*/  LDL.LU R3, [R1+0x304] ;  /* 0x0003040001037983 */ /* 0x001ea80000300800 */
[----:B------:R-:W2:Y:S04]  /*62e0*/  LDL.LU R25, [R1+0x2fc] ;  /* 0x0002fc0001197983 */ /* 0x000ea80000300800 */
        /* <DEDUP_REMOVED lines=10> */
[----:B----4-:R0:W-:Y:S04]  /*6390*/  STS.U16 [R29+0x25100], R2 ;  /* 0x025100021d007388 */ /* 0x0101e80000000400 */
[----:B0-----:R-:W4:Y:S04]  /*63a0*/  LDL.LU R2, [R1+0x294] ;  /* 0x0002940001027983 */ /* 0x001f280000300800 */
[----:B------:R0:W-:Y:S04]  /*63b0*/  STS.U16 [R29+0x22900], R12 ;  /* 0x0229000c1d007388 */ /* 0x0001e80000000400 */
[----:B------:R1:W-:Y:S04]  /*63c0*/  STS.U16 [R29+0x22d00], R13 ;  /* 0x022d000d1d007388 */ /* 0x0003e80000000400 */
[----:B------:R3:W-:Y:S04]  /*63d0*/  STS.U16 [R29+0x23100], R10 ;  /* 0x0231000a1d007388 */ /* 0x0007e80000000400 */
[----:B0-----:R-:W4:Y:S04]  /*63e0*/  LDL.LU R12, [R1+0x288] ;  /* 0x00028800010c7983 */ /* 0x001f280000300800 */
[----:B-1----:R-:W4:Y:S04]  /*63f0*/  LDL.LU R13, [R1+0x27c] ;  /* 0x00027c00010d7983 */ /* 0x002f280000300800 */
[----:B------:R0:W-:Y:S04]  /*6400*/  STS.U16 [R29+0x23500], R11 ;  /* 0x0235000b1d007388 */ /* 0x0001e80000000400 */
[----:B---3--:R-:W3:Y:S04]  /*6410*/  LDL.LU R10, [R1+0x270] ;  /* 0x00027000010a7983 */ /* 0x008ee80000300800 */
[----:B------:R1:W-:Y:S04]  /*6420*/  STS.U16 [R29+0x23900], R8 ;  /* 0x023900081d007388 */ /* 0x0003e80000000400 */
[----:B0-----:R-:W3:Y:S04]  /*6430*/  LDL.LU R11, [R1+0x264] ;  /* 0x00026400010b7983 */ /* 0x001ee80000300800 */
[----:B------:R0:W-:Y:S04]  /*6440*/  STS.U16 [R29+0x23d00], R9 ;  /* 0x023d00091d007388 */ /* 0x0001e80000000400 */
[----:B-1----:R-:W3:Y:S04]  /*6450*/  LDL.LU R8, [R1+0x258] ;  /* 0x0002580001087983 */ /* 0x002ee80000300800 */
[----:B------:R1:W-:Y:S04]  /*6460*/  STS.U16 [R29+0x24100], R6 ;  /* 0x024100061d007388 */ /* 0x0003e80000000400 */
[----:B0-----:R-:W3:Y:S04]  /*6470*/  LDL.LU R9, [R1+0x24c] ;  /* 0x00024c0001097983 */ /* 0x001ee80000300800 */
[----:B------:R0:W-:Y:S04]  /*6480*/  STS.U16 [R29+0x24d00], R7 ;  /* 0x024d00071d007388 */ /* 0x0001e80000000400 */
[----:B-1----:R-:W3:Y:S04]  /*6490*/  LDL.LU R6, [R1+0x240] ;  /* 0x0002400001067983 */ /* 0x002ee80000300800 */
[----:B0-----:R-:W3:Y:S04]  /*64a0*/  LDL.LU R7, [R1+0x234] ;  /* 0x0002340001077983 */ /* 0x001ee80000300800 */
[----:B-----5:R0:W-:Y:S04]  /*64b0*/  STS.U16 [R29+0x25500], R4 ;  /* 0x025500041d007388 */ /* 0x0201e80000000400 */
[----:B0-----:R-:W5:Y:S04]  /*64c0*/  LDL.LU R4, [R1+0x228] ;  /* 0x0002280001047983 */ /* 0x001f680000300800 */
[----:B------:R-:W-:Y:S04]  /*64d0*/  STS.U16 [R29+0x25900], R0 ;  /* 0x025900001d007388 */ /* 0x000fe80000000400 */
[----:B------:R0:W-:Y:S04]  /*64e0*/  STS.U16 [R29+0x26d00], R5 ;  /* 0x026d00051d007388 */ /* 0x0001e80000000400 */
[----:B0-----:R-:W3:Y:S04]  /*64f0*/  LDL.LU R5, [R1+0x21c] ;  /* 0x00021c0001057983 */ /* 0x001ee80000300800 */
[----:B--2---:R0:W-:Y:S04]  /*6500*/  STS.U16 [R29+0x27100], R3 ;  /* 0x027100031d007388 */ /* 0x0041e80000000400 */
[----:B0-----:R-:W2:Y:S04]  /*6510*/  LDL.LU R3, [R1+0x210] ;  /* 0x0002100001037983 */ /* 0x001ea80000300800 */
[----:B----4-:R0:W-:Y:S04]  /*6520*/  STS.U16 [R29+0x2a100], R2 ;  /* 0x02a100021d007388 */ /* 0x0101e80000000400 */
[----:B0-----:R-:W4:Y:S04]  /*6530*/  LDL.LU R2, [R1+0x204] ;  /* 0x0002040001027983 */ /* 0x001f280000300800 */
[----:B------:R-:W4:Y:S04]  /*6540*/  LDL.LU R0, [R1+0x1f8] ;  /* 0x0001f80001007983 */ /* 0x000f280000300800 */
[----:B------:R0:W-:Y:S04]  /*6550*/  STS.U16 [R29+0x25d00], R26 ;  /* 0x025d001a1d007388 */ /* 0x0001e80000000400 */
[----:B------:R1:W-:Y:S04]  /*6560*/  STS.U16 [R29+0x26100], R27 ;  /* 0x0261001b1d007388 */ /* 0x0003e80000000400 */
[----:B------:R1:W-:Y:S04]  /*6570*/  STS.U16 [R29+0x26500], R28 ;  /* 0x0265001c1d007388 */ /* 0x0003e80000000400 */
[----:B0-----:R-:W4:Y:S04]  /*6580*/  LDL.LU R26, [R1+0x1ec] ;  /* 0x0001ec00011a7983 */ /* 0x001f280000300800 */
[----:B-1----:R-:W4:Y:S04]  /*6590*/  LDL.LU R27, [R1+0x1c0] ;  /* 0x0001c000011b7983 */ /* 0x002f280000300800 */
[----:B------:R0:W-:Y:S04]  /*65a0*/  STS.U16 [R29+0x26900], R24 ;  /* 0x026900181d007388 */ /* 0x0001e80000000400 */
[----:B------:R-:W4:Y:S04]  /*65b0*/  LDL.LU R28, [R1+0x1b8] ;  /* 0x0001b800011c7983 */ /* 0x000f280000300800 */
[----:B------:R1:W-:Y:S04]  /*65c0*/  STS.U16 [R29+0x27500], R25 ;  /* 0x027500191d007388 */ /* 0x0003e80000000400 */
[----:B0-----:R-:W4:Y:S04]  /*65d0*/  LDL.LU R24, [R1+0x1b4] ;  /* 0x0001b40001187983 */ /* 0x001f280000300800 */
[----:B------:R0:W-:Y:S04]  /*65e0*/  STS.U16 [R29+0x27900], R22 ;  /* 0x027900161d007388 */ /* 0x0001e80000000400 */
[----:B-1----:R-:W4:Y:S04]  /*65f0*/  LDL.LU R25, [R1+0x1b0] ;  /* 0x0001b00001197983 */ /* 0x002f280000300800 */
        /* <DEDUP_REMOVED lines=22> */
[----:B---3--:R-:W-:Y:S04]  /*6760*/  STS.U16 [R29+0x2ad00], R10 ;  /* 0x02ad000a1d007388 */ /* 0x008fe80000000400 */
[----:B-1----:R-:W3:Y:S04]  /*6770*/  LDL.LU R13, [R1+0x3c8] ;  /* 0x0003c800010d7983 */ /* 0x002ee80000300800 */
[----:B------:R-:W-:Y:S04]  /*6780*/  STS.U16 [R29+0x2b100], R11 ;  /* 0x02b1000b1d007388 */ /* 0x000fe80000000400 */
[----:B------:R-:W-:Y:S04]  /*6790*/  STS.U16 [R29+0x2b500], R8 ;  /* 0x02b500081d007388 */ /* 0x000fe80000000400 */
[----:B------:R-:W-:Y:S04]  /*67a0*/  STS.U16 [R29+0x2b900], R9 ;  /* 0x02b900091d007388 */ /* 0x000fe80000000400 */
[----:B------:R-:W-:Y:S04]  /*67b0*/  STS.U16 [R29+0x2bd00], R6 ;  /* 0x02bd00061d007388 */ /* 0x000fe80000000400 */
[----:B------:R-:W-:Y:S04]  /*67c0*/  STS.U16 [R29+0x2c100], R7 ;  /* 0x02c100071d007388 */ /* 0x000fe80000000400 */
[----:B-----5:R-:W-:Y:S04]  /*67d0*/  STS.U16 [R29+0x2c500], R4 ;  /* 0x02c500041d007388 */ /* 0x020fe80000000400 */
[----:B------:R-:W-:Y:S04]  /*67e0*/  STS.U16 [R29+0x2c900], R5 ;  /* 0x02c900051d007388 */ /* 0x000fe80000000400 */
[----:B--2---:R0:W-:Y:S04]  /*67f0*/  STS.U16 [R29+0x2cd00], R3 ;  /* 0x02cd00031d007388 */ /* 0x0041e80000000400 */
[----:B0-----:R-:W2:Y:S04]  /*6800*/  LDL.LU R3, [R1+0x3bc] ;  /* 0x0003bc0001037983 */ /* 0x001ea80000300800 */
[----:B------:R-:W5:Y:S04]  /*6810*/  LDL.LU R10, [R1+0x3b0] ;  /* 0x0003b000010a7983 */ /* 0x000f680000300800 */
        /* <DEDUP_REMOVED lines=8> */
[----:B------:R1:W-:Y:S04]  /*68a0*/  STS.U16 [R29+0x2d500], R0 ;  /* 0x02d500001d007388 */ /* 0x0003e80000000400 */
[----:B0-----:R-:W4:Y:S04]  /*68b0*/  LDL.LU R2, [R1+0x360] ;  /* 0x0003600001027983 */ /* 0x001f280000300800 */
[----:B-1----:R-:W2:Y:S04]  /*68c0*/  LDL.LU R0, [R1+0x30bc] ;  /* 0x0030bc0001007983 */ /* 0x002ea80000300800 */
[----:B------:R-:W-:Y:S04]  /*68d0*/  STS.U16 [R29+0x2d900], R26 ;  /* 0x02d9001a1d007388 */ /* 0x000fe80000000400 */
[----:B------:R-:W-:Y:S04]  /*68e0*/  STS.U16 [R29+0x2dd00], R27 ;  /* 0x02dd001b1d007388 */ /* 0x000fe80000000400 */
[----:B------:R2:W-:Y:S04]  /*68f0*/  STS.U16 [R29+0x2e100], R28 ;  /* 0x02e1001c1d007388 */ /* 0x0005e80000000400 */
[----:B------:R-:W-:Y:S04]  /*6900*/  STS.U16 [R29+0x2e500], R24 ;  /* 0x02e500181d007388 */ /* 0x000fe80000000400 */
[----:B------:R-:W-:Y:S04]  /*6910*/  STS.U16 [R29+0x2e900], R25 ;  /* 0x02e900191d007388 */ /* 0x000fe80000000400 */
[----:B------:R-:W-:Y:S04]  /*6920*/  STS.U16 [R29+0x2ed00], R22 ;  /* 0x02ed00161d007388 */ /* 0x000fe80000000400 */
[----:B------:R-:W-:Y:S04]  /*6930*/  STS.U16 [R29+0x2f100], R23 ;  /* 0x02f100171d007388 */ /* 0x000fe80000000400 */
[----:B------:R-:W-:Y:S04]  /*6940*/  STS.U16 [R29+0x2f500], R20 ;  /* 0x02f500141d007388 */ /* 0x000fe80000000400 */
[----:B------:R-:W-:Y:S04]  /*6950*/  STS.U16 [R29+0x2f900], R21 ;  /* 0x02f900151d007388 */ /* 0x000fe80000000400 */
[----:B------:R-:W-:Y:S01]  /*6960*/  STS.U16 [R29+0x2fd00], R18 ;  /* 0x02fd00121d007388 */ /* 0x000fe20000000400 */
[----:B--2---:R-:W-:-:S03]  /*6970*/  LOP3.LUT R28, R0, 0x40, RZ, 0x3c, !PT ;  /* 0x00000040001c7812 */ /* 0x004fc600078e3cff */
[----:B------:R-:W-:Y:S04]  /*6980*/  STL [R1+0x3090], R0 ;  /* 0x0030900001007387 */ /* 0x000fe80000100800 */
[----:B------:R0:W-:Y:S04]  /*6990*/  STS.U16 [R28+0x21e00], R3 ;  /* 0x021e00031c007388 */ /* 0x0001e80000000400 */
[----:B0-----:R-:W2:Y:S04]  /*69a0*/  LDL.LU R3, [R1+0x358] ;  /* 0x0003580001037983 */ /* 0x001ea80000300800 */
[----:B------:R-:W2:Y:S04]  /*69b0*/  LDL.LU R29, [R1+0x340] ;  /* 0x00034000011d7983 */ /* 0x000ea80000300800 */
[----:B--2---:R0:W-:Y:S04]  /*69c0*/  STL [R1+0x30b4], R29 ;  /* 0x0030b41d01007387 */ /* 0x0041e80000100800 */
[----:B0-----:R-:W2:Y:S04]  /*69d0*/  LDL.LU R29, [R1+0x348] ;  /* 0x00034800011d7983 */ /* 0x001ea80000300800 */
[----:B------:R-:W-:Y:S04]  /*69e0*/  STS.U16 [R28+0x20200], R19 ;  /* 0x020200131c007388 */ /* 0x000fe80000000400 */
[----:B------:R-:W-:Y:S04]  /*69f0*/  STS.U16 [R28+0x20600], R16 ;  /* 0x020600101c007388 */ /* 0x000fe80000000400 */
[----:B------:R-:W-:Y:S04]  /*6a00*/  STS.U16 [R28+0x20a00], R17 ;  /* 0x020a00111c007388 */ /* 0x000fe80000000400 */
[----:B--2---:R0:W-:Y:S04]  /*6a10*/  STL [R1+0x30b8], R29 ;  /* 0x0030b81d01007387 */ /* 0x0041e80000100800 */
        /* <DEDUP_REMOVED lines=13> */
[----:B------:R0:W-:Y:S04]  /*6af0*/  STS.U16 [R28+0x20e00], R14 ;  /* 0x020e000e1c007388 */ /* 0x0001e80000000400 */
[----:B------:R-:W2:Y:S04]  /*6b00*/  LDL.LU R17, [R1+0x2d8] ;  /* 0x0002d80001117983 */ /* 0x000ea80000300800 */
[----:B------:R1:W-:Y:S04]  /*6b10*/  STS.U16 [R28+0x21200], R15 ;  /* 0x0212000f1c007388 */ /* 0x0003e80000000400 */
[----:B0-----:R-:W2:Y:S04]  /*6b20*/  LDL.LU R14, [R1+0x2d0] ;  /* 0x0002d000010e7983 */ /* 0x001ea80000300800 */
[----:B----4-:R0:W-:Y:S04]  /*6b30*/  STS.U16 [R28+0x24200], R2 ;  /* 0x024200021c007388 */ /* 0x0101e80000000400 */
[----:B-1----:R-:W4:Y:S04]  /*6b40*/  LDL.LU R15, [R1+0x2c8] ;  /* 0x0002c800010f7983 */ /* 0x002f280000300800 */
[----:B------:R1:W-:Y:S04]  /*6b50*/  STS.U16 [R28+0x21600], R12 ;  /* 0x0216000c1c007388 */ /* 0x0003e80000000400 */
[----:B0-----:R-:W4:Y:S04]  /*6b60*/  LDL.LU R2, [R1+0x2c0] ;  /* 0x0002c00001027983 */ /* 0x001f280000300800 */
[----:B---3--:R0:W-:Y:S04]  /*6b70*/  STS.U16 [R28+0x21a00], R13 ;  /* 0x021a000d1c007388 */ /* 0x0081e80000000400 */
[----:B-1----:R-:W3:Y:S04]  /*6b80*/  LDL.LU R12, [R1+0x2b4] ;  /* 0x0002b400010c7983 */ /* 0x002ee80000300800 */
[----:B-----5:R1:W-:Y:S04]  /*6b90*/  STS.U16 [R28+0x22200], R10 ;  /* 0x0222000a1c007388 */ /* 0x0203e80000000400 */
[----:B0-----:R-:W5:Y:S04]  /*6ba0*/  LDL.LU R13, [R1+0x2a8] ;  /* 0x0002a800010d7983 */ /* 0x001f680000300800 */
[----:B------:R0:W-:Y:S04]  /*6bb0*/  STS.U16 [R28+0x22600], R11 ;  /* 0x0226000b1c007388 */ /* 0x0001e80000000400 */
[----:B-1----:R-:W3:Y:S04]  /*6bc0*/  LDL.LU R10, [R1+0x29c] ;  /* 0x00029c00010a7983 */ /* 0x002ee80000300800 */
        /* <DEDUP_REMOVED lines=14> */
[----:B-1----:R-:W3:Y:S04]  /*6cb0*/  LDL.LU R3, [R1+0x23c] ;  /* 0x00023c0001037983 */ /* 0x002ee80000300800 */
[----:B--2---:R0:W-:Y:S04]  /*6cc0*/  STS.U16 [R28+0x24a00], R29 ;  /* 0x024a001d1c007388 */ /* 0x0041e80000000400 */
[----:B0-----:R-:W2:Y:S04]  /*6cd0*/  LDL.LU R29, [R1+0x30b8] ;  /* 0x0030b800011d7983 */ /* 0x001ea80000300800 */
[----:B------:R-:W-:Y:S04]  /*6ce0*/  STS.U16 [R28+0x25600], R0 ;  /* 0x025600001c007388 */ /* 0x000fe80000000400 */
[----:B----4-:R-:W-:Y:S04]  /*6cf0*/  STS.U16 [R28+0x29200], R2 ;  /* 0x029200021c007388 */ /* 0x010fe80000000400 */
[----:B---3--:R-:W-:Y:S04]  /*6d00*/  STS.U16 [R28+0x2be00], R3 ;  /* 0x02be00031c007388 */ /* 0x008fe80000000400 */
[----:B--2---:R0:W-:Y:S04]  /*6d10*/  STS.U16 [R28+0x24e00], R29 ;  /* 0x024e001d1c007388 */ /* 0x0041e80000000400 */
[----:B0-----:R-:W2:Y:S04]  /*6d20*/  LDL.LU R29, [R1+0x30b4] ;  /* 0x0030b400011d7983 */ /* 0x001ea80000300800 */
[----:B------:R-:W3:Y:S04]  /*6d30*/  LDL.LU R2, [R1+0x230] ;  /* 0x0002300001027983 */ /* 0x000ee80000300800 */
[----:B------:R-:W4:Y:S04]  /*6d40*/  LDL.LU R3, [R1+0x224] ;  /* 0x0002240001037983 */ /* 0x000f280000300800 */
[----:B------:R-:W2:Y:S04]  /*6d50*/  LDL.LU R0, [R1+0x188] ;  /* 0x0001880001007983 */ /* 0x000ea80000300800 */
[----:B--2---:R0:W-:Y:S04]  /*6d60*/  STL [R1+0x3094], R0 ;  /* 0x0030940001007387 */ /* 0x0041e80000100800 */
[----:B0-----:R-:W2:Y:S04]  /*6d70*/  LDL.LU R0, [R1+0x18c] ;  /* 0x00018c0001007983 */ /* 0x001ea80000300800 */
        /* <DEDUP_REMOVED lines=12> */
[----:B------:R-:W-:Y:S04]  /*6e40*/  STS.U16 [R28+0x25200], R29 ;  /* 0x0252001d1c007388 */ /* 0x000fe80000000400 */
        /* <DEDUP_REMOVED lines=8> */
[----:B------:R0:W-:Y:S04]  /*6ed0*/  STS.U16 [R28+0x26600], R25 ;  /* 0x026600191c007388 */ /* 0x0001e80000000400 */
[----:B------:R-:W2:Y:S04]  /*6ee0*/  LDL.LU R24, [R1+0x174] ;  /* 0x0001740001187983 */ /* 0x000ea80000300800 */
[----:B------:R1:W-:Y:S04]  /*6ef0*/  STS.U16 [R28+0x26a00], R22 ;  /* 0x026a00161c007388 */ /* 0x0003e80000000400 */
[----:B0-----:R-:W2:Y:S04]  /*6f00*/  LDL.LU R25, [R1+0x170] ;  /* 0x0001700001197983 */ /* 0x001ea80000300800 */
[----:B------:R0:W-:Y:S04]  /*6f10*/  STS.U16 [R28+0x26e00], R23 ;  /* 0x026e00171c007388 */ /* 0x0001e80000000400 */
[----:B-1----:R-:W2:Y:S04]  /*6f20*/  LDL.LU R22, [R1+0x40c] ;  /* 0x00040c0001167983 */ /* 0x002ea80000300800 */
        /* <DEDUP_REMOVED lines=12> */
[----:B------:R-:W-:Y:S04]  /*6ff0*/  STS.U16 [R28+0x28a00], R14 ;  /* 0x028a000e1c007388 */ /* 0x000fe80000000400 */
[----:B------:R1:W-:Y:S04]  /*7000*/  STS.U16 [R28+0x28e00], R15 ;  /* 0x028e000f1c007388 */ /* 0x0003e80000000400 */
[----:B0-----:R-:W2:Y:S04]  /*7010*/  LDL.LU R17, [R1+0x3b8] ;  /* 0x0003b80001117983 */ /* 0x001ea80000300800 */
[----:B------:R-:W-:Y:S04]  /*7020*/  STS.U16 [R28+0x29600], R12 ;  /* 0x0296000c1c007388 */ /* 0x000fe80000000400 */
[----:B-----5:R0:W-:Y:S04]  /*7030*/  STS.U16 [R28+0x29a00], R13 ;  /* 0x029a000d1c007388 */ /* 0x0201e80000000400 */
[----:B-1----:R-:W5:Y:S04]  /*7040*/  LDL.LU.64 R14, [R1+0x128] ;  /* 0x00012800010e7983 */ /* 0x002f680000300a00 */
[----:B------:R-:W-:Y:S04]  /*7050*/  STS.U16 [R28+0x29e00], R10 ;  /* 0x029e000a1c007388 */ /* 0x000fe80000000400 */
[----:B------:R1:W-:Y:S04]  /*7060*/  STS.U16 [R28+0x2a200], R11 ;  /* 0x02a2000b1c007388 */ /* 0x0003e80000000400 */
[----:B0-----:R-:W5:Y:S04]  /*7070*/  LDL.LU.64 R12, [R1+0x120] ;  /* 0x00012000010c7983 */ /* 0x001f680000300a00 */
[----:B------:R-:W-:Y:S04]  /*7080*/  STS.U16 [R28+0x2a600], R8 ;  /* 0x02a600081c007388 */ /* 0x000fe80000000400 */
[----:B------:R0:W-:Y:S04]  /*7090*/  STS.U16 [R28+0x2aa00], R9 ;  /* 0x02aa00091c007388 */ /* 0x0001e80000000400 */
[----:B-1----:R-:W5:Y:S04]  /*70a0*/  LDL.LU.64 R10, [R1+0x118] ;  /* 0x00011800010a7983 */ /* 0x002f680000300a00 */
[----:B------:R-:W-:Y:S04]  /*70b0*/  STS.U16 [R28+0x2ae00], R6 ;  /* 0x02ae00061c007388 */ /* 0x000fe80000000400 */
[----:B------:R1:W-:Y:S04]  /*70c0*/  STS.U16 [R28+0x2b200], R7 ;  /* 0x02b200071c007388 */ /* 0x0003e80000000400 */
[----:B0-----:R-:W5:Y:S04]  /*70d0*/  LDL.LU.64 R8, [R1+0x110] ;  /* 0x0001100001087983 */ /* 0x001f680000300a00 */
[----:B------:R-:W-:Y:S04]  /*70e0*/  STS.U16 [R28+0x2b600], R4 ;  /* 0x02b600041c007388 */ /* 0x000fe80000000400 */
[----:B------:R0:W-:Y:S04]  /*70f0*/  STS.U16 [R28+0x2ba00], R5 ;  /* 0x02ba00051c007388 */ /* 0x0001e80000000400 */
[----:B-1----:R-:W5:Y:S04]  /*7100*/  LDL.LU.64 R6, [R1+0x108] ;  /* 0x0001080001067983 */ /* 0x002f680000300a00 */
[----:B---3--:R-:W-:Y:S04]  /*7110*/  STS.U16 [R28+0x2c200], R2 ;  /* 0x02c200021c007388 */ /* 0x008fe80000000400 */
[----:B----4-:R1:W-:Y:S04]  /*7120*/  STS.U16 [R28+0x2c600], R3 ;  /* 0x02c600031c007388 */ /* 0x0103e80000000400 */
[----:B0-----:R-:W3:Y:S04]  /*7130*/  LDL.LU.64 R4, [R1+0x100] ;  /* 0x0001000001047983 */ /* 0x001ee80000300a00 */
[----:B-1----:R-:W4:Y:S04]  /*7140*/  LDL.LU.64 R2, [R1+0xf8] ;  /* 0x0000f80001027983 */ /* 0x002f280000300a00 */
[----:B--2---:R0:W-:Y:S04]  /*7150*/  STS.U16 [R28+0x2ca00], R0 ;  /* 0x02ca00001c007388 */ /* 0x0041e80000000400 */
[----:B0-----:R-:W2:Y:S04]  /*7160*/  LDL.LU R0, [R1+0x30b0] ;  /* 0x0030b00001007983 */ /* 0x001ea80000300800 */
        /* <DEDUP_REMOVED lines=16> */
[----:B------:R-:W-:Y:S04]  /*7270*/  STS.U16 [R28+0x2f200], R26 ;  /* 0x02f2001a1c007388 */ /* 0x000fe80000000400 */
[----:B------:R0:W-:Y:S01]  /*7280*/  STS.U16 [R28+0x2f600], R27 ;  /* 0x02f6001b1c007388 */ /* 0x0001e20000000400 */
[----:B--2---:R-:W-:-:S05]  /*7290*/  LOP3.LUT R0, R0, 0x60, RZ, 0x3c, !PT ;  /* 0x0000006000007812 */ /* 0x004fca00078e3cff */
[----:B------:R-:W-:Y:S04]  /*72a0*/  STL [R1+0x3000], R0 ;  /* 0x0030000001007387 */ /* 0x000fe80000100800 */
[----:B0-----:R-:W2:Y:S04]  /*72b0*/  LDL.LU.64 R26, [R1+0x68] ;  /* 0x00006800011a7983 */ /* 0x001ea80000300a00 */
[----:B--2---:R0:W-:Y:S04]  /*72c0*/  STL.64 [R1+0x3008], R26 ;  /* 0x0030081a01007387 */ /* 0x0041e80000100a00 */
        /* <DEDUP_REMOVED lines=19> */
[----:B------:R-:W-:Y:S04]  /*7400*/  STS.U16 [R28+0x2ee00], R29 ;  /* 0x02ee001d1c007388 */ /* 0x000fe80000000400 */
        /* <DEDUP_REMOVED lines=9> */
[----:B------:R4:W-:Y:S04]  /*74a0*/  STS.U16 [R0+0x21f00], R17 ;  /* 0x021f001100007388 */ /* 0x0009e80000000400 */
[----:B-----5:R-:W5:Y:S04]  /*74b0*/  LDG.E.U16 R14, [R14.64] ;  /* 0x000000060e0e7981 */ /* 0x020f68000c1e1500 */
[----:B------:R-:W5:Y:S04]  /*74c0*/  LDG.E.U16 R12, [R12.64] ;  /* 0x000000060c0c7981 */ /* 0x000f68000c1e1500 */
[----:B------:R-:W5:Y:S04]  /*74d0*/  LDG.E.U16 R10, [R10.64] ;  /* 0x000000060a0a7981 */ /* 0x000f68000c1e1500 */
[----:B------:R-:W5:Y:S04]  /*74e0*/  LDG.E.U16 R8, [R8.64] ;  /* 0x0000000608087981 */ /* 0x000f68000c1e1500 */
[----:B------:R-:W5:Y:S04]  /*74f0*/  LDG.E.U16 R6, [R6.64] ;  /* 0x0000000606067981 */ /* 0x000f68000c1e1500 */
[----:B---3--:R-:W3:Y:S04]  /*7500*/  LDG.E.U16 R4, [R4.64] ;  /* 0x0000000604047981 */ /* 0x008ee8000c1e1500 */
[----:B----4-:R-:W4:Y:S04]  /*7510*/  LDG.E.U16 R0, [R2.64] ;  /* 0x0000000602007981 */ /* 0x010f28000c1e1500 */
[----:B--2---:R0:W-:Y:S04]  /*7520*/  STL.64 [R1+0x3058], R26 ;  /* 0x0030581a01007387 */ /* 0x0041e80000100a00 */
[----:B0-----:R-:W2:Y:S04]  /*7530*/  LDL.LU.64 R26, [R1+0xc0] ;  /* 0x0000c000011a7983 */ /* 0x001ea80000300a00 */
[----:B--2---:R0:W-:Y:S04]  /*7540*/  STL.64 [R1+0x3060], R26 ;  /* 0x0030601a01007387 */ /* 0x0041e80000100a00 */
[----:B-----5:R-:W-:Y:S04]  /*7550*/  STL [R1+0x128], R14 ;  /* 0x0001280e01007387 */ /* 0x020fe80000100800 */
[----:B0-----:R-:W2:Y:S04]  /*7560*/  LDL.LU.64 R26, [R1+0xc8] ;  /* 0x0000c800011a7983 */ /* 0x001ea80000300a00 */
[----:B------:R-:W-:Y:S04]  /*7570*/  STL [R1+0x120], R12 ;  /* 0x0001200c01007387 */ /* 0x000fe80000100800 */
[----:B--2---:R0:W-:Y:S04]  /*7580*/  STL.64 [R1+0x3068], R26 ;  /* 0x0030681a01007387 */ /* 0x0041e80000100a00 */
[----:B------:R-:W-:Y:S04]  /*7590*/  STL [R1+0x118], R10 ;  /* 0x0001180a01007387 */ /* 0x000fe80000100800 */
[----:B0-----:R-:W2:Y:S04]  /*75a0*/  LDL.LU.64 R26, [R1+0xd0] ;  /* 0x0000d000011a7983 */ /* 0x001ea80000300a00 */
[----:B------:R-:W-:Y:S04]  /*75b0*/  STL [R1+0x110], R8 ;  /* 0x0001100801007387 */ /* 0x000fe80000100800 */
[----:B--2---:R0:W-:Y:S04]  /*75c0*/  STL.64 [R1+0x3070], R26 ;  /* 0x0030701a01007387 */ /* 0x0041e80000100a00 */
[----:B------:R-:W-:Y:S04]  /*75d0*/  STL [R1+0x108], R6 ;  /* 0x0001080601007387 */ /* 0x000fe80000100800 */
[----:B0-----:R-:W2:Y:S04]  /*75e0*/  LDL.LU.64 R26, [R1+0xd8] ;  /* 0x0000d800011a7983 */ /* 0x001ea80000300a00 */
[----:B---3--:R-:W-:Y:S04]  /*75f0*/  STL [R1+0x100], R4 ;  /* 0x0001000401007387 */ /* 0x008fe80000100800 */
[----:B--2---:R0:W-:Y:S04]  /*7600*/  STL.64 [R1+0x3078], R26 ;  /* 0x0030781a01007387 */ /* 0x0041e80000100a00 */
[----:B----4-:R-:W-:Y:S04]  /*7610*/  STL [R1+0xf8], R0 ;  /* 0x0000f80001007387 */ /* 0x010fe80000100800 */
[----:B0-----:R-:W2:Y:S04]  /*7620*/  LDL.LU.64 R26, [R1+0xe0] ;  /* 0x0000e000011a7983 */ /* 0x001ea80000300a00 */
[----:B--2---:R0:W-:Y:S04]  /*7630*/  STL.64 [R1+0x3080], R26 ;  /* 0x0030801a01007387 */ /* 0x0041e80000100a00 */
[----:B0-----:R-:W2:Y:S04]  /*7640*/  LDL.LU.64 R26, [R1+0xe8] ;  /* 0x0000e800011a7983 */ /* 0x001ea80000300a00 */
[----:B--2---:R0:W-:Y:S04]  /*7650*/  STL.64 [R1+0x3088], R26 ;  /* 0x0030881a01007387 */ /* 0x0041e80000100a00 */
[----:B0-----:R-:W2:Y:S04]  /*7660*/  LDL.LU.64 R26, [R1+0xf0] ;  /* 0x0000f000011a7983 */ /* 0x001ea80000300a00 */
[----:B------:R-:W3:Y:S04]  /*7670*/  LDL.LU.64 R24, [R1+0x60] ;  /* 0x0000600001187983 */ /* 0x000ee80000300a00 */
[----:B------:R-:W4:Y:S04]  /*7680*/  LDL.LU.64 R22, [R1+0x58] ;  /* 0x0000580001167983 */ /* 0x000f280000300a00 */
[----:B------:R-:W5:Y:S04]  /*7690*/  LDL.LU.64 R20, [R1+0x50] ;  /* 0x0000500001147983 */ /* 0x000f680000300a00 */
        /* <DEDUP_REMOVED lines=9> */
[----:B------:R-:W5:Y:S04]  /*7730*/  LDL.LU.64 R28, [R1] ;  /* 0x00000000011c7983 */ /* 0x000f680000300a00 */
[----:B--2---:R0:W2:Y:S04]  /*7740*/  LDG.E.U16 R0, [R26.64] ;  /* 0x000000061a007981 */ /* 0x0040a8000c1e1500 */
[----:B---3--:R1:W3:Y:S04]  /*7750*/  LDG.E.U16 R25, [R24.64] ;  /* 0x0000000618197981 */ /* 0x0082e8000c1e1500 */
[----:B----4-:R4:W3:Y:S04]  /*7760*/  LDG.E.U16 R23, [R22.64] ;  /* 0x0000000616177981 */ /* 0x0108e8000c1e1500 */
[----:B0-----:R-:W3:Y:S04]  /*7770*/  LDL.LU.64 R26, [R1+0x3088] ;  /* 0x00308800011a7983 */ /* 0x001ee80000300a00 */
[----:B-----5:R0:W5:Y:S04]  /*7780*/  LDG.E.U16 R21, [R20.64] ;  /* 0x0000000614157981 */ /* 0x020168000c1e1500 */
[----:B------:R0:W4:Y:S04]  /*7790*/  LDG.E.U16 R19, [R18.64] ;  /* 0x0000000612137981 */ /* 0x000128000c1e1500 */
        /* <DEDUP_REMOVED lines=8> */
[----:B------:R-:W4:Y:S04]  /*7820*/  LDG.E.U16 R28, [R28.64] ;  /* 0x000000061c1c7981 */ /* 0x000f28000c1e1500 */
[----:B--2---:R3:W-:Y:S04]  /*7830*/  STL [R1+0xf0], R0 ;  /* 0x0000f00001007387 */ /* 0x0047e80000100800 */
[----:B---3--:R2:W3:Y:S04]  /*7840*/  LDG.E.U16 R0, [R26.64] ;  /* 0x000000061a007981 */ /* 0x0084e8000c1e1500 */
[----:B--2---:R-:W2:Y:S04]  /*7850*/  LDL.LU.64 R26, [R1+0x3080] ;  /* 0x00308000011a7983 */ /* 0x004ea80000300a00 */
[----:B---3--:R2:W-:Y:S04]  /*7860*/  STL [R1+0xe8], R0 ;  /* 0x0000e80001007387 */ /* 0x0085e80000100800 */
[----:B--2---:R2:W3:Y:S04]  /*7870*/  LDG.E.U16 R0, [R26.64] ;  /* 0x000000061a007981 */ /* 0x0044e8000c1e1500 */
        /* <DEDUP_REMOVED lines=43> */
[----:B--2---:R2:W4:Y:S04]  /*7b30*/  LDG.E.U16 R27, [R26.64] ;  /* 0x000000061a1b7981 */ /* 0x004528000c1e1500 */
[----:B---3--:R3:W-:Y:S04]  /*7b40*/  STL [R1+0x70], R0 ;  /* 0x0000700001007387 */ /* 0x0087e80000100800 */
[----:B---3--:R-:W3:Y:S04]  /*7b50*/  LDL.LU R0, [R1+0x3000] ;  /* 0x0030000001007983 */ /* 0x008ee80000300800 */
[----:B--2---:R-:W2:Y:S04]  /*7b60*/  LDL.LU R26, [R1+0x2ffc] ;  /* 0x002ffc00011a7983 */ /* 0x004ea80000300800 */
[----:B----4-:R4:W-:Y:S04]  /*7b70*/  STL [R1+0x68], R27 ;  /* 0x0000681b01007387 */ /* 0x0109e80000100800 */
[----:B----4-:R-:W2:Y:S04]  /*7b80*/  LDL.LU R27, [R1+0x2ff8] ;  /* 0x002ff800011b7983 */ /* 0x010ea80000300800 */
[----:B-1----:R-:W4:Y:S04]  /*7b90*/  LDL.LU R24, [R1+0x2ff4] ;  /* 0x002ff40001187983 */ /* 0x002f280000300800 */
[----:B------:R1:W-:Y:S04]  /*7ba0*/  STL [R1+0x60], R25 ;  /* 0x0000601901007387 */ /* 0x0003e80000100800 */
[----:B-1----:R-:W4:Y:S04]  /*7bb0*/  LDL.LU R25, [R1+0x2ff0] ;  /* 0x002ff00001197983 */ /* 0x002f280000300800 */
[----:B------:R-:W3:Y:S04]  /*7bc0*/  LDL.LU R22, [R1+0x2fec] ;  /* 0x002fec0001167983 */ /* 0x000ee80000300800 */
[----:B------:R1:W-:Y:S04]  /*7bd0*/  STL [R1+0x58], R23 ;  /* 0x0000581701007387 */ /* 0x0003e80000100800 */
[----:B-1----:R-:W3:Y:S04]  /*7be0*/  LDL.LU R23, [R1+0x2fe8] ;  /* 0x002fe80001177983 */ /* 0x002ee80000300800 */
[----:B0-----:R-:W3:Y:S04]  /*7bf0*/  LDL.LU R20, [R1+0x2fe4] ;  /* 0x002fe40001147983 */ /* 0x001ee80000300800 */
[----:B-----5:R0:W-:Y:S04]  /*7c00*/  STL [R1+0x50], R21 ;  /* 0x0000501501007387 */ /* 0x0201e80000100800 */
[----:B0-----:R-:W5:Y:S04]  /*7c10*/  LDL.LU R21, [R1+0x2fe0] ;  /* 0x002fe00001157983 */ /* 0x001f680000300800 */
[----:B------:R-:W5:Y:S04]  /*7c20*/  LDL.LU R18, [R1+0x2fdc] ;  /* 0x002fdc0001127983 */ /* 0x000f680000300800 */
[----:B------:R0:W-:Y:S04]  /*7c30*/  STL [R1+0x48], R19 ;  /* 0x0000481301007387 */ /* 0x0001e80000100800 */
        /* <DEDUP_REMOVED lines=25> */
[----:B------:R0:W-:Y:S04]  /*7dd0*/  STL [R1+0x2f40], R28 ;  /* 0x002f401c01007387 */ /* 0x0001e80000100800 */
[----:B0-----:R-:W5:Y:S04]  /*7de0*/  LDL.LU.64 R28, [R1+0x130] ;  /* 0x00013000011c7983 */ /* 0x001f680000300a00 */
[----:B--2---:R-:W2:Y:S04]  /*7df0*/  LDG.E.U16 R26, [R26.64] ;  /* 0x000000061a1a7981 */ /* 0x004ea8000c1e1500 */
[----:B----4-:R-:W4:Y:S04]  /*7e00*/  LDG.E.U16 R24, [R24.64] ;  /* 0x0000000618187981 */ /* 0x010f28000c1e1500 */
[----:B---3--:R-:W3:Y:S04]  /*7e10*/  LDG.E.U16 R22, [R22.64] ;  /* 0x0000000616167981 */ /* 0x008ee8000c1e1500 */
[----:B-----5:R-:W5:Y:S04]  /*7e20*/  LDG.E.U16 R20, [R20.64] ;  /* 0x0000000614147981 */ /* 0x020f68000c1e1500 */
[----:B------:R-:W2:Y:S04]  /*7e30*/  LDG.E.U16 R18, [R18.64] ;  /* 0x0000000612127981 */ /* 0x000ea8000c1e1500 */
[----:B------:R-:W2:Y:S04]  /*7e40*/  LDG.E.U16 R16, [R16.64] ;  /* 0x0000000610107981 */ /* 0x000ea8000c1e1500 */
[----:B------:R-:W2:Y:S04]  /*7e50*/  LDG.E.U16 R14, [R14.64] ;  /* 0x000000060e0e7981 */ /* 0x000ea8000c1e1500 */
[----:B------:R-:W2:Y:S04]  /*7e60*/  LDG.E.U16 R12, [R12.64] ;  /* 0x000000060c0c7981 */ /* 0x000ea8000c1e1500 */
[----:B------:R-:W2:Y:S04]  /*7e70*/  LDG.E.U16 R10, [R10.64] ;  /* 0x000000060a0a7981 */ /* 0x000ea8000c1e1500 */
[----:B------:R0:W2:Y:S04]  /*7e80*/  LDG.E.U16 R8, [R8.64] ;  /* 0x0000000608087981 */ /* 0x0000a8000c1e1500 */
[----:B------:R-:W2:Y:S04]  /*7e90*/  LDG.E.U16 R6, [R6.64] ;  /* 0x0000000606067981 */ /* 0x000ea8000c1e1500 */
[----:B------:R1:W2:Y:S04]  /*7ea0*/  LDG.E.U16 R4, [R4.64] ;  /* 0x0000000604047981 */ /* 0x0002a8000c1e1500 */
[----:B------:R-:W2:Y:S04]  /*7eb0*/  LDG.E.U16 R2, [R2.64] ;  /* 0x0000000602027981 */ /* 0x000ea8000c1e1500 */
[----:B------:R-:W2:Y:S04]  /*7ec0*/  LDG.E.U16 R29, [R28.64] ;  /* 0x000000061c1d7981 */ /* 0x000ea8000c1e1500 */
[----:B--2---:R2:W-:Y:S04]  /*7ed0*/  STL [R1+0x2f44], R29 ;  /* 0x002f441d01007387 */ /* 0x0045e80000100800 */
[----:B--2---:R-:W1:Y:S04]  /*7ee0*/  LDL.LU.64 R28, [R1+0x140] ;  /* 0x00014000011c7983 */ /* 0x004e680000300a00 */
[----:B------:R2:W-:Y:S04]  /*7ef0*/  STL [R1+0x2f48], R2 ;  /* 0x002f480201007387 */ /* 0x0005e80000100800 */
[----:B--2---:R-:W2:Y:S04]  /*7f00*/  LDL.LU.64 R2, [R1+0x138] ;  /* 0x0001380001027983 */ /* 0x004ea80000300a00 */
[----:B-1----:R1:W3:Y:S04]  /*7f10*/  LDG.E.U16 R5, [R28.64] ;  /* 0x000000061c057981 */ /* 0x0022e8000c1e1500 */
[----:B--2---:R-:W2:Y:S04]  /*7f20*/  LDG.E.U16 R3, [R2.64] ;  /* 0x0000000602037981 */ /* 0x004ea8000c1e1500 */
[----:B--2---:R-:W-:Y:S04]  /*7f30*/  STL [R1+0x2f4c], R3 ;  /* 0x002f4c0301007387 */ /* 0x004fe80000100800 */
[----:B------:R2:W-:Y:S04]  /*7f40*/  STL [R1+0x2f50], R4 ;  /* 0x002f500401007387 */ /* 0x0005e80000100800 */
[----:B--2---:R-:W2:Y:S04]  /*7f50*/  LDL.LU R4, [R1+0x120] ;  /* 0x0001200001047983 */ /* 0x004ea80000300800 */
[----:B------:R-:W2:Y:S04]  /*7f60*/  LDL.LU R3, [R1+0x118] ;  /* 0x0001180001037983 */ /* 0x000ea80000300800 */
[----:B------:R-:W2:Y:S04]  /*7f70*/  LDL.LU R2, [R1+0x110] ;  /* 0x0001100001027983 */ /* 0x000ea80000300800 */
[----:B-1----:R-:W2:Y:S04]  /*7f80*/  LDL.LU R29, [R1+0x108] ;  /* 0x00010800011d7983 */ /* 0x002ea80000300800 */
[----:B------:R-:W2:Y:S04]  /*7f90*/  LDL.LU R28, [R1+0x100] ;  /* 0x00010000011c7983 */ /* 0x000ea80000300800 */
[----:B---3--:R1:W-:Y:S04]  /*7fa0*/  STL [R1+0x2f54], R5 ;  /* 0x002f540501007387 */ /* 0x0083e80000100800 */
[----:B-1----:R-:W3:Y:S04]  /*7fb0*/  LDL.LU R5, [R1+0x128] ;  /* 0x0001280001057983 */ /* 0x002ee80000300800 */
[----:B------:R1:W-:Y:S04]  /*7fc0*/  STL [R1+0x2f58], R6 ;  /* 0x002f580601007387 */ /* 0x0003e80000100800 */
[----:B-1----:R-:W2:Y:S04]  /*7fd0*/  LDL.LU.64 R6, [R1+0x148] ;  /* 0x0001480001067983 */ /* 0x002ea80000300a00 */
[----:B--2---:R-:W2:Y:S04]  /*7fe0*/  LDG.E.U16 R7, [R6.64] ;  /* 0x0000000606077981 */ /* 0x004ea8000c1e1500 */
[----:B--2---:R1:W-:Y:S04]  /*7ff0*/  STL [R1+0x2f5c], R7 ;  /* 0x002f5c0701007387 */ /* 0x0043e80000100800 */
[----:B-1----:R-:W0:Y:S04]  /*8000*/  LDL.LU.64 R6, [R1+0x150] ;  /* 0x0001500001067983 */ /* 0x002e280000300a00 */
[----:B0-----:R-:W2:Y:S04]  /*8010*/  LDG.E.U16 R9, [R6.64] ;  /* 0x0000000606097981 */ /* 0x001ea8000c1e1500 */
[----:B------:R-:W-:Y:S04]  /*8020*/  STL [R1+0x2f60], R8 ;  /* 0x002f600801007387 */ /* 0x000fe80000100800 */
[----:B--2---:R-:W-:Y:S04]  /*8030*/  STL [R1+0x2f64], R9 ;  /* 0x002f640901007387 */ /* 0x004fe80000100800 */
[----:B------:R-:W-:Y:S04]  /*8040*/  STL [R1+0x2f68], R10 ;  /* 0x002f680a01007387 */ /* 0x000fe80000100800 */
[----:B------:R-:W-:Y:S04]  /*8050*/  STL [R1+0x2f6c], R12 ;  /* 0x002f6c0c01007387 */ /* 0x000fe80000100800 */
[----:B------:R-:W-:Y:S04]  /*8060*/  STL [R1+0x2f70], R14 ;  /* 0x002f700e01007387 */ /* 0x000fe80000100800 */
[----:B------:R-:W-:Y:S04]  /*8070*/  STL [R1+0x2f74], R16 ;  /* 0x002f741001007387 */ /* 0x000fe80000100800 */
[----:B------:R-:W-:Y:S04]  /*8080*/  STL [R1+0x2f78], R18 ;  /* 0x002f781201007387 */ /* 0x000fe80000100800 */
[----:B-----5:R-:W-:Y:S04]  /*8090*/  STL [R1+0x2f7c], R20 ;  /* 0x002f7c1401007387 */ /* 0x020fe80000100800 */
[----:B------:R-:W-:Y:S04]  /*80a0*/  STL [R1+0x2f80], R22 ;  /* 0x002f801601007387 */ /* 0x000fe80000100800 */
[----:B----4-:R-:W-:Y:S04]  /*80b0*/  STL [R1+0x2f84], R24 ;  /* 0x002f841801007387 */ /* 0x010fe80000100800 */
[----:B------:R0:W-:Y:S04]  /*80c0*/  STL [R1+0x2f88], R26 ;  /* 0x002f881a01007387 */ /* 0x0001e80000100800 */
[----:B0-----:R-:W2:Y:S04]  /*80d0*/  LDL.LU R26, [R1+0xe0] ;  /* 0x0000e000011a7983 */ /* 0x001ea80000300800 */
[----:B--2---:R0:W-:Y:S04]  /*80e0*/  STL [R1+0x2f8c], R26 ;  /* 0x002f8c1a01007387 */ /* 0x0041e80000100800 */
[----:B0-----:R-:W2:Y:S04]  /*80f0*/  LDL.LU R26, [R1+0xe8] ;  /* 0x0000e800011a7983 */ /* 0x001ea80000300800 */
[----:B--2---:R0:W-:Y:S04]  /*8100*/  STL [R1+0x2f90], R26 ;  /* 0x002f901a01007387 */ /* 0x0041e80000100800 */
[----:B0-----:R-:W2:Y:S04]  /*8110*/  LDL.LU R26, [R1+0xf0] ;  /* 0x0000f000011a7983 */ /* 0x001ea80000300800 */
[----:B---3--:R-:W-:Y:S04]  /*8120*/  STS.U16 [R0+0x22300], R5 ;  /* 0x0223000500007388 */ /* 0x008fe80000000400 */
[----:B------:R-:W-:Y:S04]  /*8130*/  STS.U16 [R0+0x22700], R4 ;  /* 0x0227000400007388 */ /* 0x000fe80000000400 */
[----:B------:R-:W-:Y:S04]  /*8140*/  STS.U16 [R0+0x22b00], R3 ;  /* 0x022b000300007388 */ /* 0x000fe80000000400 */
[----:B--2---:R0:W-:Y:S04]  /*8150*/  STL [R1+0x2f94], R26 ;  /* 0x002f941a01007387 */ /* 0x0041e80000100800 */
[----:B0-----:R-:W2:Y:S04]  /*8160*/  LDL.LU R26, [R1+0xf8] ;  /* 0x0000f800011a7983 */ /* 0x001ea80000300800 */
[----:B------:R-:W3:Y:S04]  /*8170*/  LDL.LU R24, [R1+0xd8] ;  /* 0x0000d80001187983 */ /* 0x000ee80000300800 */
[----:B------:R-:W4:Y:S04]  /*8180*/  LDL.LU R22, [R1+0xd0] ;  /* 0x0000d00001167983 */ /* 0x000f280000300800 */
[----:B------:R-:W5:Y:S04]  /*8190*/  LDL.LU R20, [R1+0xc8] ;  /* 0x0000c80001147983 */ /* 0x000f680000300800 */
[----:B------:R-:W3:Y:S04]  /*81a0*/  LDL.LU R18, [R1+0xc0] ;  /* 0x0000c00001127983 */ /* 0x000ee80000300800 */
        /* <DEDUP_REMOVED lines=10> */
[----:B------:R0:W-:Y:S04]  /*8250*/  STS.U16 [R0+0x22f00], R2 ;  /* 0x022f000200007388 */ /* 0x0001e80000000400 */
[----:B------:R-:W3:Y:S04]  /*8260*/  LDL.LU R3, [R1+0x68] ;  /* 0x0000680001037983 */ /* 0x000ee80000300800 */
[----:B------:R1:W-:Y:S04]  /*8270*/  STS.U16 [R0+0x23300], R29 ;  /* 0x0233001d00007388 */ /* 0x0003e80000000400 */
[----:B0-----:R-:W3:Y:S04]  /*8280*/  LDL.LU R2, [R1+0x60] ;  /* 0x0000600001027983 */ /* 0x001ee80000300800 */
[----:B------:R0:W-:Y:S04]  /*8290*/  STS.U16 [R0+0x23700], R28 ;  /* 0x0237001c00007388 */ /* 0x0001e80000000400 */
[----:B-1----:R-:W3:Y:S04]  /*82a0*/  LDL.LU R29, [R1+0x58] ;  /* 0x00005800011d7983 */ /* 0x002ee80000300800 */
[----:B0-----:R-:W3:Y:S04]  /*82b0*/  LDL.LU R28, [R1+0x50] ;  /* 0x00005000011c7983 */ /* 0x001ee80000300800 */
        /* <DEDUP_REMOVED lines=9> */
[----:B--2---:R0:W-:Y:S04]  /*8350*/  STS.U16 [R0+0x23b00], R26 ;  /* 0x023b001a00007388 */ /* 0x0041e80000000400 */
[----:B0-----:R-:W2:Y:S04]  /*8360*/  LDL.LU R26, [R1+0x2f94] ;  /* 0x002f9400011a7983 */ /* 0x001ea80000300800 */
[----:B--2---:R0:W-:Y:S04]  /*8370*/  STS.U16 [R0+0x23f00], R26 ;  /* 0x023f001a00007388 */ /* 0x0041e80000000400 */
[----:B0-----:R-:W2:Y:S04]  /*8380*/  LDL.LU R26, [R1+0x2f90] ;  /* 0x002f9000011a7983 */ /* 0x001ea80000300800 */
[----:B--2---:R0:W-:Y:S04]  /*8390*/  STS.U16 [R0+0x24300], R26 ;  /* 0x0243001a00007388 */ /* 0x0041e80000000400 */
[----:B0-----:R-:W2:Y:S04]  /*83a0*/  LDL.LU R26, [R1+0x2f8c] ;  /* 0x002f8c00011a7983 */ /* 0x001ea80000300800 */
[----:B---3--:R-:W-:Y:S04]  /*83b0*/  STS.U16 [R0+0x24b00], R24 ;  /* 0x024b001800007388 */ /* 0x008fe80000000400 */
[----:B----4-:R-:W-:Y:S04]  /*83c0*/  STS.U16 [R0+0x24f00], R22 ;  /* 0x024f001600007388 */ /* 0x010fe80000000400 */
[----:B-----5:R-:W-:Y:S04]  /*83d0*/  STS.U16 [R0+0x25300], R20 ;  /* 0x0253001400007388 */ /* 0x020fe80000000400 */
        /* <DEDUP_REMOVED lines=15> */
[----:B--2---:R0:W-:Y:S04]  /*84d0*/  STS.U16 [R0+0x24700], R26 ;  /* 0x0247001a00007388 */ /* 0x0041e80000000400 */
[----:B0-----:R-:W2:Y:S04]  /*84e0*/  LDL.LU R26, [R1+0x2f88] ;  /* 0x002f8800011a7983 */ /* 0x001ea80000300800 */
[----:B------:R-:W3:Y:S04]  /*84f0*/  LDL.LU R24, [R1+0x2f84] ;  /* 0x002f840001187983 */ /* 0x000ee80000300800 */
[----:B------:R-:W4:Y:S04]  /*8500*/  LDL.LU R22, [R1+0x2f80] ;  /* 0x002f800001167983 */ /* 0x000f280000300800 */
[----:B------:R-:W5:Y:S04]  /*8510*/  LDL.LU R20, [R1+0x2f7c] ;  /* 0x002f7c0001147983 */ /* 0x000f680000300800 */
        /* <DEDUP_REMOVED lines=24> */
[----:B--2---:R-:W-:Y:S04]  /*86a0*/  STS.U16 [R0+0x2ff00], R26 ;  /* 0x02ff001a00007388 */ /* 0x004fe80000000400 */
        /* <DEDUP_REMOVED lines=15> */
[----:B------:R1:W-:Y:S04]  /*87a0*/  STS.U16 [R0+0x2bf00], R2 ;  /* 0x02bf000200007388 */ /* 0x0003e80000000400 */
[----:B------:R-:W-:Y:S01]  /*87b0*/  STS.U16 [R0+0x2bb00], R29 ;  /* 0x02bb001d00007388 */ /* 0x000fe20000000400 */
[----:B0-----:R-:W-:-:S03]  /*87c0*/  MOV R3, 0x3f800000 ;  /* 0x3f80000000037802 */ /* 0x001fc60000000f00 */
[----:B------:R0:W-:Y:S01]  /*87d0*/  STS.U16 [R0+0x2b700], R28 ;  /* 0x02b7001c00007388 */ /* 0x0001e20000000400 */
[----:B-1----:R-:W-:Y:S01]  /*87e0*/  IMAD.MOV.U32 R2, RZ, RZ, -0x800000 ;  /* 0xff800000ff027424 */ /* 0x002fe200078e00ff */
[----:B0-----:R-:W-:-:S05]  /*87f0*/  MOV R0, 0xff800000 ;  /* 0xff80000000007802 */ /* 0x001fca0000000f00 */
[----:B------:R-:W-:Y:S04]  /*8800*/  STL [R1+0x744], R0 ;  /* 0x0007440001007387 */ /* 0x000fe80000100800 */
[----:B------:R0:W-:Y:S04]  /*8810*/  STL [R1+0xedc], R3 ;  /* 0x000edc0301007387 */ /* 0x0001e80000100800 */
[----:B------:R-:W-:Y:S01]  /*8820*/  STL [R1+0x740], R2 ;  /* 0x0007400201007387 */ /* 0x000fe20000100800 */
[----:B0-----:R-:W-:-:S03]  /*8830*/  MOV R3, 0xff800000 ;  /* 0xff80000000037802 */ /* 0x001fc60000000f00 */
[----:B------:R-:W-:Y:S04]  /*8840*/  STL [R1+0x73c], R0 ;  /* 0x00073c0001007387 */ /* 0x000fe80000100800 */
[----:B------:R-:W-:Y:S04]  /*8850*/  STL [R1+0x738], R3 ;  /* 0x0007380301007387 */ /* 0x000fe80000100800 */
[----:B------:R-:W-:Y:S04]  /*8860*/  STL [R1+0x734], R2 ;  /* 0x0007340201007387 */ /* 0x000fe80000100800 */
[----:B------:R0:W-:Y:S04]  /*8870*/  STL [R1+0x730], R0 ;  /* 0x0007300001007387 */ /* 0x0001e80000100800 */
[----:B------:R1:W-:Y:S04]  /*8880*/  STL [R1+0x72c], R3 ;  /* 0x00072c0301007387 */ /* 0x0003e80000100800 */
[----:B------:R2:W-:Y:S01]  /*8890*/  STL [R1+0x728], R2 ;  /* 0x0007280201007387 */ /* 0x0005e20000100800 */
[----:B0-----:R-:W-:Y:S01]  /*88a0*/  MOV R0, 0x3f800000 ;  /* 0x3f80000000007802 */ /* 0x001fe20000000f00 */
[----:B-1----:R-:W-:-:S04]  /*88b0*/  IMAD.MOV.U32 R3, RZ, RZ, 0x3f800000 ;  /* 0x3f800000ff037424 */ /* 0x002fc800078e00ff */
[----:B------:R-:W-:Y:S01]  /*88c0*/  STL [R1+0xee0], R0 ;  /* 0x000ee00001007387 */ /* 0x000fe20000100800 */
[----:B--2---:R-:W-:-:S03]  /*88d0*/  MOV R2, 0x3f800000 ;  /* 0x3f80000000027802 */ /* 0x004fc60000000f00 */
[----:B------:R-:W-:Y:S04]  /*88e0*/  STL [R1+0xee4], R3 ;  /* 0x000ee40301007387 */ /* 0x000fe80000100800 */
[----:B------:R-:W-:Y:S04]  /*88f0*/  STL [R1+0xee8], R2 ;  /* 0x000ee80201007387 */ /* 0x000fe80000100800 */
[----:B------:R-:W-:Y:S04]  /*8900*/  STL [R1+0xeec], R0 ;  /* 0x000eec0001007387 */ /* 0x000fe80000100800 */
[----:B------:R-:W-:Y:S04]  /*8910*/  STL [R1+0xef0], R3 ;  /* 0x000ef00301007387 */ /* 0x000fe80000100800 */
[----:B------:R-:W-:Y:S04]  /*8920*/  STL [R1+0xef4], R2 ;  /* 0x000ef40201007387 */ /* 0x000fe80000100800 */
[----:B------:R-:W-:Y:S04]  /*8930*/  STL [R1+0x930], RZ ;  /* 0x000930ff01007387 */ /* 0x000fe80000100800 */
[----:B------:R0:W-:Y:S04]  /*8940*/  STL [R1+0xef8], R0 ;  /* 0x000ef80001007387 */ /* 0x0001e80000100800 */
[----:B------:R1:W-:Y:S04]  /*8950*/  STL [R1+0x934], RZ ;  /* 0x000934ff01007387 */ /* 0x0003e80000100800 */
        /* <DEDUP_REMOVED lines=227> */
[----:B------:R-:W2:Y:S04]  /*9790*/  S2R R12, SR_CTAID.X ;  /* 0x00000000000c7919 */ /* 0x000ea80000002500 */
        /* <DEDUP_REMOVED lines=19> */
[----:B------:R-:W3:Y:S04]  /*98d0*/  S2R R15, SR_TID.X ;  /* 0x00000000000f7919 */ /* 0x000ee80000002100 */
[----:B------:R1:W-:Y:S01]  /*98e0*/  STL [R1+0xc00], RZ ;  /* 0x000c00ff01007387 */ /* 0x0003e20000100800 */
[----:B--2---:R-:W-:-:S03]  /*98f0*/  SHF.L.U32 R12, R12, 0x6, RZ ;  /* 0x000000060c0c7819 */ /* 0x004fc600000006ff */
[----:B------:R1:W-:Y:S04]  /*9900*/  STL [R1+0xc04], RZ ;  /* 0x000c04ff01007387 */ /* 0x0003e80000100800 */
[----:B------:R1:W-:Y:S04]  /*9910*/  STL [R1+0xc08], RZ ;  /* 0x000c08ff01007387 */ /* 0x0003e80000100800 */
[----:B------:R1:W-:Y:S04]  /*9920*/  STL [R1+0xc0c], RZ ;  /* 0x000c0cff01007387 */ /* 0x0003e80000100800 */
[----:B------:R1:W-:Y:S01]  /*9930*/  STL [R1+0xbf0], RZ ;  /* 0x000bf0ff01007387 */ /* 0x0003e20000100800 */
[----:B0-----:R-:W-:-:S03]  /*9940*/  IADD3 R0, R12, 0x40, RZ ;  /* 0x000000400c007810 */ /* 0x001fc60007ffe0ff */
[----:B------:R1:W-:Y:S04]  /*9950*/  STL [R1+0xbf4], RZ ;  /* 0x000bf4ff01007387 */ /* 0x0003e80000100800 */
[----:B------:R1:W-:Y:S04]  /*9960*/  STL [R1+0xbf8], RZ ;  /* 0x000bf8ff01007387 */ /* 0x0003e80000100800 */
[----:B------:R1:W-:Y:S01]  /*9970*/  STL [R1+0xbfc], RZ ;  /* 0x000bfcff01007387 */ /* 0x0003e20000100800 */
[----:B------:R-:W-:Y:S02]  /*9980*/  ISETP.GE.AND P0, PT, R0, 0x1, PT ;  /* 0x000000010000780c */ /* 0x000fe40003f06270 */
[C---:B---3--:R-:W-:Y:S01]  /*9990*/  LOP3.LUT R0, R15.reuse, 0x60, RZ, 0xc0, !PT ;  /* 0x000000600f007812 */ /* 0x048fe200078ec0ff */
[C---:B------:R-:W-:Y:S01]  /*99a0*/  IMAD.SHL.U32 R3, R15.reuse, 0x4, RZ ;  /* 0x000000040f037824 */ /* 0x040fe200078e00ff */
[----:B------:R-:W-:-:S02]  /*99b0*/  LOP3.LUT R14, R15, 0x7f, RZ, 0xc0, !PT ;  /* 0x0000007f0f0e7812 */ /* 0x000fc400078ec0ff */
[C---:B------:R-:W-:Y:S02]  /*99c0*/  LOP3.LUT R8, R15.reuse, 0x1c, RZ, 0xc0, !PT ;  /* 0x0000001c0f087812 */ /* 0x040fe400078ec0ff */
[----:B------:R-:W-:Y:S02]  /*99d0*/  LOP3.LUT R16, R15, 0x3, RZ, 0xc0, !PT ;  /* 0x000000030f107812 */ /* 0x000fe400078ec0ff */
[----:B------:R-:W-:-:S03]  /*99e0*/  SHF.L.U32 R17, R0, 0x6, RZ ;  /* 0x0000000600117819 */ /* 0x000fc600000006ff */
[----:B------:R-:W-:Y:S05]  /*99f0*/  @!P0 BRA `(.L_x_0) ;  /* 0x0006f4b000008947 */ /* 0x000fea0003800000 */
[----:B-1----:R-:W0:Y:S01]  /*9a00*/  S2R R19, SR_CTAID.Y ;  /* 0x0000000000137919 */ /* 0x002e220000002600 */
[----:B------:R-:W-:Y:S01]  /*9a10*/  IMAD R4, R14, c[0x0][0x1b4], RZ ;  /* 0x00006d000e047a24 */ /* 0x000fe200078e02ff */
[----:B------:R-:W-:Y:S01]  /*9a20*/  LOP3.LUT R5, R3, 0x7c, RZ, 0xc0, !PT ;  /* 0x0000007c03057812 */ /* 0x000fe200078ec0ff */
[----:B------:R-:W-:Y:S01]  /*9a30*/  IMAD.SHL.U32 R11, R16, 0x2, RZ ;  /* 0x00000002100b7824 */ /* 0x000fe200078e00ff */
[----:B------:R-:W-:Y:S01]  /*9a40*/  SHF.R.U32.HI R7, RZ, 0x1, R0 ;  /* 0x00000001ff077819 */ /* 0x000fe20000011600 */
[----:B------:R-:W-:Y:S01]  /*9a50*/  IMAD.SHL.U32 R6, R4, 0x2, RZ ;  /* 0x0000000204067824 */ /* 0x000fe200078e00ff */
[----:B------:R-:W-:Y:S01]  /*9a60*/  LEA R8, R8, R5, 0x6 ;  /* 0x0000000508087211 */ /* 0x000fe200078e30ff */
[C---:B------:R-:W-:Y:S01]  /*9a70*/  IMAD.SHL.U32 R10, R15.reuse, 0x100, RZ ;  /* 0x000001000f0a7824 */ /* 0x040fe200078e00ff */
[C---:B------:R-:W-:Y:S02]  /*9a80*/  LOP3.LUT R9, R15.reuse, 0x7, RZ, 0xc0, !PT ;  /* 0x000000070f097812 */ /* 0x040fe400078ec0ff */
[----:B------:R-:W-:-:S02]  /*9a90*/  LOP3.LUT R5, R15, 0x10, RZ, 0xc0, !PT ;  /* 0x000000100f057812 */ /* 0x000fc400078ec0ff */
[----:B------:R-:W-:Y:S01]  /*9aa0*/  SHF.L.U32 R13, R9, 0x4, RZ ;  /* 0x00000004090d7819 */ /* 0x000fe200000006ff */
[----:B0-----:R-:W-:-:S05]  /*9ab0*/  IMAD R2, R19, c[0x0][0x1b0], RZ ;  /* 0x00006c0013027a24 */ /* 0x001fca00078e02ff */
[----:B------:R-:W-:-:S04]  /*9ac0*/  SHF.L.U32 R3, R2, 0x1, RZ ;  /* 0x0000000102037819 */ /* 0x000fc800000006ff */
[----:B------:R-:W-:Y:S01]  /*9ad0*/  IADD3 R20, P0, P1, R6, c[0x0][0x170], R3 ;  /* 0x00005c0006147a10 */ /* 0x000fe2000791e003 */
[----:B------:R-:W-:Y:S01]  /*9ae0*/  IMAD.HI R6, R4, 0x2, RZ ;  /* 0x0000000204067827 */ /* 0x000fe200078e02ff */
[----:B------:R-:W-:Y:S02]  /*9af0*/  LOP3.LUT R3, R8, R7, RZ, 0x3c, !PT ;  /* 0x0000000708037212 */ /* 0x000fe400078e3cff */
[----:B------:R-:W-:Y:S01]  /*9b00*/  SHF.L.U32 R8, R15, 0x1, RZ ;  /* 0x000000010f087819 */ /* 0x000fe200000006ff */
[----:B------:R-:W-:Y:S02]  /*9b10*/  IMAD R7, R9, 0x90, RZ ;  /* 0x0000009009077824 */ /* 0x000fe400078e02ff */
[----:B------:R0:W-:Y:S01]  /*9b20*/  STL [R1+0x724], R3 ;  /* 0x0007240301007387 */ /* 0x0001e20000100800 */
[C---:B------:R-:W-:Y:S02]  /*9b30*/  LOP3.LUT R4, R13.reuse, 0x30, R8, 0x78, !PT ;  /* 0x000000300d047812 */ /* 0x040fe400078e7808 */
[----:B------:R-:W-:Y:S01]  /*9b40*/  LOP3.LUT R13, R13, 0xf00, R10, 0xf8, !PT ;  /* 0x00000f000d0d7812 */ /* 0x000fe200078ef80a */
[----:B0-----:R-:W-:Y:S01]  /*9b50*/  IMAD.HI R3, R2, 0x2, RZ ;  /* 0x0000000202037827 */ /* 0x001fe200078e02ff */
[----:B------:R-:W-:-:S02]  /*9b60*/  LOP3.LUT R2, R7, 0x10, R8, 0x78, !PT ;  /* 0x0000001007027812 */ /* 0x000fc400078e7808 */
[----:B------:R-:W-:Y:S02]  /*9b70*/  SHF.L.U32 R7, R5, 0x6, RZ ;  /* 0x0000000605077819 */ /* 0x000fe400000006ff */
[----:B------:R-:W-:Y:S01]  /*9b80*/  IADD3.X R21, R6, c[0x0][0x174], R3, P0, P1 ;  /* 0x00005d0006157a10 */ /* 0x000fe200007e2403 */
[----:B------:R-:W-:Y:S01]  /*9b90*/  IMAD R3, R14, c[0x0][0x1a8], RZ ;  /* 0x00006a000e037a24 */ /* 0x000fe200078e02ff */
[----:B------:R-:W-:Y:S01]  /*9ba0*/  LOP3.LUT R2, R2, R7, RZ, 0xfc, !PT ;  /* 0x0000000702027212 */ /* 0x000fe200078efcff */
[----:B------:R-:W-:Y:S01]  /*9bb0*/  IMAD R7, R19, c[0x0][0x1a0], RZ ;  /* 0x0000680013077a24 */ /* 0x000fe200078e02ff */
[----:B------:R-:W-:Y:S01]  /*9bc0*/  MOV R5, c[0x0][0x1a8] ;  /* 0x00006a0000057a02 */ /* 0x000fe20000000f00 */
[----:B------:R-:W-:Y:S01]  /*9bd0*/  STL.64 [R1+0x6b8], R20 ;  /* 0x0006b81401007387 */ /* 0x000fe20000100a00 */
[----:B------:R-:W-:Y:S01]  /*9be0*/  LEA.HI R6, R0, R11, RZ, 0x1e ;  /* 0x0000000b00067211 */ /* 0x000fe200078ff0ff */
[C---:B------:R-:W-:Y:S01]  /*9bf0*/  IMAD R11, R9.reuse, 0x4, R0 ;  /* 0x00000004090b7824 */ /* 0x040fe200078e0200 */
[----:B------:R-:W-:Y:S01]  /*9c00*/  LEA R9, R9, R17, 0x8 ;  /* 0x0000001109097211 */ /* 0x000fe200078e40ff */
[----:B------:R0:W-:Y:S01]  /*9c10*/  STL [R1+0x6b4], R2 ;  /* 0x0006b40201007387 */ /* 0x0001e20000100800 */
[----:B------:R-:W-:Y:S01]  /*9c20*/  LEA R6, P0, R7, c[0x0][0x168], 0x1 ;  /* 0x00005a0007067a11 */ /* 0x000fe200078008ff */
[----:B------:R-:W-:Y:S01]  /*9c30*/  IMAD.U32 R10, R11, 0x100, R4 ;  /* 0x000001000b0a7824 */ /* 0x000fe200078e0004 */
[----:B------:R-:W-:-:S02]  /*9c40*/  IADD3 R8, R4, R9, RZ ;  /* 0x0000000904087210 */ /* 0x000fc40007ffe0ff */
[----:B------:R-:W-:Y:S02]  /*9c50*/  LEA.HI.X.SX32 R4, R7, c[0x0][0x16c], 0x1, P0 ;  /* 0x00005b0007047a11 */ /* 0x000fe400000f0eff */
[----:B------:R-:W-:Y:S01]  /*9c60*/  LEA R22, P0, R3, R6, 0x1 ;  /* 0x0000000603167211 */ /* 0x000fe200078008ff */
[----:B------:R1:W-:Y:S01]  /*9c70*/  STL [R1+0x720], R10 ;  /* 0x0007200a01007387 */ /* 0x0003e20000100800 */
[----:B------:R-:W-:Y:S02]  /*9c80*/  MOV R9, 0xff800000 ;  /* 0xff80000000097802 */ /* 0x000fe40000000f00 */
[----:B0-----:R-:W-:Y:S01]  /*9c90*/  LEA R2, R5, R3, 0x7 ;  /* 0x0000000305027211 */ /* 0x001fe200078e38ff */
[----:B------:R0:W-:Y:S01]  /*9ca0*/  STL [R1+0x6fc], R8 ;  /* 0x0006fc0801007387 */ /* 0x0001e20000100800 */
[----:B------:R-:W-:Y:S01]  /*9cb0*/  LEA.HI.X.SX32 R23, R3, R4, 0x1, P0 ;  /* 0x0000000403177211 */ /* 0x000fe200000f0eff */
[----:B------:R-:W-:Y:S01]  /*9cc0*/  IMAD.MOV.U32 R3, RZ, RZ, c[0x0][0x1b8] ;  /* 0x00006e00ff037624 */ /* 0x000fe200078e00ff */
[----:B------:R-:W-:-:S02]  /*9cd0*/  LEA R0, R5, R2, 0x7 ;  /* 0x0000000205007211 */ /* 0x000fc400078e38ff */
[----:B------:R-:W-:Y:S01]  /*9ce0*/  LEA R20, P1, R2, R6, 0x1 ;  /* 0x0000000602147211 */ /* 0x000fe200078208ff */
[----:B------:R2:W-:Y:S01]  /*9cf0*/  STL.64 [R1+0x718], R22 ;  /* 0x0007181601007387 */ /* 0x0005e20000100a00 */
[----:B------:R-:W-:Y:S01]  /*9d00*/  LEA R5, R5, R0, 0x7 ;  /* 0x0000000005057211 */ /* 0x000fe200078e38ff */
[C---:B------:R-:W-:Y:S01]  /*9d10*/  IMAD R25, R3.reuse, 0xe8, RZ ;  /* 0x000000e803197824 */ /* 0x040fe200078e02ff */
[-C--:B------:R-:W-:Y:S01]  /*9d20*/  LEA R18, P2, R0, R6.reuse, 0x1 ;  /* 0x0000000600127211 */ /* 0x080fe200078408ff */
[----:B------:R-:W-:Y:S01]  /*9d30*/  IMAD R24, R3, 0x1d0, RZ ;  /* 0x000001d003187824 */ /* 0x000fe200078e02ff */
[----:B-1----:R-:W-:Y:S01]  /*9d40*/  LEA R10, P3, R5, R6, 0x1 ;  /* 0x00000006050a7211 */ /* 0x002fe200078608ff */
[C---:B------:R-:W-:Y:S01]  /*9d50*/  IMAD R26, R3.reuse, 0x1d2, RZ ;  /* 0x000001d2031a7824 */ /* 0x040fe200078e02ff */
[-C--:B------:R-:W-:Y:S01]  /*9d60*/  LEA.HI.X.SX32 R21, R2, R4.reuse, 0x1, P1 ;  /* 0x0000000402157211 */ /* 0x080fe200008f0eff */
[----:B------:R-:W-:Y:S01]  /*9d70*/  IMAD.MOV.U32 R2, RZ, RZ, 0x3f800000 ;  /* 0x3f800000ff027424 */ /* 0x000fe200078e00ff */
[-C--:B------:R-:W-:Y:S01]  /*9d80*/  LEA.HI.X.SX32 R19, R0, R4.reuse, 0x1, P2 ;  /* 0x0000000400137211 */ /* 0x080fe200010f0eff */
[----:B------:R-:W-:Y:S01]  /*9d90*/  IMAD R27, R3, 0x1d4, RZ ;  /* 0x000001d4031b7824 */ /* 0x000fe200078e02ff */
[----:B------:R-:W-:Y:S01]  /*9da0*/  LEA.HI.X.SX32 R11, R5, R4, 0x1, P3 ;  /* 0x00000004050b7211 */ /* 0x000fe200018f0eff */
[----:B------:R1:W-:Y:S01]  /*9db0*/  STL.64 [R1+0x710], R20 ;  /* 0x0007101401007387 */ /* 0x0003e20000100a00 */
[----:B0-----:R-:W-:Y:S01]  /*9dc0*/  MOV R8, 0xff800000 ;  /* 0xff80000000087802 */ /* 0x001fe20000000f00 */
[C---:B--2---:R-:W-:Y:S01]  /*9dd0*/  IMAD R22, R3.reuse, 0x3a, RZ ;  /* 0x0000003a03167824 */ /* 0x044fe200078e02ff */
[----:B------:R-:W-:Y:S01]  /*9de0*/  SHF.R.U32.HI R6, RZ, 0x2, R15 ;  /* 0x00000002ff067819 */ /* 0x000fe2000001160f */
[----:B------:R0:W-:Y:S01]  /*9df0*/  STL.64 [R1+0x708], R18 ;  /* 0x0007081201007387 */ /* 0x0001e20000100a00 */
[----:B------:R-:W-:Y:S01]  /*9e00*/  SHF.R.U32.HI R4, RZ, 0x3, R14 ;  /* 0x00000003ff047819 */ /* 0x000fe2000001160e */
[C---:B------:R-:W-:Y:S01]  /*9e10*/  IMAD R15, R3.reuse, 0x72, RZ ;  /* 0x00000072030f7824 */ /* 0x040fe200078e02ff */
[----:B------:R-:W-:Y:S01]  /*9e20*/  SHF.L.U32 R7, R14, 0x1, RZ ;  /* 0x000000010e077819 */ /* 0x000fe200000006ff */
[----:B------:R2:W-:Y:S01]  /*9e30*/  STL.64 [R1+0x700], R10 ;  /* 0x0007000a01007387 */ /* 0x0005e20000100a00 */
[C---:B------:R-:W-:Y:S01]  /*9e40*/  IMAD R14, R3.reuse, 0x1c6, RZ ;  /* 0x000001c6030e7824 */ /* 0x040fe200078e02ff */
[----:B------:R-:W-:Y:S01]  /*9e50*/  SGXT.U32 R6, R6, 0x3 ;  /* 0x000000030606781a */ /* 0x000fe20000000000 */
[C---:B------:R-:W-:Y:S01]  /*9e60*/  IMAD R23, R3.reuse, 0x74, RZ ;  /* 0x0000007403177824 */ /* 0x040fe200078e02ff */
[----:B------:R3:W-:Y:S01]  /*9e70*/  STL [R1+0xedc], R2 ;  /* 0x000edc0201007387 */ /* 0x0007e20000100800 */
[C---:B-1----:R-:W-:Y:S01]  /*9e80*/  IMAD R20, R3.reuse, 0xe6, RZ ;  /* 0x000000e603147824 */ /* 0x042fe200078e02ff */
[----:B------:R-:W-:Y:S01]  /*9e90*/  LOP3.LUT R4, R4, 0xc, RZ, 0xc0, !PT ;  /* 0x0000000c04047812 */ /* 0x000fe200078ec0ff */
[C---:B------:R-:W-:Y:S01]  /*9ea0*/  IMAD R21, R3.reuse, 0x1ce, RZ ;  /* 0x000001ce03157824 */ /* 0x040fe200078e02ff */
[----:B------:R-:W-:Y:S01]  /*9eb0*/  STL [R1+0x7d8], R8 ;  /* 0x0007d80801007387 */ /* 0x000fe20000100800 */
[C---:B0-----:R-:W-:Y:S01]  /*9ec0*/  IMAD R18, R3.reuse, 0x1ca, RZ ;  /* 0x000001ca03127824 */ /* 0x041fe200078e02ff */
[----:B------:R-:W-:Y:S01]  /*9ed0*/  ISETP.NE.U32.AND P0, PT, R16, RZ, PT ;  /* 0x000000ff1000720c */ /* 0x000fe20003f05070 */
[C---:B------:R-:W-:Y:S01]  /*9ee0*/  IMAD R19, R3.reuse, 0x1cc, RZ ;  /* 0x000001cc03137824 */ /* 0x040fe200078e02ff */
[----:B--2---:R-:W-:Y:S01]  /*9ef0*/  MOV R10, 0xff800000 ;  /* 0xff800000000a7802 */ /* 0x004fe20000000f00 */
[----:B------:R-:W-:Y:S01]  /*9f00*/  STL [R1+0x7dc], R9 ;  /* 0x0007dc0901007387 */ /* 0x000fe20000100800 */
[----:B------:R-:W-:Y:S01]  /*9f10*/  LOP3.LUT R11, R6, 0x10, RZ, 0xfc, !PT ;  /* 0x00000010060b7812 */ /* 0x000fe200078efcff */
[C---:B------:R-:W-:Y:S01]  /*9f20*/  IMAD R17, R3.reuse, 0xe4, RZ ;  /* 0x000000e403117824 */ /* 0x040fe200078e02ff */
[----:B------:R-:W-:Y:S01]  /*9f30*/  MOV R5, c[0x0][0x1a4] ;  /* 0x0000690000057a02 */ /* 0x000fe20000000f00 */
[----:B------:R-:W-:Y:S01]  /*9f40*/  STL [R1+0x7e0], R8 ;  /* 0x0007e00801007387 */ /* 0x000fe20000100800 */
[C---:B------:R-:W-:Y:S01]  /*9f50*/  IMAD R16, R3.reuse, 0x1c8, RZ ;  /* 0x000001c803107824 */ /* 0x040fe200078e02ff */
[----:B------:R-:W-:Y:S01]  /*9f60*/  MOV R0, RZ ;  /* 0x000000ff00007202 */ /* 0x000fe20000000f00 */
[C---:B------:R-:W-:Y:S01]  /*9f70*/  IMAD R28, R3.reuse, 0xea, RZ ;  /* 0x000000ea031c7824 */ /* 0x040fe200078e02ff */
[----:B------:R-:W-:Y:S01]  /*9f80*/  STL [R1+0x7e4], R10 ;  /* 0x0007e40a01007387 */ /* 0x000fe20000100800 */
[----:B------:R-:W-:-:S02]  /*9f90*/  IMAD R29, R3, 0x1d6, RZ ;  /* 0x000001d6031d7824 */ /* 0x000fc400078e02ff */
[----:B---3--:R-:W-:Y:S01]  /*9fa0*/  IMAD.MOV.U32 R2, RZ, RZ, RZ ;  /* 0x000000ffff027224 */ /* 0x008fe200078e00ff */
[----:B------:R-:W-:Y:S04]  /*9fb0*/  STL [R1+0x7e8], R9 ;  /* 0x0007e80901007387 */ /* 0x000fe80000100800 */
[----:B------:R0:W-:Y:S04]  /*9fc0*/  STL [R1+0x7ec], R8 ;  /* 0x0007ec0801007387 */ /* 0x0001e80000100800 */
[----:B------:R1:W-:Y:S04]  /*9fd0*/  STL [R1+0x7f0], R10 ;  /* 0x0007f00a01007387 */ /* 0x0003e80000100800 */
[----:B------:R2:W-:Y:S01]  /*9fe0*/  STL [R1+0x7f4], R9 ;  /* 0x0007f40901007387 */ /* 0x0005e20000100800 */
[----:B0-----:R-:W-:Y:S01]  /*9ff0*/  IMAD.MOV.U32 R8, RZ, RZ, 0x3f800000 ;  /* 0x3f800000ff087424 */ /* 0x001fe200078e00ff */
[----:B-1----:R-:W-:-:S04]  /*a000*/  MOV R10, 0x3f800000 ;  /* 0x3f800000000a7802 */ /* 0x002fc80000000f00 */
[----:B------:R-:W-:Y:S01]  /*a010*/  STL [R1+0xee0], R8 ;  /* 0x000ee00801007387 */ /* 0x000fe20000100800 */
[----:B--2---:R-:W-:-:S03]  /*a020*/  MOV R9, 0x3f800000 ;  /* 0x3f80000000097802 */ /* 0x004fc60000000f00 */
[----:B------:R-:W-:Y:S04]  /*a030*/  STL [R1+0xee4], R10 ;  /* 0x000ee40a01007387 */ /* 0x000fe80000100800 */
[----:B------:R-:W-:Y:S04]  /*a040*/  STL [R1+0xee8], R9 ;  /* 0x000ee80901007387 */ /* 0x000fe80000100800 */
[----:B------:R-:W-:Y:S04]  /*a050*/  STL [R1+0xeec], R8 ;  /* 0x000eec0801007387 */ /* 0x000fe80000100800 */
[----:B------:R0:W-:Y:S04]  /*a060*/  STL [R1+0xef0], R10 ;  /* 0x000ef00a01007387 */ /* 0x0001e80000100800 */
[----:B------:R1:W-:Y:S04]  /*a070*/  STL [R1+0xef4], R9 ;  /* 0x000ef40901007387 */ /* 0x0003e80000100800 */
[----:B------:R-:W-:Y:S01]  /*a080*/  STL [R1+0x930], RZ ;  /* 0x000930ff01007387 */ /* 0x000fe20000100800 */
[----:B0-----:R-:W-:-:S03]  /*a090*/  LOP3.LUT R10, R7, 0x10, RZ, 0x3c, !PT ;  /* 0x00000010070a7812 */ /* 0x001fc600078e3cff */
[----:B------:R0:W-:Y:S01]  /*a0a0*/  STL [R1+0xef8], R8 ;  /* 0x000ef80801007387 */ /* 0x0001e20000100800 */
[C---:B------:R-:W-:Y:S02]  /*a0b0*/  LOP3.LUT R10, R7.reuse, 0x40, RZ, 0x3c, !PT ;  /* 0x00000040070a7812 */ /* 0x040fe400078e3cff */
[C---:B-1----:R-:W-:Y:S01]  /*a0c0*/  LOP3.LUT R9, R7.reuse, 0x20, RZ, 0x3c, !PT ;  /* 0x0000002007097812 */ /* 0x042fe200078e3cff */
[----:B------:R-:W-:Y:S01]  /*a0d0*/  STL [R1+0x934], RZ ;  /* 0x000934ff01007387 */ /* 0x000fe20000100800 */
[----:B------:R-:W-:-:S03]  /*a0e0*/  LOP3.LUT R9, R7, 0x50, RZ, 0x3c, !PT ;  /* 0x0000005007097812 */ /* 0x000fc600078e3cff */
[----:B------:R-:W-:Y:S01]  /*a0f0*/  STL [R1+0x938], RZ ;  /* 0x000938ff01007387 */ /* 0x000fe20000100800 */
[----:B0-----:R-:W-:-:S03]  /*a100*/  LOP3.LUT R8, R7, 0x30, RZ, 0x3c, !PT ;  /* 0x0000003007087812 */ /* 0x001fc600078e3cff */
[----:B------:R-:W-:Y:S01]  /*a110*/  STL [R1+0x93c], RZ ;  /* 0x00093cff01007387 */ /* 0x000fe20000100800 */
[C---:B------:R-:W-:Y:S02]  /*a120*/  LOP3.LUT R8, R7.reuse, 0x60, RZ, 0x3c, !PT ;  /* 0x0000006007087812 */ /* 0x040fe400078e3cff */
[----:B------:R-:W-:Y:S01]  /*a130*/  LOP3.LUT R7, R7, 0x70, RZ, 0x3c, !PT ;  /* 0x0000007007077812 */ /* 0x000fe200078e3cff */
[----:B------:R-:W-:Y:S04]  /*a140*/  STL [R1+0x940], RZ ;  /* 0x000940ff01007387 */ /* 0x000fe80000100800 */
        /* <DEDUP_REMOVED lines=251> */
[----:B------:R-:W-:Y:S04]  /*b100*/  STL.64 [R1+0x2fa0], R14 ;  /* 0x002fa00e01007387 */ /* 0x000fe80000100a00 */
[----:B------:R-:W-:Y:S04]  /*b110*/  STL.64 [R1+0x2f98], R18 ;  /* 0x002f981201007387 */ /* 0x000fe80000100a00 */
[----:B------:R0:W-:Y:S04]  /*b120*/  STL.64 [R1+0x2f90], R20 ;  /* 0x002f901401007387 */ /* 0x0001e80000100a00 */
[----:B------:R-:W-:Y:S04]  /*b130*/  STL.64 [R1+0x2f80], R22 ;  /* 0x002f801601007387 */ /* 0x000fe80000100a00 */
[----:B------:R1:W-:Y:S04]  /*b140*/  STL.64 [R1+0x2f78], R24 ;  /* 0x002f781801007387 */ /* 0x0003e80000100a00 */
[----:B------:R-:W-:Y:S04]  /*b150*/  STL.64 [R1+0x2f88], R26 ;  /* 0x002f881a01007387 */ /* 0x000fe80000100a00 */
[----:B0-----:R-:W2:Y:S01]  /*b160*/  LDL.64 R20, [R1+0x6b8] ;  /* 0x0006b80001147983 */ /* 0x001ea20000100a00 */
[----:B------:R-:W-:Y:S01]  /*b170*/  LOP3.LUT R8, R6, R12, RZ, 0xfc, !PT ;  /* 0x0000000c06087212 */ /* 0x000fe200078efcff */
[C---:B------:R-:W-:Y:S01]  /*b180*/  IMAD R19, R3.reuse, 0x38e, RZ ;  /* 0x0000038e03137824 */ /* 0x040fe200078e02ff */
[C-C-:B------:R-:W-:Y:S01]  /*b190*/  LOP3.LUT R7, R12.reuse, 0x8, R6.reuse, 0xfe, !PT ;  /* 0x000000080c077812 */ /* 0x140fe200078efe06 */
[----:B------:R-:W0:Y:S01]  /*b1a0*/  S2R R15, SR_TID.X ;  /* 0x00000000000f7919 */ /* 0x000e220000002100 */
[C-C-:B------:R-:W-:Y:S01]  /*b1b0*/  LOP3.LUT R9, R12.reuse, 0x10, R6.reuse, 0xfe, !PT ;  /* 0x000000100c097812 */ /* 0x140fe200078efe06 */
[----:B-1----:R-:W-:Y:S01]  /*b1c0*/  IMAD R25, R3, 0x39e, RZ ;  /* 0x0000039e03197824 */ /* 0x002fe200078e02ff */
[----:B------:R-:W-:-:S02]  /*b1d0*/  LOP3.LUT R8, R12, 0x18, R6, 0xfe, !PT ;  /* 0x000000180c087812 */ /* 0x000fc400078efe06 */
[C-C-:B------:R-:W-:Y:S02]  /*b1e0*/  LOP3.LUT R7, R12.reuse, 0x20, R6.reuse, 0xfe, !PT ;  /* 0x000000200c077812 */ /* 0x140fe400078efe06 */
[C-C-:B------:R-:W-:Y:S02]  /*b1f0*/  LOP3.LUT R9, R12.reuse, 0x28, R6.reuse, 0xfe, !PT ;  /* 0x000000280c097812 */ /* 0x140fe400078efe06 */
[C-C-:B------:R-:W-:Y:S02]  /*b200*/  LOP3.LUT R8, R12.reuse, 0x30, R6.reuse, 0xfe, !PT ;  /* 0x000000300c087812 */ /* 0x140fe400078efe06 */
[----:B------:R-:W-:Y:S02]  /*b210*/  LOP3.LUT R7, R12, 0x38, R6, 0xfe, !PT ;  /* 0x000000380c077812 */ /* 0x000fe400078efe06 */
[C---:B------:R-:W-:Y:S02]  /*b220*/  LOP3.LUT R12, R6.reuse, 0x8, RZ, 0xfc, !PT ;  /* 0x00000008060c7812 */ /* 0x040fe400078efcff */
[----:B------:R-:W-:-:S02]  /*b230*/  LOP3.LUT R10, R6, 0x18, RZ, 0xfc, !PT ;  /* 0x00000018060a7812 */ /* 0x000fc400078efcff */
[----:B------:R-:W-:Y:S01]  /*b240*/  LOP3.LUT R9, R6, 0x20, RZ, 0xfc, !PT ;  /* 0x0000002006097812 */ /* 0x000fe200078efcff */
[----:B------:R-:W-:Y:S01]  /*b250*/  IMAD.SHL.U32 R12, R12, 0x10, RZ ;  /* 0x000000100c0c7824 */ /* 0x000fe200078e00ff */
[----:B------:R-:W-:Y:S02]  /*b260*/  LOP3.LUT R8, R6, 0x28, RZ, 0xfc, !PT ;  /* 0x0000002806087812 */ /* 0x000fe400078efcff */
[----:B------:R-:W-:Y:S01]  /*b270*/  SHF.L.U32 R11, R11, 0x4, RZ ;  /* 0x000000040b0b7819 */ /* 0x000fe200000006ff */
[----:B------:R-:W-:Y:S01]  /*b280*/  IMAD.SHL.U32 R9, R9, 0x10, RZ ;  /* 0x0000001009097824 */ /* 0x000fe200078e00ff */
[----:B------:R-:W-:Y:S02]  /*b290*/  SHF.L.U32 R10, R10, 0x4, RZ ;  /* 0x000000040a0a7819 */ /* 0x000fe400000006ff */
[----:B------:R-:W-:Y:S02]  /*b2a0*/  LOP3.LUT R14, R6, 0x38, RZ, 0xfc, !PT ;  /* 0x00000038060e7812 */ /* 0x000fe400078efcff */
[----:B------:R-:W-:Y:S01]  /*b2b0*/  SHF.L.U32 R8, R8, 0x4, RZ ;  /* 0x0000000408087819 */ /* 0x000fe200000006ff */
[C---:B------:R-:W-:Y:S01]  /*b2c0*/  IMAD.IADD R10, R4.reuse, 0x1, R10 ;  /* 0x00000001040a7824 */ /* 0x040fe200078e020a */
[----:B------:R-:W-:-:S02]  /*b2d0*/  IADD3 R12, R4, R12, RZ ;  /* 0x0000000c040c7210 */ /* 0x000fc40007ffe0ff */
[----:B------:R-:W-:Y:S01]  /*b2e0*/  LOP3.LUT R7, R6, 0x30, RZ, 0xfc, !PT ;  /* 0x0000003006077812 */ /* 0x000fe200078efcff */
[----:B------:R-:W-:Y:S01]  /*b2f0*/  IMAD.SHL.U32 R6, R14, 0x10, RZ ;  /* 0x000000100e067824 */ /* 0x000fe200078e00ff */
[C---:B------:R-:W-:Y:S01]  /*b300*/  IADD3 R11, R4.reuse, R11, RZ ;  /* 0x0000000b040b7210 */ /* 0x040fe20007ffe0ff */
[----:B------:R-:W-:Y:S01]  /*b310*/  STL [R1+0xf34], R12 ;  /* 0x000f340c01007387 */ /* 0x000fe20000100800 */
[----:B0-----:R-:W-:Y:S01]  /*b320*/  LOP3.LUT R15, R15, 0x1c, RZ, 0xc0, !PT ;  /* 0x0000001c0f0f7812 */ /* 0x001fe200078ec0ff */
[----:B------:R-:W-:Y:S01]  /*b330*/  IMAD R14, R3, 0x38a, RZ ;  /* 0x0000038a030e7824 */ /* 0x000fe200078e02ff */
[C---:B------:R-:W-:Y:S01]  /*b340*/  IADD3 R9, R4.reuse, R9, RZ ;  /* 0x0000000904097210 */ /* 0x040fe20007ffe0ff */
[----:B------:R-:W-:Y:S01]  /*b350*/  STL [R1+0xf30], R11 ;  /* 0x000f300b01007387 */ /* 0x000fe20000100800 */
[C---:B------:R-:W-:Y:S01]  /*b360*/  IADD3 R8, R4.reuse, R8, RZ ;  /* 0x0000000804087210 */ /* 0x040fe20007ffe0ff */
[----:B------:R-:W-:Y:S01]  /*b370*/  IMAD.SHL.U32 R15, R15, 0x4, RZ ;  /* 0x000000040f0f7824 */ /* 0x000fe200078e00ff */
[----:B------:R-:W-:Y:S01]  /*b380*/  SHF.L.U32 R7, R7, 0x4, RZ ;  /* 0x0000000407077819 */ /* 0x000fe200000006ff */
[----:B------:R-:W-:Y:S01]  /*b390*/  STL [R1+0xf2c], R10 ;  /* 0x000f2c0a01007387 */ /* 0x000fe20000100800 */
[----:B------:R-:W-:-:S02]  /*b3a0*/  IADD3 R6, R4, R6, RZ ;  /* 0x0000000604067210 */ /* 0x000fc40007ffe0ff */
[----:B------:R-:W-:Y:S01]  /*b3b0*/  IADD3 R7, R4, R7, RZ ;  /* 0x0000000704077210 */ /* 0x000fe20007ffe0ff */
[----:B------:R-:W-:Y:S01]  /*b3c0*/  STL [R1+0xf28], R9 ;  /* 0x000f280901007387 */ /* 0x000fe20000100800 */
[----:B------:R-:W-:Y:S02]  /*b3d0*/  IMAD.IADD R4, R15, 0x1, R4 ;  /* 0x000000010f047824 */ /* 0x000fe400078e0204 */
[C---:B------:R-:W-:Y:S01]  /*b3e0*/  IMAD R15, R3.reuse, 0x392, RZ ;  /* 0x00000392030f7824 */ /* 0x040fe200078e02ff */
[----:B------:R2:W-:Y:S04]  /*b3f0*/  STL [R1+0xf24], R8 ;  /* 0x000f240801007387 */ /* 0x0005e80000100800 */
[----:B------:R-:W-:Y:S04]  /*b400*/  STL [R1+0xf20], R7 ;  /* 0x000f200701007387 */ /* 0x000fe80000100800 */
[----:B------:R0:W-:Y:S01]  /*b410*/  STL [R1+0xf1c], R6 ;  /* 0x000f1c0601007387 */ /* 0x0001e20000100800 */
[-C--:B--2---:R-:W-:Y:S01]  /*b420*/  IADD3 R8, P3, R14, R20.reuse, RZ ;  /* 0x000000140e087210 */ /* 0x084fe20007f7e0ff */
[----:B------:R-:W-:Y:S01]  /*b430*/  IMAD R14, R3, 0x396, RZ ;  /* 0x00000396030e7824 */ /* 0x000fe200078e02ff */
[-C--:B------:R-:W-:Y:S01]  /*b440*/  IADD3 R18, P4, R15, R20.reuse, RZ ;  /* 0x000000140f127210 */ /* 0x080fe20007f9e0ff */
[----:B------:R-:W-:Y:S01]  /*b450*/  IMAD R15, R3, 0x39a, RZ ;  /* 0x0000039a030f7824 */ /* 0x000fe200078e02ff */
[----:B0-----:R-:W-:-:S02]  /*b460*/  IADD3 R6, P5, R19, R20, RZ ;  /* 0x0000001413067210 */ /* 0x001fc40007fbe0ff */
[-C--:B------:R-:W-:Y:S01]  /*b470*/  IADD3 R26, P6, R14, R20.reuse, RZ ;  /* 0x000000140e1a7210 */ /* 0x080fe20007fde0ff */
[----:B------:R-:W-:Y:S01]  /*b480*/  IMAD R14, R3, 0x1c5, RZ ;  /* 0x000001c5030e7824 */ /* 0x000fe200078e02ff */
[-C--:B------:R-:W-:Y:S01]  /*b490*/  IADD3 R22, P2, R15, R20.reuse, RZ ;  /* 0x000000140f167210 */ /* 0x080fe20007f5e0ff */
[----:B------:R-:W-:Y:S01]  /*b4a0*/  IMAD R15, R3, 0x3a2, RZ ;  /* 0x000003a2030f7824 */ /* 0x000fe200078e02ff */
[----:B------:R-:W-:Y:S01]  /*b4b0*/  IADD3 R10, P1, R25, R20, RZ ;  /* 0x00000014190a7210 */ /* 0x000fe20007f3e0ff */
[C---:B------:R-:W-:Y:S01]  /*b4c0*/  IMAD R25, R3.reuse, 0x3a6, RZ ;  /* 0x000003a603197824 */ /* 0x040fe200078e02ff */
[----:B------:R-:W-:Y:S01]  /*b4d0*/  LEA.HI.X.SX32 R9, R14, R21, 0x1, P3 ;  /* 0x000000150e097211 */ /* 0x000fe200018f0eff */
[----:B------:R-:W-:-:S04]  /*b4e0*/  IMAD R14, R3, 0x1c7, RZ ;  /* 0x000001c7030e7824 */ /* 0x000fc800078e02ff */
[----:B------:R0:W-:Y:S01]  /*b4f0*/  STL.64 [R1+0x1128], R8 ;  /* 0x0011280801007387 */ /* 0x0001e20000100a00 */
[----:B------:R-:W-:Y:S01]  /*b500*/  LEA.HI.X.SX32 R7, R14, R21, 0x1, P5 ;  /* 0x000000150e077211 */ /* 0x000fe200028f0eff */
[----:B------:R-:W-:-:S04]  /*b510*/  IMAD R14, R3, 0x3aa, RZ ;  /* 0x000003aa030e7824 */ /* 0x000fc800078e02ff */
[----:B------:R1:W-:Y:S01]  /*b520*/  STL.64 [R1+0x1118], R6 ;  /* 0x0011180601007387 */ /* 0x0003e20000100a00 */
[----:B0-----:R-:W-:Y:S01]  /*b530*/  IADD3 R8, P3, R15, R20, RZ ;  /* 0x000000140f087210 */ /* 0x001fe20007f7e0ff */
[----:B------:R-:W-:-:S05]  /*b540*/  IMAD R15, R3, 0x1c9, RZ ;  /* 0x000001c9030f7824 */ /* 0x000fca00078e02ff */
[-C--:B------:R-:W-:Y:S01]  /*b550*/  LEA.HI.X.SX32 R19, R15, R21.reuse, 0x1, P4 ;  /* 0x000000150f137211 */ /* 0x080fe200020f0eff */
[----:B------:R-:W-:Y:S01]  /*b560*/  IMAD R15, R3, 0x1cb, RZ ;  /* 0x000001cb030f7824 */ /* 0x000fe200078e02ff */
[----:B-1----:R-:W-:Y:S01]  /*b570*/  IADD3 R6, P5, R25, R20, RZ ;  /* 0x0000001419067210 */ /* 0x002fe20007fbe0ff */
[----:B------:R-:W-:Y:S02]  /*b580*/  IMAD R25, R3, 0x3ae, RZ ;  /* 0x000003ae03197824 */ /* 0x000fe400078e02ff */
        /* <DEDUP_REMOVED lines=9> */
[C---:B------:R-:W-:Y:S02]  /*b620*/  IMAD R25, R3.reuse, 0x3b6, RZ ;  /* 0x000003b603197824 */ /* 0x040fe400078e02ff */
        /* <DEDUP_REMOVED lines=78> */
[-C--:B------:R-:W-:Y:S01]  /*bb10*/  IADD3 R24, P4, R15, R20.reuse, RZ ;  /* 0x000000140f187210 */ /* 0x080fe20007f9e0ff */
[----:B------:R-:W-:Y:S01]  /*bb20*/  IMAD R15, R3, 0x3f6, RZ ;  /* 0x000003f6030f7824 */ /* 0x000fe200078e02ff */
[-C--:B-1----:R-:W-:Y:S01]  /*bb30*/  IADD3 R6, P5, R25, R20.reuse, RZ ;  /* 0x0000001419067210 */ /* 0x082fe20007fbe0ff */
[----:B------:R0:W-:Y:S01]  /*bb40*/  STL.64 [R1+0xfe8], R18 ;  /* 0x000fe81201007387 */ /* 0x0001e20000100a00 */
[----:B------:R-:W-:Y:S02]  /*bb50*/  LEA.HI.X.SX32 R27, R14, R21, 0x1, P6 ;  /* 0x000000150e1b7211 */ /* 0x000fe400030f0eff */
[----:B------:R-:W-:-:S03]  /*bb60*/  IADD3 R14, P6, R15, R20, RZ ;  /* 0x000000140f0e7210 */ /* 0x000fc60007fde0ff */
[----:B------:R1:W-:Y:S01]  /*bb70*/  STL.64 [R1+0xfd8], R26 ;  /* 0x000fd81a01007387 */ /* 0x0003e20000100a00 */
[C---:B0-----:R-:W-:Y:S02]  /*bb80*/  IMAD R18, R3.reuse, 0x1f1, RZ ;  /* 0x000001f103127824 */ /* 0x041fe400078e02ff */
[----:B------:R-:W-:-:S03]  /*bb90*/  IMAD R19, R3, 0x3fa, RZ ;  /* 0x000003fa03137824 */ /* 0x000fc600078e02ff */
[----:B------:R-:W-:Y:S01]  /*bba0*/  LEA.HI.X.SX32 R23, R18, R21, 0x1, P2 ;  /* 0x0000001512177211 */ /* 0x000fe200010f0eff */
[----:B-1----:R-:W-:Y:S01]  /*bbb0*/  IMAD R27, R3, 0x3fe, RZ ;  /* 0x000003fe031b7824 */ /* 0x002fe200078e02ff */
[----:B------:R-:W-:-:S03]  /*bbc0*/  IADD3 R18, P2, R19, R20, RZ ;  /* 0x0000001413127210 */ /* 0x000fc60007f5e0ff */
[----:B------:R0:W-:Y:S02]  /*bbd0*/  STL.64 [R1+0xfc8], R22 ;  /* 0x000fc81601007387 */ /* 0x0001e40000100a00 */
[C---:B0-----:R-:W-:Y:S02]  /*bbe0*/  IMAD R22, R3.reuse, 0x1f3, RZ ;  /* 0x000001f303167824 */ /* 0x041fe400078e02ff */
[----:B------:R-:W-:-:S03]  /*bbf0*/  IMAD R23, R3, 0x1f5, RZ ;  /* 0x000001f503177824 */ /* 0x000fc600078e02ff */
[-C--:B------:R-:W-:Y:S01]  /*bc00*/  LEA.HI.X.SX32 R11, R22, R21.reuse, 0x1, P1 ;  /* 0x00000015160b7211 */ /* 0x080fe200008f0eff */
[----:B------:R-:W-:Y:S01]  /*bc10*/  IMAD R22, R3, 0x38c, RZ ;  /* 0x0000038c03167824 */ /* 0x000fe200078e02ff */
[-C--:B------:R-:W-:Y:S01]  /*bc20*/  LEA.HI.X.SX32 R9, R23, R21.reuse, 0x1, P3 ;  /* 0x0000001517097211 */ /* 0x080fe200018f0eff */
[----:B------:R-:W-:Y:S02]  /*bc30*/  IMAD R23, R3, 0x1f7, RZ ;  /* 0x000001f703177824 */ /* 0x000fe400078e02ff */
[----:B------:R0:W-:Y:S03]  /*bc40*/  STL.64 [R1+0xfb8], R10 ;  /* 0x000fb80a01007387 */ /* 0x0001e60000100a00 */
[----:B------:R-:W-:Y:S01]  /*bc50*/  LEA.HI.X.SX32 R7, R23, R21, 0x1, P5 ;  /* 0x0000001517077211 */ /* 0x000fe200028f0eff */
[----:B------:R1:W-:Y:S01]  /*bc60*/  STL.64 [R1+0xfa8], R8 ;  /* 0x000fa80801007387 */ /* 0x0003e20000100a00 */
[----:B------:R-:W-:-:S02]  /*bc70*/  IMAD R4, R3, 0x39, RZ ;  /* 0x0000003903047824 */ /* 0x000fc400078e02ff */
[----:B------:R-:W-:Y:S01]  /*bc80*/  IMAD R23, R3, 0x394, RZ ;  /* 0x0000039403177824 */ /* 0x000fe200078e02ff */
[----:B------:R2:W-:Y:S01]  /*bc90*/  STL.64 [R1+0xf98], R6 ;  /* 0x000f980601007387 */ /* 0x0005e20000100a00 */
[-C--:B0-----:R-:W-:Y:S01]  /*bca0*/  IADD3 R10, P1, R27, R20.reuse, RZ ;  /* 0x000000141b0a7210 */ /* 0x081fe20007f3e0ff */
[C---:B------:R-:W-:Y:S01]  /*bcb0*/  IMAD R27, R3.reuse, 0x390, RZ ;  /* 0x00000390031b7824 */ /* 0x040fe200078e02ff */
[----:B-1----:R-:W-:Y:S01]  /*bcc0*/  IADD3 R8, P3, R22, R20, RZ ;  /* 0x0000001416087210 */ /* 0x002fe20007f7e0ff */
[----:B------:R-:W-:-:S03]  /*bcd0*/  IMAD R22, R3, 0x1f9, RZ ;  /* 0x000001f903167824 */ /* 0x000fc600078e02ff */
[-C--:B--2---:R-:W-:Y:S02]  /*bce0*/  IADD3 R6, P5, R27, R20.reuse, RZ ;  /* 0x000000141b067210 */ /* 0x084fe40007fbe0ff */
[-C--:B------:R-:W-:Y:S01]  /*bcf0*/  LEA.HI.X.SX32 R25, R22, R21.reuse, 0x1, P4 ;  /* 0x0000001516197211 */ /* 0x080fe200020f0eff */
[----:B------:R-:W-:Y:S01]  /*bd00*/  IMAD R22, R3, 0x1fb, RZ ;  /* 0x000001fb03167824 */ /* 0x000fe200078e02ff */
[----:B------:R-:W-:Y:S01]  /*bd10*/  IADD3 R26, P4, R23, R20, RZ ;  /* 0x00000014171a7210 */ /* 0x000fe20007f9e0ff */
[----:B------:R-:W-:Y:S02]  /*bd20*/  IMAD R23, R3, 0x398, RZ ;  /* 0x0000039803177824 */ /* 0x000fe400078e02ff */
[----:B------:R0:W-:Y:S01]  /*bd30*/  STL.64 [R1+0xf88], R24 ;  /* 0x000f881801007387 */ /* 0x0001e20000100a00 */
[----:B------:R-:W-:-:S05]  /*bd40*/  LEA.HI.X.SX32 R15, R22, R21, 0x1, P6 ;  /* 0x00000015160f7211 */ /* 0x000fca00030f0eff */
[----:B------:R1:W-:Y:S01]  /*bd50*/  STL.64 [R1+0xf78], R14 ;  /* 0x000f780e01007387 */ /* 0x0003e20000100a00 */
[----:B0-----:R-:W-:-:S03]  /*bd60*/  IMAD R24, R3, 0x1fd, RZ ;  /* 0x000001fd03187824 */ /* 0x001fc600078e02ff */
[----:B-1----:R-:W2:Y:S02]  /*bd70*/  LDL.LU.64 R14, [R1+0x2fa0] ;  /* 0x002fa000010e7983 */ /* 0x002ea40000300a00 */
[-C--:B------:R-:W-:Y:S01]  /*bd80*/  LEA.HI.X.SX32 R19, R24, R21.reuse, 0x1, P2 ;  /* 0x0000001518137211 */ /* 0x080fe200010f0eff */
[C---:B------:R-:W-:Y:S01]  /*bd90*/  IMAD R25, R3.reuse, 0x1ff, RZ ;  /* 0x000001ff03197824 */ /* 0x040fe200078e02ff */
[-C--:B------:R-:W-:Y:S01]  /*bda0*/  LEA.HI.X.SX32 R7, R16, R21.reuse, 0x1, P5 ;  /* 0x0000001510077211 */ /* 0x080fe200028f0eff */
[----:B------:R-:W-:Y:S01]  /*bdb0*/  IMAD R24, R3, 0xe3, RZ ;  /* 0x000000e303187824 */ /* 0x000fe200078e02ff */
[----:B------:R-:W-:Y:S01]  /*bdc0*/  IADD3 R22, P6, R23, R20, RZ ;  /* 0x0000001417167210 */ /* 0x000fe20007fde0ff */
[----:B------:R2:W-:Y:S01]  /*bdd0*/  STL.64 [R1+0xf68], R18 ;  /* 0x000f681201007387 */ /* 0x0005e20000100a00 */
[----:B------:R-:W-:Y:S01]  /*bde0*/  LEA.HI.X.SX32 R11, R25, R21, 0x1, P1 ;  /* 0x00000015190b7211 */ /* 0x000fe200008f0eff */
[----:B------:R-:W-:-:S04]  /*bdf0*/  IMAD R25, R3, 0x39c, RZ ;  /* 0x0000039c03197824 */ /* 0x000fc800078e02ff */
[----:B------:R0:W-:Y:S01]  /*be00*/  STL.64 [R1+0xf58], R10 ;  /* 0x000f580a01007387 */ /* 0x0001e20000100a00 */
[CC--:B--2---:R-:W-:Y:S02]  /*be10*/  IADD3 R18, P2, R14.reuse, R20.reuse, RZ ;  /* 0x000000140e127210 */ /* 0x0c4fe40007f5e0ff */
[-C--:B------:R-:W-:Y:S02]  /*be20*/  LEA.HI.X.SX32 R9, R14, R21.reuse, 0x1, P3 ;  /* 0x000000150e097211 */ /* 0x080fe400018f0eff */
[-C--:B------:R-:W-:Y:S02]  /*be30*/  LEA.HI.X.SX32 R19, R24, R21.reuse, 0x1, P2 ;  /* 0x0000001518137211 */ /* 0x080fe400010f0eff */
[-C--:B0-----:R-:W-:Y:S01]  /*be40*/  IADD3 R10, P1, R15, R20.reuse, RZ ;  /* 0x000000140f0a7210 */ /* 0x081fe20007f3e0ff */
[----:B------:R0:W-:Y:S04]  /*be50*/  STL.64 [R1+0x1120], R8 ;  /* 0x0011200801007387 */ /* 0x0001e80000100a00 */
[----:B------:R1:W-:Y:S01]  /*be60*/  STL.64 [R1+0x1828], R18 ;  /* 0x0018281201007387 */ /* 0x0003e20000100a00 */
[-C--:B------:R-:W-:Y:S01]  /*be70*/  LEA.HI.X.SX32 R11, R4, R21.reuse, 0x1, P1 ;  /* 0x00000015040b7211 */ /* 0x080fe200008f0eff */
[----:B------:R-:W-:Y:S01]  /*be80*/  IMAD R12, R3, 0x3a0, RZ ;  /* 0x000003a0030c7824 */ /* 0x000fe200078e02ff */
[----:B0-----:R-:W-:Y:S01]  /*be90*/  IADD3 R8, P3, R17, R20, RZ ;  /* 0x0000001411087210 */ /* 0x001fe20007f7e0ff */
[----:B-1----:R-:W2:Y:S03]  /*bea0*/  LDL.LU.64 R18, [R1+0x2f98] ;  /* 0x002f980001127983 */ /* 0x002ea60000300a00 */
[----:B------:R-:W-:-:S02]  /*beb0*/  LEA.HI.X.SX32 R9, R15, R21, 0x1, P3 ;  /* 0x000000150f097211 */ /* 0x000fc400018f0eff */
[-C--:B------:R-:W-:Y:S01]  /*bec0*/  IADD3 R24, P2, R25, R20.reuse, RZ ;  /* 0x0000001419187210 */ /* 0x080fe20007f5e0ff */
[----:B------:R0:W-:Y:S04]  /*bed0*/  STL.64 [R1+0x1d68], R10 ;  /* 0x001d680a01007387 */ /* 0x0001e80000100a00 */
[----:B------:R1:W-:Y:S04]  /*bee0*/  STL.64 [R1+0x1ba8], R8 ;  /* 0x001ba80801007387 */ /* 0x0003e80000100a00 */
[----:B------:R2:W-:Y:S01]  /*bef0*/  STL.64 [R1+0x1110], R6 ;  /* 0x0011100601007387 */ /* 0x0005e20000100a00 */
[----:B0-----:R-:W-:-:S02]  /*bf00*/  IADD3 R10, P1, R16, R20, RZ ;  /* 0x00000014100a7210 */ /* 0x001fc40007f3e0ff */
[-C--:B-1----:R-:W-:Y:S02]  /*bf10*/  IADD3 R8, P3, R12, R20.reuse, RZ ;  /* 0x000000140c087210 */ /* 0x082fe40007f7e0ff */
[----:B------:R-:W-:Y:S02]  /*bf20*/  LEA.HI.X.SX32 R11, R17, R21, 0x1, P1 ;  /* 0x00000015110b7211 */ /* 0x000fe400008f0eff */
[----:B--2---:R-:W-:Y:S02]  /*bf30*/  IADD3 R6, P5, R18, R20, RZ ;  /* 0x0000001412067210 */ /* 0x004fe40007fbe0ff */
[----:B------:R-:W2:Y:S04]  /*bf40*/  LDL.LU.64 R20, [R1+0x2f90] ;  /* 0x002f900001147983 */ /* 0x000ea80000300a00 */
[----:B------:R-:W3:Y:S01]  /*bf50*/  LDL.64 R16, [R1+0x6b8] ;  /* 0x0006b80001107983 */ /* 0x000ee20000100a00 */
[----:B------:R-:W-:-:S02]  /*bf60*/  IMAD R12, R3, 0xe5, RZ ;  /* 0x000000e5030c7824 */ /* 0x000fc400078e02ff */
[C---:B------:R-:W-:Y:S01]  /*bf70*/  IMAD R4, R3.reuse, 0x3a4, RZ ;  /* 0x000003a403047824 */ /* 0x040fe200078e02ff */
[----:B------:R2:W-:Y:S01]  /*bf80*/  STL.64 [R1+0x1820], R10 ;  /* 0x0018200a01007387 */ /* 0x0005e20000100a00 */
[-C--:B---3--:R-:W-:Y:S02]  /*bf90*/  LEA.HI.X.SX32 R27, R18, R17.reuse, 0x1, P4 ;  /* 0x00000011121b7211 */ /* 0x088fe400020f0eff */
[-C--:B------:R-:W-:Y:S02]  /*bfa0*/  LEA.HI.X.SX32 R7, R12, R17.reuse, 0x1, P5 ;  /* 0x000000110c077211 */ /* 0x080fe400028f0eff */
[-C--:B------:R-:W-:Y:S01]  /*bfb0*/  IADD3 R14, P4, R4, R16.reuse, RZ ;  /* 0x00000010040e7210 */ /* 0x080fe20007f9e0ff */
[----:B------:R-:W-:Y:S01]  /*bfc0*/  IMAD R4, R3, 0x73, RZ ;  /* 0x0000007303047824 */ /* 0x000fe200078e02ff */
[----:B--2---:R-:W-:Y:S01]  /*bfd0*/  IADD3 R10, P1, R20, R16, RZ ;  /* 0x00000010140a7210 */ /* 0x004fe20007f3e0ff */
[----:B------:R0:W-:Y:S01]  /*bfe0*/  STL.64 [R1+0x1100], R26 ;  /* 0x0011001a01007387 */ /* 0x0001e20000100a00 */
[----:B------:R-:W-:-:S02]  /*bff0*/  LEA.HI.X.SX32 R23, R19, R17, 0x1, P6 ;  /* 0x0000001113177211 */ /* 0x000fc400030f0eff */
[-C--:B------:R-:W-:Y:S02]  /*c000*/  LEA.HI.X.SX32 R11, R4, R17.reuse, 0x1, P1 ;  /* 0x00000011040b7211 */ /* 0x080fe400008f0eff */
[----:B------:R-:W-:Y:S01]  /*c010*/  LEA.HI.X.SX32 R25, R21, R17, 0x1, P2 ;  /* 0x0000001115197211 */ /* 0x000fe200010f0eff */
[----:B0-----:R-:W2:Y:S01]  /*c020*/  LDL.LU.64 R26, [R1+0x2f88] ;  /* 0x002f8800011a7983 */ /* 0x001ea20000300a00 */
[C---:B------:R-:W-:Y:S02]  /*c030*/  IMAD R9, R3.reuse, 0xe7, RZ ;  /* 0x000000e703097824 */ /* 0x040fe400078e02ff */
[----:B------:R-:W-:Y:S01]  /*c040*/  IMAD R12, R3, 0x3a8, RZ ;  /* 0x000003a8030c7824 */ /* 0x000fe200078e02ff */
[----:B------:R0:W-:Y:S04]  /*c050*/  STL.64 [R1+0x1818], R6 ;  /* 0x0018180601007387 */ /* 0x0001e80000100a00 */
[----:B------:R-:W-:Y:S04]  /*c060*/  STL [R1+0x10c0], R14 ;  /* 0x0010c00e01007387 */ /* 0x000fe80000100800 */
[----:B------:R1:W-:Y:S01]  /*c070*/  STL.64 [R1+0x1ba0], R10 ;  /* 0x001ba00a01007387 */ /* 0x0003e20000100a00 */
[----:B0-----:R-:W-:-:S03]  /*c080*/  IADD3 R6, P5, R19, R16, RZ ;  /* 0x0000001013067210 */ /* 0x001fc60007fbe0ff */
[----:B------:R0:W-:Y:S01]  /*c090*/  STL.64 [R1+0x10f0], R22 ;  /* 0x0010f01601007387 */ /* 0x0001e20000100a00 */
[----:B------:R-:W-:Y:S02]  /*c0a0*/  LEA.HI.X.SX32 R7, R20, R17, 0x1, P5 ;  /* 0x0000001114077211 */ /* 0x000fe400028f0eff */
[----:B------:R-:W-:Y:S01]  /*c0b0*/  MOV R18, R14 ;  /* 0x0000000e00127202 */ /* 0x000fe20000000f00 */
[----:B------:R-:W-:Y:S01]  /*c0c0*/  IMAD R4, R3, 0x1d, RZ ;  /* 0x0000001d03047824 */ /* 0x000fe200078e02ff */
[-C--:B-1----:R-:W-:Y:S01]  /*c0d0*/  IADD3 R10, P1, R12, R16.reuse, RZ ;  /* 0x000000100c0a7210 */ /* 0x082fe20007f3e0ff */
[----:B0-----:R-:W3:Y:S01]  /*c0e0*/  LDL.LU.64 R22, [R1+0x2f80] ;  /* 0x002f800001167983 */ /* 0x001ee20000300a00 */
[----:B------:R-:W-:Y:S02]  /*c0f0*/  IADD3 R14, P6, R21, R16, RZ ;  /* 0x00000010150e7210 */ /* 0x000fe40007fde0ff */
[----:B------:R-:W-:Y:S01]  /*c100*/  MOV R19, R15 ;  /* 0x0000000f00137202 */ /* 0x000fe20000000f00 */
[----:B------:R-:W-:Y:S04]  /*c110*/  STL.64 [R1+0x1810], R6 ;  /* 0x0018100601007387 */ /* 0x000fe80000100a00 */
[----:B------:R0:W-:Y:S04]  /*c120*/  STL.64 [R1+0x10e0], R24 ;  /* 0x0010e01801007387 */ /* 0x0001e80000100a00 */
[----:B0-----:R-:W4:Y:S01]  /*c130*/  LDL.LU.64 R24, [R1+0x2f78] ;  /* 0x002f780001187983 */ /* 0x001f220000300a00 */
[----:B------:R-:W-:Y:S01]  /*c140*/  LEA.HI.X.SX32 R15, R9, R17, 0x1, P6 ;  /* 0x00000011090f7211 */ /* 0x000fe200030f0eff */
[----:B------:R-:W-:Y:S01]  /*c150*/  IMAD.MOV.U32 R20, RZ, RZ, R18 ;  /* 0x000000ffff147224 */ /* 0x000fe200078e0012 */
[----:B------:R-:W-:-:S03]  /*c160*/  MOV R21, R19 ;  /* 0x0000001300157202 */ /* 0x000fc60000000f00 */
[----:B------:R4:W-:Y:S01]  /*c170*/  STL.64 [R1+0x1808], R14 ;  /* 0x0018080e01007387 */ /* 0x0009e20000100a00 */
[C---:B------:R-:W-:Y:S02]  /*c180*/  IMAD R12, R3.reuse, 0x3ac, RZ ;  /* 0x000003ac030c7824 */ /* 0x040fe400078e02ff */
[----:B------:R-:W-:Y:S01]  /*c190*/  IMAD R11, R3, 0xe9, RZ ;  /* 0x000000e9030b7824 */ /* 0x000fe200078e02ff */
[-C--:B--2---:R-:W-:Y:S02]  /*c1a0*/  LEA.HI.X.SX32 R21, R26, R17.reuse, 0x1, P4 ;  /* 0x000000111a157211 */ /* 0x084fe400020f0eff */
[-C--:B---3--:R-:W-:Y:S02]  /*c1b0*/  IADD3 R6, P5, R22, R16.reuse, RZ ;  /* 0x0000001016067210 */ /* 0x088fe40007fbe0ff */
[----:B------:R-:W-:Y:S02]  /*c1c0*/  IADD3 R18, P2, R23, R16, RZ ;  /* 0x0000001017127210 */ /* 0x000fe40007f5e0ff */
[----:B------:R-:W-:-:S02]  /*c1d0*/  LEA.HI.X.SX32 R7, R4, R17, 0x1, P5 ;  /* 0x0000001104077211 */ /* 0x000fc400028f0eff */
[----:B------:R-:W-:-:S03]  /*c1e0*/  LEA.HI.X.SX32 R19, R22, R17, 0x1, P2 ;  /* 0x0000001116137211 */ /* 0x000fc600010f0eff */
[----:B------:R-:W-:Y:S04]  /*c1f0*/  STL.64 [R1+0x1e48], R6 ;  /* 0x001e480601007387 */ /* 0x000fe80000100a00 */
[----:B------:R0:W-:Y:S01]  /*c200*/  STL.64 [R1+0x1d60], R18 ;  /* 0x001d601201007387 */ /* 0x0001e20000100a00 */
[-C--:B----4-:R-:W-:Y:S02]  /*c210*/  IADD3 R14, P6, R25, R16.reuse, RZ ;  /* 0x00000010190e7210 */ /* 0x090fe40007fde0ff */
[CC--:B------:R-:W-:Y:S02]  /*c220*/  LEA.HI.X.SX32 R9, R24.reuse, R17.reuse, 0x1, P3 ;  /* 0x0000001118097211 */ /* 0x0c0fe400018f0eff */
[----:B------:R-:W-:Y:S02]  /*c230*/  LEA.HI.X.SX32 R15, R23, R17, 0x1, P6 ;  /* 0x00000011170f7211 */ /* 0x000fe400030f0eff */
[----:B0-----:R-:W-:-:S03]  /*c240*/  IADD3 R18, P2, R24, R16, RZ ;  /* 0x0000001018127210 */ /* 0x001fc60007f5e0ff */
[----:B------:R-:W-:Y:S01]  /*c250*/  STL.64 [R1+0x1b98], R14 ;  /* 0x001b980e01007387 */ /* 0x000fe20000100a00 */
[----:B------:R-:W-:-:S03]  /*c260*/  LEA.HI.X.SX32 R19, R25, R17, 0x1, P2 ;  /* 0x0000001119137211 */ /* 0x000fc600010f0eff */
[----:B------:R0:W-:Y:S01]  /*c270*/  STL.64 [R1+0x10d0], R8 ;  /* 0x0010d00801007387 */ /* 0x0001e20000100a00 */
[-C--:B------:R-:W-:Y:S01]  /*c280*/  IADD3 R6, P5, R12, R16.reuse, RZ ;  /* 0x000000100c067210 */ /* 0x080fe20007fbe0ff */
[C---:B------:R-:W-:Y:S02]  /*c290*/  IMAD R12, R3.reuse, 0x3b0, RZ ;  /* 0x000003b0030c7824 */ /* 0x040fe400078e02ff */
[----:B------:R1:W-:Y:S01]  /*c2a0*/  STL.64 [R1+0x1800], R18 ;  /* 0x0018001201007387 */ /* 0x0003e20000100a00 */
[----:B------:R-:W-:Y:S01]  /*c2b0*/  IMAD R4, R3, 0x75, RZ ;  /* 0x0000007503047824 */ /* 0x000fe200078e02ff */
[----:B0-----:R-:W-:-:S04]  /*c2c0*/  IADD3 R8, P3, R26, R16, RZ ;  /* 0x000000101a087210 */ /* 0x001fc80007f7e0ff */
[-C--:B------:R-:W-:Y:S01]  /*c2d0*/  LEA.HI.X.SX32 R9, R11, R17.reuse, 0x1, P3 ;  /* 0x000000110b097211 */ /* 0x080fe200018f0eff */
[----:B------:R-:W-:Y:S01]  /*c2e0*/  STL [R1+0x10c4], R21 ;  /* 0x0010c41501007387 */ /* 0x000fe20000100800 */
[-C--:B-1----:R-:W-:Y:S02]  /*c2f0*/  IADD3 R18, P2, R28, R16.reuse, RZ ;  /* 0x000000101c127210 */ /* 0x082fe40007f5e0ff */
[----:B------:R-:W-:Y:S01]  /*c300*/  IADD3 R14, P6, R12, R16, RZ ;  /* 0x000000100c0e7210 */ /* 0x000fe20007fde0ff */
[----:B------:R0:W-:Y:S01]  /*c310*/  STL.64 [R1+0x17f8], R8 ;  /* 0x0017f80801007387 */ /* 0x0001e20000100a00 */
[----:B------:R-:W-:Y:S01]  /*c320*/  IMAD R12, R3, 0x3b4, RZ ;  /* 0x000003b4030c7824 */ /* 0x000fe200078e02ff */
[-C--:B------:R-:W-:Y:S02]  /*c330*/  LEA.HI.X.SX32 R19, R4, R17.reuse, 0x1, P2 ;  /* 0x0000001104137211 */ /* 0x080fe400010f0eff */
[-C--:B------:R-:W-:Y:S02]  /*c340*/  LEA.HI.X.SX32 R11, R27, R17.reuse, 0x1, P1 ;  /* 0x000000111b0b7211 */ /* 0x080fe400008f0eff */
[----:B------:R-:W-:-:S02]  /*c350*/  LEA.HI.X.SX32 R7, R29, R17, 0x1, P5 ;  /* 0x000000111d077211 */ /* 0x000fc400028f0eff */
[-C--:B0-----:R-:W-:Y:S01]  /*c360*/  IADD3 R8, P3, R27, R16.reuse, RZ ;  /* 0x000000101b087210 */ /* 0x081fe20007f7e0ff */
[C---:B------:R-:W-:Y:S01]  /*c370*/  IMAD R4, R3.reuse, 0x76, RZ ;  /* 0x0000007603047824 */ /* 0x040fe200078e02ff */
[-C--:B------:R-:W-:Y:S02]  /*c380*/  IADD3 R22, P4, R12, R16.reuse, RZ ;  /* 0x000000100c167210 */ /* 0x080fe40007f9e0ff */
[----:B------:R-:W-:Y:S01]  /*c390*/  LEA.HI.X.SX32 R9, R28, R17, 0x1, P3 ;  /* 0x000000111c097211 */ /* 0x000fe200018f0eff */
[----:B------:R-:W-:Y:S01]  /*c3a0*/  IMAD R12, R3, 0x3b8, RZ ;  /* 0x000003b8030c7824 */ /* 0x000fe200078e02ff */
[----:B------:R0:W-:Y:S01]  /*c3b0*/  STL.64 [R1+0x1b90], R18 ;  /* 0x001b901201007387 */ /* 0x0001e20000100a00 */
[----:B------:R-:W-:-:S03]  /*c3c0*/  IADD3 R24, P1, R29, R16, RZ ;  /* 0x000000101d187210 */ /* 0x000fc60007f3e0ff */
[----:B------:R1:W-:Y:S01]  /*c3d0*/  STL.64 [R1+0x10b0], R10 ;  /* 0x0010b00a01007387 */ /* 0x0003e20000100a00 */
[----:B------:R-:W-:-:S03]  /*c3e0*/  IADD3 R20, P2, R12, R16, RZ ;  /* 0x000000100c147210 */ /* 0x000fc60007f5e0ff */
[----:B------:R-:W-:Y:S01]  /*c3f0*/  STL.64 [R1+0x10a0], R6 ;  /* 0x0010a00601007387 */ /* 0x000fe20000100a00 */
[----:B------:R-:W-:-:S03]  /*c400*/  IMAD R12, R3, 0xec, RZ ;  /* 0x000000ec030c7824 */ /* 0x000fc600078e02ff */
[----:B------:R2:W-:Y:S01]  /*c410*/  STL.64 [R1+0x17f0], R8 ;  /* 0x0017f00801007387 */ /* 0x0005e20000100a00 */
[----:B0-----:R-:W-:Y:S01]  /*c420*/  IADD3 R18, P3, R4, R16, RZ ;  /* 0x0000001004127210 */ /* 0x001fe20007f7e0ff */
[C---:B-1----:R-:W-:Y:S02]  /*c430*/  IMAD R10, R3.reuse, 0xeb, RZ ;  /* 0x000000eb030a7824 */ /* 0x042fe400078e02ff */
[----:B--2---:R-:W-:-:S03]  /*c440*/  IMAD R9, R3, 0x3b, RZ ;  /* 0x0000003b03097824 */ /* 0x004fc600078e02ff */
[-C--:B------:R-:W-:Y:S01]  /*c450*/  LEA.HI.X.SX32 R25, R10, R17.reuse, 0x1, P1 ;  /* 0x000000110a197211 */ /* 0x080fe200008f0eff */
[----:B------:R-:W-:Y:S01]  /*c460*/  IMAD R8, R3, 0x1d8, RZ ;  /* 0x000001d803087824 */ /* 0x000fe200078e02ff */
[----:B------:R-:W-:Y:S02]  /*c470*/  IADD3 R6, P5, R12, R16, RZ ;  /* 0x000000100c067210 */ /* 0x000fe40007fbe0ff */
[-C--:B------:R-:W-:Y:S01]  /*c480*/  LEA.HI.X.SX32 R19, R9, R17.reuse, 0x1, P3 ;  /* 0x0000001109137211 */ /* 0x080fe200018f0eff */
[----:B------:R0:W-:Y:S01]  /*c490*/  STL.64 [R1+0x17e8], R24 ;  /* 0x0017e81801007387 */ /* 0x0001e20000100a00 */
[-C--:B------:R-:W-:Y:S01]  /*c4a0*/  LEA.HI.X.SX32 R7, R4, R17.reuse, 0x1, P5 ;  /* 0x0000001104077211 */ /* 0x080fe200028f0eff */
[C---:B------:R-:W-:Y:S02]  /*c4b0*/  IMAD R9, R3.reuse, 0x3c0, RZ ;  /* 0x000003c003097824 */ /* 0x040fe400078e02ff */
[----:B------:R1:W-:Y:S01]  /*c4c0*/  STL.64 [R1+0x1d58], R18 ;  /* 0x001d581201007387 */ /* 0x0003e20000100a00 */
[----:B------:R-:W-:Y:S01]  /*c4d0*/  LEA.HI.X.SX32 R15, R8, R17, 0x1, P6 ;  /* 0x00000011080f7211 */ /* 0x000fe200030f0eff */
[----:B------:R-:W-:-:S02]  /*c4e0*/  IMAD R4, R3, 0xed, RZ ;  /* 0x000000ed03047824 */ /* 0x000fc400078e02ff */
[----:B------:R2:W-:Y:S01]  /*c4f0*/  STL.64 [R1+0x1b88], R6 ;  /* 0x001b880601007387 */ /* 0x0005e20000100a00 */
[C---:B0-----:R-:W-:Y:S01]  /*c500*/  IMAD R24, R3.reuse, 0x1da, RZ ;  /* 0x000001da03187824 */ /* 0x041fe200078e02ff */
[-C--:B-1----:R-:W-:Y:S02]  /*c510*/  IADD3 R18, P3, R8, R16.reuse, RZ ;  /* 0x0000001008127210 */ /* 0x082fe40007f7e0ff */
[----:B------:R0:W-:Y:S02]  /*c520*/  STL.64 [R1+0x1090], R14 ;  /* 0x0010900e01007387 */ /* 0x0001e40000100a00 */
[-C--:B------:R-:W-:Y:S01]  /*c530*/  LEA.HI.X.SX32 R19, R12, R17.reuse, 0x1, P3 ;  /* 0x000000110c137211 */ /* 0x080fe200018f0eff */
[----:B------:R-:W-:Y:S01]  /*c540*/  IMAD R12, R3, 0x3c4, RZ ;  /* 0x000003c4030c7824 */ /* 0x000fe200078e02ff */
[-C--:B--2---:R-:W-:Y:S01]  /*c550*/  IADD3 R6, P5, R9, R16.reuse, RZ ;  /* 0x0000001009067210 */ /* 0x084fe20007fbe0ff */
[----:B------:R-:W-:Y:S01]  /*c560*/  IMAD R9, R3, 0xee, RZ ;  /* 0x000000ee03097824 */ /* 0x000fe200078e02ff */
[C---:B------:R-:W-:Y:S01]  /*c570*/  LEA.HI.X.SX32 R23, R24.reuse, R17, 0x1, P4 ;  /* 0x0000001118177211 */ /* 0x040fe200020f0eff */
[----:B------:R1:W-:Y:S01]  /*c580*/  STL.64 [R1+0x17e0], R18 ;  /* 0x0017e01201007387 */ /* 0x0003e20000100a00 */
[----:B0-----:R-:W-:-:S02]  /*c590*/  IADD3 R14, P6, R24, R16, RZ ;  /* 0x00000010180e7210 */ /* 0x001fc40007fde0ff */
[-C--:B------:R-:W-:Y:S01]  /*c5a0*/  IADD3 R24, P4, R12, R16.reuse, RZ ;  /* 0x000000100c187210 */ /* 0x080fe20007f9e0ff */
[C---:B------:R-:W-:Y:S01]  /*c5b0*/  IMAD R12, R3.reuse, 0x77, RZ ;  /* 0x00000077030c7824 */ /* 0x040fe200078e02ff */
[-C--:B------:R-:W-:Y:S01]  /*c5c0*/  LEA.HI.X.SX32 R15, R4, R17.reuse, 0x1, P6 ;  /* 0x00000011040f7211 */ /* 0x080fe200030f0eff */
[C---:B------:R-:W-:Y:S02]  /*c5d0*/  IMAD R8, R3.reuse, 0x1dc, RZ ;  /* 0x000001dc03087824 */ /* 0x040fe400078e02ff */
[----:B------:R-:W-:Y:S01]  /*c5e0*/  IMAD R11, R3, 0x3bc, RZ ;  /* 0x000003bc030b7824 */ /* 0x000fe200078e02ff */
[-C--:B-1----:R-:W-:Y:S01]  /*c5f0*/  IADD3 R18, P3, R9, R16.reuse, RZ ;  /* 0x0000001009127210 */ /* 0x082fe20007f7e0ff */
[----:B------:R-:W-:Y:S03]  /*c600*/  STL.64 [R1+0x1080], R22 ;  /* 0x0010801601007387 */ /* 0x000fe60000100a00 */
[----:B------:R-:W-:Y:S01]  /*c610*/  LEA.HI.X.SX32 R19, R12, R17, 0x1, P3 ;  /* 0x000000110c137211 */ /* 0x000fe200018f0eff */
[----:B------:R0:W-:Y:S01]  /*c620*/  STL.64 [R1+0x17d8], R14 ;  /* 0x0017d80e01007387 */ /* 0x0001e20000100a00 */
[----:B------:R-:W-:Y:S01]  /*c630*/  IMAD R12, R3, 0x1de, RZ ;  /* 0x000001de030c7824 */ /* 0x000fe200078e02ff */
[----:B------:R-:W-:-:S02]  /*c640*/  IADD3 R10, P1, R11, R16, RZ ;  /* 0x000000100b0a7210 */ /* 0x000fc40007f3e0ff */
[-C--:B------:R-:W-:Y:S01]  /*c650*/  LEA.HI.X.SX32 R21, R8, R17.reuse, 0x1, P2 ;  /* 0x0000001108157211 */ /* 0x080fe200010f0eff */
[----:B------:R-:W-:Y:S01]  /*c660*/  IMAD R4, R3, 0x3c8, RZ ;  /* 0x000003c803047824 */ /* 0x000fe200078e02ff */
[-C--:B------:R-:W-:Y:S02]  /*c670*/  LEA.HI.X.SX32 R11, R12, R17.reuse, 0x1, P1 ;  /* 0x000000110c0b7211 */ /* 0x080fe400008f0eff */
[----:B0-----:R-:W-:Y:S01]  /*c680*/  IADD3 R14, P6, R8, R16, RZ ;  /* 0x00000010080e7210 */ /* 0x001fe20007fde0ff */
[----:B------:R0:W-:Y:S03]  /*c690*/  STL.64 [R1+0x1b80], R18 ;  /* 0x001b801201007387 */ /* 0x0001e60000100a00 */
[----:B------:R-:W-:Y:S01]  /*c6a0*/  LEA.HI.X.SX32 R15, R9, R17, 0x1, P6 ;  /* 0x00000011090f7211 */ /* 0x000fe200030f0eff */
[C---:B------:R-:W-:Y:S01]  /*c6b0*/  IMAD R8, R3.reuse, 0x1e, RZ ;  /* 0x0000001e03087824 */ /* 0x040fe200078e02ff */
[----:B------:R1:W-:Y:S01]  /*c6c0*/  STL.64 [R1+0x1070], R20 ;  /* 0x0010701401007387 */ /* 0x0003e20000100a00 */
[----:B------:R-:W-:-:S03]  /*c6d0*/  IMAD R9, R3, 0xef, RZ ;  /* 0x000000ef03097824 */ /* 0x000fc600078e02ff */
[----:B------:R2:W-:Y:S01]  /*c6e0*/  STL.64 [R1+0x17d0], R14 ;  /* 0x0017d00e01007387 */ /* 0x0005e20000100a00 */
[----:B0-----:R-:W-:-:S03]  /*c6f0*/  IADD3 R18, P3, R4, R16, RZ ;  /* 0x0000001004127210 */ /* 0x001fc60007f7e0ff */
[----:B------:R0:W-:Y:S01]  /*c700*/  STL.64 [R1+0x1060], R10 ;  /* 0x0010600a01007387 */ /* 0x0001e20000100a00 */
[C---:B------:R-:W-:Y:S01]  /*c710*/  IMAD R4, R3.reuse, 0x3c, RZ ;  /* 0x0000003c03047824 */ /* 0x040fe200078e02ff */
[-C--:B-1----:R-:W-:Y:S02]  /*c720*/  IADD3 R20, P2, R12, R16.reuse, RZ ;  /* 0x000000100c147210 */ /* 0x082fe40007f5e0ff */
[-C--:B--2---:R-:W-:Y:S01]  /*c730*/  IADD3 R14, P6, R8, R16.reuse, RZ ;  /* 0x00000010080e7210 */ /* 0x084fe20007fde0ff */
[----:B0-----:R-:W-:Y:S01]  /*c740*/  IMAD R11, R3, 0xf, RZ ;  /* 0x0000000f030b7824 */ /* 0x001fe200078e02ff */
[-C--:B------:R-:W-:Y:S01]  /*c750*/  LEA.HI.X.SX32 R21, R9, R17.reuse, 0x1, P2 ;  /* 0x0000001109157211 */ /* 0x080fe200010f0eff */
[C---:B------:R-:W-:Y:S01]  /*c760*/  IMAD R10, R3.reuse, 0x78, RZ ;  /* 0x00000078030a7824 */ /* 0x040fe200078e02ff */
[----:B------:R-:W-:Y:S01]  /*c770*/  IADD3 R22, P1, R4, R16, RZ ;  /* 0x0000001004167210 */ /* 0x000fe20007f3e0ff */
[----:B------:R-:W-:Y:S01]  /*c780*/  IMAD R12, R3, 0xf0, RZ ;  /* 0x000000f0030c7824 */ /* 0x000fe200078e02ff */
[-C--:B------:R-:W-:Y:S01]  /*c790*/  LEA.HI.X.SX32 R15, R11, R17.reuse, 0x1, P6 ;  /* 0x000000110b0f7211 */ /* 0x080fe200030f0eff */
[----:B------:R0:W-:Y:S01]  /*c7a0*/  STL.64 [R1+0x17c8], R20 ;  /* 0x0017c81401007387 */ /* 0x0001e20000100a00 */
[----:B------:R-:W-:Y:S01]  /*c7b0*/  LEA.HI.X.SX32 R23, R8, R17, 0x1, P1 ;  /* 0x0000001108177211 */ /* 0x000fe200008f0eff */
[----:B------:R-:W-:-:S02]  /*c7c0*/  IMAD R11, R3, 0x1e0, RZ ;  /* 0x000001e0030b7824 */ /* 0x000fc400078e02ff */
[----:B------:R1:W-:Y:S04]  /*c7d0*/  STL.64 [R1+0x1eb8], R14 ;  /* 0x001eb80e01007387 */ /* 0x0003e80000100a00 */
[----:B------:R2:W-:Y:S01]  /*c7e0*/  STL.64 [R1+0x1e40], R22 ;  /* 0x001e401601007387 */ /* 0x0005e20000100a00 */
[-C--:B0-----:R-:W-:Y:S02]  /*c7f0*/  IADD3 R20, P2, R10, R16.reuse, RZ ;  /* 0x000000100a147210 */ /* 0x081fe40007f5e0ff */
[-C--:B-1----:R-:W-:Y:S02]  /*c800*/  IADD3 R14, P6, R12, R16.reuse, RZ ;  /* 0x000000100c0e7210 */ /* 0x082fe40007fde0ff */
[-C--:B------:R-:W-:Y:S02]  /*c810*/  LEA.HI.X.SX32 R21, R4, R17.reuse, 0x1, P2 ;  /* 0x0000001104157211 */ /* 0x080fe400010f0eff */
[----:B------:R-:W-:Y:S01]  /*c820*/  LEA.HI.X.SX32 R15, R10, R17, 0x1, P6 ;  /* 0x000000110a0f7211 */ /* 0x000fe200030f0eff */
[----:B------:R-:W-:Y:S01]  /*c830*/  IMAD R10, R3, 0x1e2, RZ ;  /* 0x000001e2030a7824 */ /* 0x000fe200078e02ff */
[----:B--2---:R-:W-:-:S02]  /*c840*/  IADD3 R22, P2, R11, R16, RZ ;  /* 0x000000100b167210 */ /* 0x004fc40007f5e0ff */
[-C--:B------:R-:W-:Y:S02]  /*c850*/  LEA.HI.X.SX32 R7, R11, R17.reuse, 0x1, P5 ;  /* 0x000000110b077211 */ /* 0x080fe400028f0eff */
[-C--:B------:R-:W-:Y:S01]  /*c860*/  LEA.HI.X.SX32 R23, R12, R17.reuse, 0x1, P2 ;  /* 0x000000110c177211 */ /* 0x080fe200010f0eff */
[----:B------:R-:W-:Y:S01]  /*c870*/  STL.64 [R1+0x1d50], R20 ;  /* 0x001d501401007387 */ /* 0x000fe20000100a00 */
[----:B------:R-:W-:Y:S01]  /*c880*/  LEA.HI.X.SX32 R25, R10, R17, 0x1, P4 ;  /* 0x000000110a197211 */ /* 0x000fe200020f0eff */
[C---:B------:R-:W-:Y:S02]  /*c890*/  IMAD R12, R3.reuse, 0x3d4, RZ ;  /* 0x000003d4030c7824 */ /* 0x040fe400078e02ff */
[C---:B------:R-:W-:Y:S01]  /*c8a0*/  IMAD R4, R3.reuse, 0x3d0, RZ ;  /* 0x000003d003047824 */ /* 0x040fe200078e02ff */
[----:B------:R0:W-:Y:S04]  /*c8b0*/  STL.64 [R1+0x1b78], R14 ;  /* 0x001b780e01007387 */ /* 0x0001e80000100a00 */
[----:B------:R1:W-:Y:S01]  /*c8c0*/  STL.64 [R1+0x1050], R6 ;  /* 0x0010500601007387 */ /* 0x0003e20000100a00 */
[----:B------:R-:W-:-:S03]  /*c8d0*/  IMAD R11, R3, 0xf1, RZ ;  /* 0x000000f1030b7824 */ /* 0x000fc600078e02ff */
[----:B------:R2:W-:Y:S01]  /*c8e0*/  STL.64 [R1+0x17c0], R22 ;  /* 0x0017c01601007387 */ /* 0x0005e20000100a00 */
[----:B0-----:R-:W-:-:S03]  /*c8f0*/  IMAD R14, R3, 0xf2, RZ ;  /* 0x000000f2030e7824 */ /* 0x001fc600078e02ff */
[----:B------:R0:W-:Y:S01]  /*c900*/  STL.64 [R1+0x1040], R24 ;  /* 0x0010401801007387 */ /* 0x0001e20000100a00 */
[-C--:B------:R-:W-:Y:S01]  /*c910*/  IADD3 R20, P6, R4, R16.reuse, RZ ;  /* 0x0000001004147210 */ /* 0x080fe20007fde0ff */
[C---:B------:R-:W-:Y:S01]  /*c920*/  IMAD R4, R3.reuse, 0x1e4, RZ ;  /* 0x000001e403047824 */ /* 0x040fe200078e02ff */
[-C--:B-1----:R-:W-:Y:S01]  /*c930*/  IADD3 R6, P5, R10, R16.reuse, RZ ;  /* 0x000000100a067210 */ /* 0x082fe20007fbe0ff */
[C---:B------:R-:W-:Y:S01]  /*c940*/  IMAD R9, R3.reuse, 0x3cc, RZ ;  /* 0x000003cc03097824 */ /* 0x040fe200078e02ff */
[-C--:B--2---:R-:W-:Y:S02]  /*c950*/  IADD3 R22, P2, R14, R16.reuse, RZ ;  /* 0x000000100e167210 */ /* 0x084fe40007f5e0ff */
[-C--:B0-----:R-:W-:Y:S01]  /*c960*/  IADD3 R24, P4, R12, R16.reuse, RZ ;  /* 0x000000100c187210 */ /* 0x081fe20007f9e0ff */
[----:B------:R-:W-:Y:S01]  /*c970*/  IMAD R12, R3, 0x79, RZ ;  /* 0x00000079030c7824 */ /* 0x000fe200078e02ff */
[----:B------:R-:W-:Y:S02]  /*c980*/  LEA.HI.X.SX32 R7, R11, R17, 0x1, P5 ;  /* 0x000000110b077211 */ /* 0x000fe400028f0eff */
[----:B------:R-:W-:-:S02]  /*c990*/  IADD3 R10, P5, R4, R16, RZ ;  /* 0x00000010040a7210 */ /* 0x000fc40007fbe0ff */
[-C--:B------:R-:W-:Y:S01]  /*c9a0*/  LEA.HI.X.SX32 R23, R12, R17.reuse, 0x1, P2 ;  /* 0x000000110c177211 */ /* 0x080fe200010f0eff */
[----:B------:R-:W-:Y:S01]  /*c9b0*/  IMAD R12, R3, 0x1e6, RZ ;  /* 0x000001e6030c7824 */ /* 0x000fe200078e02ff */
[-C--:B------:R-:W-:Y:S02]  /*c9c0*/  IADD3 R8, P1, R9, R16.reuse, RZ ;  /* 0x0000001009087210 */ /* 0x080fe40007f3e0ff */
[-C--:B------:R-:W-:Y:S02]  /*c9d0*/  LEA.HI.X.SX32 R19, R4, R17.reuse, 0x1, P3 ;  /* 0x0000001104137211 */ /* 0x080fe400018f0eff */
[-C--:B------:R-:W-:Y:S01]  /*c9e0*/  LEA.HI.X.SX32 R11, R14, R17.reuse, 0x1, P5 ;  /* 0x000000110e0b7211 */ /* 0x080fe200028f0eff */
[----:B------:R-:W-:Y:S01]  /*c9f0*/  STL.64 [R1+0x17b8], R6 ;  /* 0x0017b80601007387 */ /* 0x000fe20000100a00 */
[C---:B------:R-:W-:Y:S01]  /*ca00*/  LEA.HI.X.SX32 R9, R12.reuse, R17, 0x1, P1 ;  /* 0x000000110c097211 */ /* 0x040fe200008f0eff */
[C---:B------:R-:W-:Y:S02]  /*ca10*/  IMAD R15, R3.reuse, 0x7a, RZ ;  /* 0x0000007a030f7824 */ /* 0x040fe400078e02ff */
[----:B------:R0:W-:Y:S04]  /*ca20*/  STL.64 [R1+0x1b70], R22 ;  /* 0x001b701601007387 */ /* 0x0001e80000100a00 */
[----:B------:R1:W-:Y:S04]  /*ca30*/  STL.64 [R1+0x1030], R18 ;  /* 0x0010301201007387 */ /* 0x0003e80000100a00 */
[----:B------:R-:W-:Y:S04]  /*ca40*/  STL.64 [R1+0x17b0], R10 ;  /* 0x0017b00a01007387 */ /* 0x000fe80000100a00 */
[----:B------:R2:W-:Y:S01]  /*ca50*/  STL.64 [R1+0x1020], R8 ;  /* 0x0010200801007387 */ /* 0x0005e20000100a00 */
[-C--:B0-----:R-:W-:Y:S01]  /*ca60*/  IADD3 R22, P3, R12, R16.reuse, RZ ;  /* 0x000000100c167210 */ /* 0x081fe20007f7e0ff */
[----:B------:R-:W-:Y:S01]  /*ca70*/  IMAD R12, R3, 0x3d, RZ ;  /* 0x0000003d030c7824 */ /* 0x000fe200078e02ff */
[----:B-1----:R-:W-:Y:S01]  /*ca80*/  IADD3 R18, P5, R15, R16, RZ ;  /* 0x000000100f127210 */ /* 0x002fe20007fbe0ff */
[----:B------:R-:W-:-:S02]  /*ca90*/  IMAD R4, R3, 0xf4, RZ ;  /* 0x000000f403047824 */ /* 0x000fc400078e02ff */
[C---:B--2---:R-:W-:Y:S01]  /*caa0*/  IMAD R8, R3.reuse, 0xf3, RZ ;  /* 0x000000f303087824 */ /* 0x044fe200078e02ff */
[----:B------:R-:W-:Y:S01]  /*cab0*/  LEA.HI.X.SX32 R19, R12, R17, 0x1, P5 ;  /* 0x000000110c137211 */ /* 0x000fe200028f0eff */
[----:B------:R-:W-:-:S03]  /*cac0*/  IMAD R14, R3, 0x1e8, RZ ;  /* 0x000001e8030e7824 */ /* 0x000fc600078e02ff */
[----:B------:R-:W-:Y:S02]  /*cad0*/  LEA.HI.X.SX32 R23, R8, R17, 0x1, P3 ;  /* 0x0000001108177211 */ /* 0x000fe400018f0eff */
[----:B------:R-:W-:-:S03]  /*cae0*/  IADD3 R10, P1, R4, R16, RZ ;  /* 0x00000010040a7210 */ /* 0x000fc60007f3e0ff */
[----:B------:R-:W-:Y:S01]  /*caf0*/  STL.64 [R1+0x17a8], R22 ;  /* 0x0017a81601007387 */ /* 0x000fe20000100a00 */
[-C--:B------:R-:W-:Y:S01]  /*cb00*/  LEA.HI.X.SX32 R11, R15, R17.reuse, 0x1, P1 ;  /* 0x000000110f0b7211 */ /* 0x080fe200008f0eff */
[C---:B------:R-:W-:Y:S02]  /*cb10*/  IMAD R12, R3.reuse, 0x3e0, RZ ;  /* 0x000003e0030c7824 */ /* 0x040fe400078e02ff */
[----:B------:R0:W-:Y:S01]  /*cb20*/  STL.64 [R1+0x1d48], R18 ;  /* 0x001d481201007387 */ /* 0x0001e20000100a00 */
[C---:B------:R-:W-:Y:S01]  /*cb30*/  LEA.HI.X.SX32 R21, R14.reuse, R17, 0x1, P6 ;  /* 0x000000110e157211 */ /* 0x040fe200030f0eff */
[----:B------:R-:W-:Y:S02]  /*cb40*/  IMAD R15, R3, 0x1ea, RZ ;  /* 0x000001ea030f7824 */ /* 0x000fe400078e02ff */
[----:B------:R1:W-:Y:S01]  /*cb50*/  STL.64 [R1+0x1b68], R10 ;  /* 0x001b680a01007387 */ /* 0x0003e20000100a00 */
[----:B0-----:R-:W-:-:S04]  /*cb60*/  IADD3 R18, P5, R14, R16, RZ ;  /* 0x000000100e127210 */ /* 0x001fc80007fbe0ff */
[----:B------:R-:W-:Y:S02]  /*cb70*/  LEA.HI.X.SX32 R19, R4, R17, 0x1, P5 ;  /* 0x0000001104137211 */ /* 0x000fe400028f0eff */
[----:B-1----:R-:W-:Y:S01]  /*cb80*/  IADD3 R10, P1, R12, R16, RZ ;  /* 0x000000100c0a7210 */ /* 0x002fe20007f3e0ff */
[C---:B------:R-:W-:Y:S01]  /*cb90*/  IMAD R12, R3.reuse, 0xf6, RZ ;  /* 0x000000f6030c7824 */ /* 0x040fe200078e02ff */
[----:B------:R0:W-:Y:S01]  /*cba0*/  STL.64 [R1+0x1010], R20 ;  /* 0x0010101401007387 */ /* 0x0001e20000100a00 */
[----:B------:R-:W-:-:S03]  /*cbb0*/  IMAD R7, R3, 0x3d8, RZ ;  /* 0x000003d803077824 */ /* 0x000fc600078e02ff */
[----:B------:R1:W-:Y:S01]  /*cbc0*/  STL.64 [R1+0x17a0], R18 ;  /* 0x0017a01201007387 */ /* 0x0003e20000100a00 */
[-C--:B------:R-:W-:Y:S02]  /*cbd0*/  IADD3 R22, P5, R12, R16.reuse, RZ ;  /* 0x000000100c167210 */ /* 0x080fe40007fbe0ff */
[CC--:B------:R-:W-:Y:S02]  /*cbe0*/  LEA.HI.X.SX32 R25, R15.reuse, R17.reuse, 0x1, P4 ;  /* 0x000000110f197211 */ /* 0x0c0fe400020f0eff */
[-C--:B0-----:R-:W-:Y:S01]  /*cbf0*/  IADD3 R20, P6, R15, R16.reuse, RZ ;  /* 0x000000100f147210 */ /* 0x081fe20007fde0ff */
[C---:B-1----:R-:W-:Y:S02]  /*cc00*/  IMAD R18, R3.reuse, 0xf5, RZ ;  /* 0x000000f503127824 */ /* 0x042fe400078e02ff */
[----:B------:R-:W-:Y:S01]  /*cc10*/  IMAD R19, R3, 0x7b, RZ ;  /* 0x0000007b03137824 */ /* 0x000fe200078e02ff */
[----:B------:R-:W-:Y:S01]  /*cc20*/  IADD3 R6, P2, R7, R16, RZ ;  /* 0x0000001007067210 */ /* 0x000fe20007f5e0ff */
[C---:B------:R-:W-:Y:S01]  /*cc30*/  IMAD R4, R3.reuse, 0x1ec, RZ ;  /* 0x000001ec03047824 */ /* 0x040fe200078e02ff */
[-C--:B------:R-:W-:Y:S01]  /*cc40*/  LEA.HI.X.SX32 R21, R18, R17.reuse, 0x1, P6 ;  /* 0x0000001112157211 */ /* 0x080fe200030f0eff */
[----:B------:R-:W-:Y:S01]  /*cc50*/  IMAD R9, R3, 0x3dc, RZ ;  /* 0x000003dc03097824 */ /* 0x000fe200078e02ff */
[-C--:B------:R-:W-:Y:S01]  /*cc60*/  LEA.HI.X.SX32 R23, R19, R17.reuse, 0x1, P5 ;  /* 0x0000001113177211 */ /* 0x080fe200028f0eff */
[----:B------:R0:W-:Y:S01]  /*cc70*/  STL.64 [R1+0x1000], R24 ;  /* 0x0010001801007387 */ /* 0x0001e20000100a00 */
[----:B------:R-:W-:Y:S01]  /*cc80*/  IMAD R18, R3, 0x3e8, RZ ;  /* 0x000003e803127824 */ /* 0x000fe200078e02ff */
[----:B------:R-:W-:-:S02]  /*cc90*/  LEA.HI.X.SX32 R7, R4, R17, 0x1, P2 ;  /* 0x0000001104077211 */ /* 0x000fc400010f0eff */
[----:B------:R1:W-:Y:S01]  /*cca0*/  STL.64 [R1+0x1798], R20 ;  /* 0x0017981401007387 */ /* 0x0003e20000100a00 */
[----:B------:R-:W-:-:S03]  /*ccb0*/  IADD3 R8, P3, R9, R16, RZ ;  /* 0x0000001009087210 */ /* 0x000fc60007f7e0ff */
[----:B------:R2:W-:Y:S01]  /*ccc0*/  STL.64 [R1+0x1b60], R22 ;  /* 0x001b601601007387 */ /* 0x0005e20000100a00 */
[C---:B0-----:R-:W-:Y:S01]  /*ccd0*/  IMAD R24, R3.reuse, 0x1ee, RZ ;  /* 0x000001ee03187824 */ /* 0x041fe200078e02ff */
[-C--:B-1----:R-:W-:Y:S01]  /*cce0*/  IADD3 R20, P6, R4, R16.reuse, RZ ;  /* 0x0000001004147210 */ /* 0x082fe20007fde0ff */
[----:B------:R-:W-:Y:S01]  /*ccf0*/  IMAD R4, R3, 0xf7, RZ ;  /* 0x000000f703047824 */ /* 0x000fe200078e02ff */
[-C--:B--2---:R-:W-:Y:S02]  /*cd00*/  IADD3 R22, P5, R18, R16.reuse, RZ ;  /* 0x0000001012167210 */ /* 0x084fe40007fbe0ff */
[----:B------:R-:W-:Y:S02]  /*cd10*/  IADD3 R18, P2, R24, R16, RZ ;  /* 0x0000001018127210 */ /* 0x000fe40007f5e0ff */
[-C--:B------:R-:W-:Y:S02]  /*cd20*/  LEA.HI.X.SX32 R21, R12, R17.reuse, 0x1, P6 ;  /* 0x000000110c157211 */ /* 0x080fe400030f0eff */
[-C--:B------:R-:W-:Y:S01]  /*cd30*/  LEA.HI.X.SX32 R9, R24, R17.reuse, 0x1, P3 ;  /* 0x0000001118097211 */ /* 0x080fe200018f0eff */
[----:B------:R0:W-:Y:S01]  /*cd40*/  STL.64 [R1+0xff0], R6 ;  /* 0x000ff00601007387 */ /* 0x0001e20000100a00 */
[----:B------:R-:W-:-:S03]  /*cd50*/  LEA.HI.X.SX32 R19, R4, R17, 0x1, P2 ;  /* 0x0000001104137211 */ /* 0x000fc600010f0eff */
[----:B------:R1:W-:Y:S04]  /*cd60*/  STL.64 [R1+0x1790], R20 ;  /* 0x0017901401007387 */ /* 0x0003e80000100a00 */
[----:B------:R2:W-:Y:S01]  /*cd70*/  STL.64 [R1+0xfe0], R8 ;  /* 0x000fe00801007387 */ /* 0x0005e20000100a00 */
[C---:B0-----:R-:W-:Y:S02]  /*cd80*/  IMAD R7, R3.reuse, 0x3e, RZ ;  /* 0x0000003e03077824 */ /* 0x041fe400078e02ff */
[C---:B------:R-:W-:Y:S01]  /*cd90*/  IMAD R6, R3.reuse, 0x7c, RZ ;  /* 0x0000007c03067824 */ /* 0x040fe200078e02ff */
[----:B------:R0:W-:Y:S01]  /*cda0*/  STL.64 [R1+0x1788], R18 ;  /* 0x0017881201007387 */ /* 0x0001e20000100a00 */
[----:B------:R-:W-:Y:S01]  /*cdb0*/  IMAD R12, R3, 0xf8, RZ ;  /* 0x000000f8030c7824 */ /* 0x000fe200078e02ff */
[----:B-1----:R-:W-:-:S02]  /*cdc0*/  IADD3 R20, P6, R7, R16, RZ ;  /* 0x0000001007147210 */ /* 0x002fc40007fde0ff */
[----:B--2---:R-:W-:Y:S01]  /*cdd0*/  IADD3 R8, P3, R6, R16, RZ ;  /* 0x0000001006087210 */ /* 0x004fe20007f7e0ff */
[----:B0-----:R-:W-:-:S03]  /*cde0*/  IMAD R19, R3, 0x1f, RZ ;  /* 0x0000001f03137824 */ /* 0x001fc600078e02ff */
[-C--:B------:R-:W-:Y:S01]  /*cdf0*/  LEA.HI.X.SX32 R9, R7, R17.reuse, 0x1, P3 ;  /* 0x0000001107097211 */ /* 0x080fe200018f0eff */
[----:B------:R-:W-:Y:S01]  /*ce00*/  IMAD R18, R3, 0x1f0, RZ ;  /* 0x000001f003127824 */ /* 0x000fe200078e02ff */
[----:B------:R-:W-:Y:S02]  /*ce10*/  IADD3 R24, P2, R12, R16, RZ ;  /* 0x000000100c187210 */ /* 0x000fe40007f5e0ff */
[-C--:B------:R-:W-:Y:S02]  /*ce20*/  LEA.HI.X.SX32 R21, R19, R17.reuse, 0x1, P6 ;  /* 0x0000001113157211 */ /* 0x080fe400030f0eff */
[----:B------:R-:W-:-:S03]  /*ce30*/  LEA.HI.X.SX32 R25, R6, R17, 0x1, P2 ;  /* 0x0000001106197211 */ /* 0x000fc600010f0eff */
[----:B------:R-:W-:Y:S01]  /*ce40*/  STL.64 [R1+0x1e38], R20 ;  /* 0x001e381401007387 */ /* 0x000fe20000100a00 */
[----:B------:R-:W-:-:S03]  /*ce50*/  IMAD R14, R3, 0x3e4, RZ ;  /* 0x000003e4030e7824 */ /* 0x000fc600078e02ff */
[----:B------:R0:W-:Y:S01]  /*ce60*/  STL.64 [R1+0x1d40], R8 ;  /* 0x001d400801007387 */ /* 0x0001e20000100a00 */
[----:B------:R-:W-:-:S03]  /*ce70*/  LEA.HI.X.SX32 R11, R18, R17, 0x1, P1 ;  /* 0x00000011120b7211 */ /* 0x000fc600008f0eff */
[----:B------:R1:W-:Y:S01]  /*ce80*/  STL.64 [R1+0x1b58], R24 ;  /* 0x001b581801007387 */ /* 0x0003e20000100a00 */
[-C--:B------:R-:W-:Y:S02]  /*ce90*/  IADD3 R14, P4, R14, R16.reuse, RZ ;  /* 0x000000100e0e7210 */ /* 0x080fe40007f9e0ff */
[----:B0-----:R-:W-:Y:S01]  /*cea0*/  IADD3 R8, P3, R18, R16, RZ ;  /* 0x0000001012087210 */ /* 0x001fe20007f7e0ff */
[----:B------:R-:W-:-:S03]  /*ceb0*/  IMAD R4, R3, 0x3ec, RZ ;  /* 0x000003ec03047824 */ /* 0x000fc600078e02ff */
[----:B------:R-:W-:Y:S01]  /*cec0*/  LEA.HI.X.SX32 R9, R12, R17, 0x1, P3 ;  /* 0x000000110c097211 */ /* 0x000fe200018f0eff */
[----:B-1----:R-:W-:Y:S01]  /*ced0*/  IMAD R24, R3, 0x1f2, RZ ;  /* 0x000001f203187824 */ /* 0x002fe200078e02ff */
[----:B------:R-:W-:-:S03]  /*cee0*/  IADD3 R20, P6, R4, R16, RZ ;  /* 0x0000001004147210 */ /* 0x000fc60007fde0ff */
[----:B------:R-:W-:Y:S01]  /*cef0*/  STL.64 [R1+0x1780], R8 ;  /* 0x0017800801007387 */ /* 0x000fe20000100a00 */
[----:B------:R-:W-:-:S03]  /*cf00*/  LEA.HI.X.SX32 R15, R24, R17, 0x1, P4 ;  /* 0x00000011180f7211 */ /* 0x000fc600020f0eff */
[----:B------:R0:W-:Y:S01]  /*cf10*/  STL.64 [R1+0xfd0], R10 ;  /* 0x000fd00a01007387 */ /* 0x0001e20000100a00 */
[C---:B------:R-:W-:Y:S01]  /*cf20*/  IMAD R4, R3.reuse, 0xfa, RZ ;  /* 0x000000fa03047824 */ /* 0x040fe200078e02ff */
[-C--:B------:R-:W-:Y:S02]  /*cf30*/  IADD3 R18, P1, R24, R16.reuse, RZ ;  /* 0x0000001018127210 */ /* 0x080fe40007f3e0ff */
[----:B------:R1:W-:Y:S01]  /*cf40*/  STL.64 [R1+0xfc0], R14 ;  /* 0x000fc00e01007387 */ /* 0x0003e20000100a00 */
[C---:B0-----:R-:W-:Y:S02]  /*cf50*/  IMAD R10, R3.reuse, 0x3f4, RZ ;  /* 0x000003f4030a7824 */ /* 0x041fe400078e02ff */
[C---:B------:R-:W-:Y:S01]  /*cf60*/  IMAD R11, R3.reuse, 0xf9, RZ ;  /* 0x000000f9030b7824 */ /* 0x040fe200078e02ff */
[-C--:B------:R-:W-:Y:S02]  /*cf70*/  IADD3 R8, P3, R4, R16.reuse, RZ ;  /* 0x0000001004087210 */ /* 0x080fe40007f7e0ff */
[----:B-1----:R-:W-:Y:S01]  /*cf80*/  IADD3 R14, P4, R10, R16, RZ ;  /* 0x000000100a0e7210 */ /* 0x002fe20007f9e0ff */
[----:B------:R-:W-:Y:S01]  /*cf90*/  IMAD R10, R3, 0x7d, RZ ;  /* 0x0000007d030a7824 */ /* 0x000fe200078e02ff */
[----:B------:R-:W-:Y:S01]  /*cfa0*/  LEA.HI.X.SX32 R19, R11, R17, 0x1, P1 ;  /* 0x000000110b137211 */ /* 0x000fe200008f0eff */
[----:B------:R-:W-:-:S03]  /*cfb0*/  IMAD R12, R3, 0x1f4, RZ ;  /* 0x000001f4030c7824 */ /* 0x000fc600078e02ff */
[-C--:B------:R-:W-:Y:S01]  /*cfc0*/  LEA.HI.X.SX32 R9, R10, R17.reuse, 0x1, P3 ;  /* 0x000000110a097211 */ /* 0x080fe200018f0eff */
[----:B------:R0:W-:Y:S04]  /*cfd0*/  STL.64 [R1+0x1778], R18 ;  /* 0x0017781201007387 */ /* 0x0001e80000100a00 */
[----:B------:R1:W-:Y:S01]  /*cfe0*/  STL.64 [R1+0x1b50], R8 ;  /* 0x001b500801007387 */ /* 0x0003e20000100a00 */
[C---:B------:R-:W-:Y:S02]  /*cff0*/  LEA.HI.X.SX32 R23, R12.reuse, R17, 0x1, P5 ;  /* 0x000000110c177211 */ /* 0x040fe400028f0eff */
[----:B0-----:R-:W-:Y:S01]  /*d000*/  IADD3 R18, P1, R12, R16, RZ ;  /* 0x000000100c127210 */ /* 0x001fe20007f3e0ff */
[----:B-1----:R-:W-:-:S03]  /*d010*/  IMAD R9, R3, 0x1f6, RZ ;  /* 0x000001f603097824 */ /* 0x002fc600078e02ff */
[-C--:B------:R-:W-:Y:S01]  /*d020*/  LEA.HI.X.SX32 R19, R4, R17.reuse, 0x1, P1 ;  /* 0x0000001104137211 */ /* 0x080fe200008f0eff */
[----:B------:R-:W-:Y:S01]  /*d030*/  IMAD R8, R3, 0x7e, RZ ;  /* 0x0000007e03087824 */ /* 0x000fe200078e02ff */
[C---:B------:R-:W-:Y:S01]  /*d040*/  LEA.HI.X.SX32 R21, R9.reuse, R17, 0x1, P6 ;  /* 0x0000001109157211 */ /* 0x040fe200030f0eff */
[----:B------:R-:W-:Y:S01]  /*d050*/  STL.64 [R1+0xfb0], R22 ;  /* 0x000fb01601007387 */ /* 0x000fe20000100a00 */
[----:B------:R-:W-:-:S03]  /*d060*/  IADD3 R24, P5, R9, R16, RZ ;  /* 0x0000001009187210 */ /* 0x000fc60007fbe0ff */
[----:B------:R0:W-:Y:S01]  /*d070*/  STL.64 [R1+0x1770], R18 ;  /* 0x0017701201007387 */ /* 0x0001e20000100a00 */
[----:B------:R-:W-:-:S03]  /*d080*/  IMAD R4, R3, 0x3f, RZ ;  /* 0x0000003f03047824 */ /* 0x000fc600078e02ff */
[----:B------:R1:W-:Y:S01]  /*d090*/  STL.64 [R1+0xfa0], R20 ;  /* 0x000fa01401007387 */ /* 0x0003e20000100a00 */
[C---:B------:R-:W-:Y:S02]  /*d0a0*/  IMAD R12, R3.reuse, 0xfc, RZ ;  /* 0x000000fc030c7824 */ /* 0x040fe400078e02ff */
[C---:B------:R-:W-:Y:S01]  /*d0b0*/  IMAD R7, R3.reuse, 0x3f0, RZ ;  /* 0x000003f003077824 */ /* 0x040fe200078e02ff */
[----:B0-----:R-:W-:Y:S01]  /*d0c0*/  IADD3 R18, P1, R8, R16, RZ ;  /* 0x0000001008127210 */ /* 0x001fe20007f3e0ff */
[----:B-1----:R-:W-:-:S03]  /*d0d0*/  IMAD R21, R3, 0xfb, RZ ;  /* 0x000000fb03157824 */ /* 0x002fc600078e02ff */
[-C--:B------:R-:W-:Y:S01]  /*d0e0*/  LEA.HI.X.SX32 R19, R4, R17.reuse, 0x1, P1 ;  /* 0x0000001104137211 */ /* 0x080fe200008f0eff */
[----:B------:R-:W-:Y:S01]  /*d0f0*/  IMAD R9, R3, 0x1f8, RZ ;  /* 0x000001f803097824 */ /* 0x000fe200078e02ff */
[-C--:B------:R-:W-:Y:S02]  /*d100*/  IADD3 R22, P6, R12, R16.reuse, RZ ;  /* 0x000000100c167210 */ /* 0x080fe40007fde0ff */
[-C--:B------:R-:W-:Y:S02]  /*d110*/  LEA.HI.X.SX32 R25, R21, R17.reuse, 0x1, P5 ;  /* 0x0000001115197211 */ /* 0x080fe400028f0eff */
[----:B------:R-:W-:Y:S02]  /*d120*/  IADD3 R6, P2, R7, R16, RZ ;  /* 0x0000001007067210 */ /* 0x000fe40007f5e0ff */
[-C--:B------:R-:W-:Y:S01]  /*d130*/  LEA.HI.X.SX32 R23, R8, R17.reuse, 0x1, P6 ;  /* 0x0000001108177211 */ /* 0x080fe200030f0eff */
[----:B------:R-:W-:Y:S01]  /*d140*/  STL.64 [R1+0x1768], R24 ;  /* 0x0017681801007387 */ /* 0x000fe20000100a00 */
[----:B------:R-:W-:Y:S01]  /*d150*/  LEA.HI.X.SX32 R7, R9, R17, 0x1, P2 ;  /* 0x0000001109077211 */ /* 0x000fe200010f0eff */
[----:B------:R-:W-:-:S02]  /*d160*/  IMAD R8, R3, 0x1fa, RZ ;  /* 0x000001fa03087824 */ /* 0x000fc400078e02ff */
[----:B------:R0:W-:Y:S01]  /*d170*/  STL.64 [R1+0x1d38], R18 ;  /* 0x001d381201007387 */ /* 0x0001e20000100a00 */
[----:B------:R-:W-:-:S03]  /*d180*/  IMAD R4, R3, 0x202, RZ ;  /* 0x0000020203047824 */ /* 0x000fc600078e02ff */
[----:B------:R1:W-:Y:S01]  /*d190*/  STL.64 [R1+0x1b48], R22 ;  /* 0x001b481601007387 */ /* 0x0003e20000100a00 */
[----:B------:R-:W-:Y:S01]  /*d1a0*/  IMAD R11, R3, 0x3f8, RZ ;  /* 0x000003f8030b7824 */ /* 0x000fe200078e02ff */
[-C--:B0-----:R-:W-:Y:S02]  /*d1b0*/  IADD3 R18, P1, R9, R16.reuse, RZ ;  /* 0x0000001009127210 */ /* 0x081fe40007f3e0ff */
[----:B------:R0:W-:Y:S02]  /*d1c0*/  STL.64 [R1+0xf90], R6 ;  /* 0x000f900601007387 */ /* 0x0001e40000100a00 */
[-C--:B------:R-:W-:Y:S01]  /*d1d0*/  LEA.HI.X.SX32 R19, R12, R17.reuse, 0x1, P1 ;  /* 0x000000110c137211 */ /* 0x080fe200008f0eff */
[C---:B------:R-:W-:Y:S01]  /*d1e0*/  IMAD R12, R3.reuse, 0xfd, RZ ;  /* 0x000000fd030c7824 */ /* 0x040fe200078e02ff */
[----:B------:R-:W-:Y:S02]  /*d1f0*/  LEA.HI.X.SX32 R15, R8, R17, 0x1, P4 ;  /* 0x00000011080f7211 */ /* 0x000fe400020f0eff */
[-C--:B-1----:R-:W-:Y:S01]  /*d200*/  IADD3 R22, P6, R4, R16.reuse, RZ ;  /* 0x0000001004167210 */ /* 0x082fe20007fde0ff */
[----:B------:R1:W-:Y:S01]  /*d210*/  STL.64 [R1+0x1760], R18 ;  /* 0x0017601201007387 */ /* 0x0003e20000100a00 */
[-C--:B0-----:R-:W-:Y:S01]  /*d220*/  IADD3 R6, P2, R8, R16.reuse, RZ ;  /* 0x0000001008067210 */ /* 0x081fe20007f5e0ff */
[----:B------:R-:W-:Y:S01]  /*d230*/  IMAD R4, R3, 0xfe, RZ ;  /* 0x000000fe03047824 */ /* 0x000fe200078e02ff */
[----:B------:R-:W-:-:S02]  /*d240*/  IADD3 R10, P3, R11, R16, RZ ;  /* 0x000000100b0a7210 */ /* 0x000fc40007f7e0ff */
[-C--:B------:R-:W-:Y:S01]  /*d250*/  LEA.HI.X.SX32 R7, R12, R17.reuse, 0x1, P2 ;  /* 0x000000110c077211 */ /* 0x080fe200010f0eff */
[----:B------:R0:W-:Y:S01]  /*d260*/  STL.64 [R1+0xf80], R14 ;  /* 0x000f800e01007387 */ /* 0x0001e20000100a00 */
[C---:B-1----:R-:W-:Y:S01]  /*d270*/  IMAD R18, R3.reuse, 0x1fc, RZ ;  /* 0x000001fc03127824 */ /* 0x042fe200078e02ff */
[----:B------:R-:W-:Y:S02]  /*d280*/  IADD3 R24, P1, R4, R16, RZ ;  /* 0x0000001004187210 */ /* 0x000fe40007f3e0ff */
[----:B------:R1:W-:Y:S01]  /*d290*/  STL.64 [R1+0x1758], R6 ;  /* 0x0017580601007387 */ /* 0x0003e20000100a00 */
[C---:B------:R-:W-:Y:S01]  /*d2a0*/  IMAD R20, R3.reuse, 0x3fc, RZ ;  /* 0x000003fc03147824 */ /* 0x040fe200078e02ff */
[----:B------:R-:W-:Y:S01]  /*d2b0*/  LEA.HI.X.SX32 R11, R18, R17, 0x1, P3 ;  /* 0x00000011120b7211 */ /* 0x000fe200018f0eff */
[C---:B------:R-:W-:Y:S02]  /*d2c0*/  IMAD R12, R3.reuse, 0x1fe, RZ ;  /* 0x000001fe030c7824 */ /* 0x040fe400078e02ff */
[----:B0-----:R-:W-:-:S02]  /*d2d0*/  IMAD R15, R3, 0x7f, RZ ;  /* 0x0000007f030f7824 */ /* 0x001fc400078e02ff */
[----:B------:R0:W-:Y:S01]  /*d2e0*/  STL.64 [R1+0xf70], R10 ;  /* 0x000f700a01007387 */ /* 0x0001e20000100a00 */
[-C--:B-1----:R-:W-:Y:S02]  /*d2f0*/  IADD3 R6, P2, R18, R16.reuse, RZ ;  /* 0x0000001012067210 */ /* 0x082fe40007f5e0ff */
[-C--:B------:R-:W-:Y:S02]  /*d300*/  LEA.HI.X.SX32 R25, R15, R17.reuse, 0x1, P1 ;  /* 0x000000110f197211 */ /* 0x080fe400008f0eff */
[-C--:B------:R-:W-:Y:S01]  /*d310*/  LEA.HI.X.SX32 R7, R4, R17.reuse, 0x1, P2 ;  /* 0x0000001104077211 */ /* 0x080fe200010f0eff */
[C---:B------:R-:W-:Y:S01]  /*d320*/  IMAD R4, R3.reuse, 0xff, RZ ;  /* 0x000000ff03047824 */ /* 0x040fe200078e02ff */
[-C--:B------:R-:W-:Y:S01]  /*d330*/  IADD3 R20, P5, R20, R16.reuse, RZ ;  /* 0x0000001014147210 */ /* 0x080fe20007fbe0ff */
[----:B0-----:R-:W-:Y:S01]  /*d340*/  IMAD R10, R3, 0x208, RZ ;  /* 0x00000208030a7824 */ /* 0x001fe200078e02ff */
[C---:B------:R-:W-:Y:S01]  /*d350*/  IADD3 R18, P3, R12.reuse, R16, RZ ;  /* 0x000000100c127210 */ /* 0x040fe20007f7e0ff */
[----:B------:R-:W-:Y:S01]  /*d360*/  STL.64 [R1+0x1b40], R24 ;  /* 0x001b401801007387 */ /* 0x000fe20000100a00 */
[----:B------:R-:W-:-:S02]  /*d370*/  LEA.HI.X.SX32 R21, R12, R17, 0x1, P5 ;  /* 0x000000110c157211 */ /* 0x000fc400028f0eff */
[----:B------:R-:W-:Y:S01]  /*d380*/  LEA.HI.X.SX32 R19, R4, R17, 0x1, P3 ;  /* 0x0000001104137211 */ /* 0x000fe200018f0eff */
[----:B------:R0:W-:Y:S01]  /*d390*/  STL.64 [R1+0x1750], R6 ;  /* 0x0017500601007387 */ /* 0x0001e20000100a00 */
[----:B------:R-:W-:-:S03]  /*d3a0*/  IMAD R11, R3, 0x102, RZ ;  /* 0x00000102030b7824 */ /* 0x000fc600078e02ff */
[----:B------:R1:W-:Y:S01]  /*d3b0*/  STL.64 [R1+0xf60], R20 ;  /* 0x000f601401007387 */ /* 0x0003e20000100a00 */
[-C--:B0-----:R-:W-:Y:S01]  /*d3c0*/  IADD3 R6, P2, R10, R16.reuse, RZ ;  /* 0x000000100a067210 */ /* 0x081fe20007f5e0ff */
[C---:B------:R-:W-:Y:S02]  /*d3d0*/  IMAD R10, R3.reuse, 0x20a, RZ ;  /* 0x0000020a030a7824 */ /* 0x040fe400078e02ff */
[----:B------:R0:W-:Y:S01]  /*d3e0*/  STL.64 [R1+0x1748], R18 ;  /* 0x0017481201007387 */ /* 0x0001e20000100a00 */
[----:B------:R-:W-:Y:S01]  /*d3f0*/  IMAD R9, R3, 0x204, RZ ;  /* 0x0000020403097824 */ /* 0x000fe200078e02ff */
[-C--:B-1----:R-:W-:Y:S01]  /*d400*/  IADD3 R20, P5, R11, R16.reuse, RZ ;  /* 0x000000100b147210 */ /* 0x082fe20007fbe0ff */
[C---:B------:R-:W-:Y:S02]  /*d410*/  IMAD R14, R3.reuse, 0x206, RZ ;  /* 0x00000206030e7824 */ /* 0x040fe400078e02ff */
[C---:B------:R-:W-:Y:S01]  /*d420*/  IMAD R12, R3.reuse, 0x101, RZ ;  /* 0x00000101030c7824 */ /* 0x040fe200078e02ff */
[-C--:B0-----:R-:W-:Y:S01]  /*d430*/  IADD3 R18, P3, R10, R16.reuse, RZ ;  /* 0x000000100a127210 */ /* 0x081fe20007f7e0ff */
[----:B------:R-:W-:Y:S01]  /*d440*/  IMAD R10, R3, 0x81, RZ ;  /* 0x00000081030a7824 */ /* 0x000fe200078e02ff */
[-C--:B------:R-:W-:Y:S01]  /*d450*/  IADD3 R8, P4, R9, R16.reuse, RZ ;  /* 0x0000001009087210 */ /* 0x080fe20007f9e0ff */
[----:B------:R-:W-:Y:S01]  /*d460*/  IMAD R4, R3, 0x20c, RZ ;  /* 0x0000020c03047824 */ /* 0x000fe200078e02ff */
[----:B------:R-:W-:-:S02]  /*d470*/  IADD3 R14, P1, R14, R16, RZ ;  /* 0x000000100e0e7210 */ /* 0x000fc40007f3e0ff */
[-C--:B------:R-:W-:Y:S01]  /*d480*/  LEA.HI.X.SX32 R21, R10, R17.reuse, 0x1, P5 ;  /* 0x000000110a157211 */ /* 0x080fe200028f0eff */
[----:B------:R-:W-:Y:S01]  /*d490*/  IMAD R10, R3, 0x103, RZ ;  /* 0x00000103030a7824 */ /* 0x000fe200078e02ff */
[-C--:B------:R-:W-:Y:S02]  /*d4a0*/  LEA.HI.X.SX32 R23, R12, R17.reuse, 0x1, P6 ;  /* 0x000000110c177211 */ /* 0x080fe400030f0eff */
[-C--:B------:R-:W-:Y:S02]  /*d4b0*/  LEA.HI.X.SX32 R9, R11, R17.reuse, 0x1, P4 ;  /* 0x000000110b097211 */ /* 0x080fe400020f0eff */
[----:B------:R-:W-:Y:S01]  /*d4c0*/  LEA.HI.X.SX32 R15, R10, R17, 0x1, P1 ;  /* 0x000000110a0f7211 */ /* 0x000fe200008f0eff */
[C---:B------:R-:W-:Y:S01]  /*d4d0*/  IMAD R12, R3.reuse, 0x82, RZ ;  /* 0x00000082030c7824 */ /* 0x040fe200078e02ff */
[----:B------:R-:W-:Y:S01]  /*d4e0*/  IADD3 R24, P6, R4, R16, RZ ;  /* 0x0000001004187210 */ /* 0x000fe20007fde0ff */
[----:B------:R0:W-:Y:S01]  /*d4f0*/  STL.64 [R1+0x1740], R22 ;  /* 0x0017401601007387 */ /* 0x0001e20000100a00 */
[----:B------:R-:W-:-:S03]  /*d500*/  IMAD R4, R3, 0x104, RZ ;  /* 0x0000010403047824 */ /* 0x000fc600078e02ff */
[----:B------:R-:W-:Y:S04]  /*d510*/  STL.64 [R1+0x1b30], R20 ;  /* 0x001b301401007387 */ /* 0x000fe80000100a00 */
[----:B------:R1:W-:Y:S04]  /*d520*/  STL.64 [R1+0x1738], R8 ;  /* 0x0017380801007387 */ /* 0x0003e80000100a00 */
[----:B------:R2:W-:Y:S01]  /*d530*/  STL.64 [R1+0x1730], R14 ;  /* 0x0017300e01007387 */ /* 0x0005e20000100a00 */
[----:B0-----:R-:W-:Y:S02]  /*d540*/  IADD3 R22, P5, R12, R16, RZ ;  /* 0x000000100c167210 */ /* 0x001fe40007fbe0ff */
[----:B------:R-:W-:-:S02]  /*d550*/  LEA.HI.X.SX32 R7, R4, R17, 0x1, P2 ;  /* 0x0000001104077211 */ /* 0x000fc400010f0eff */
[----:B-1----:R-:W-:Y:S01]  /*d560*/  IADD3 R8, P4, R4, R16, RZ ;  /* 0x0000001004087210 */ /* 0x002fe20007f9e0ff */
[----:B--2---:R-:W-:-:S03]  /*d570*/  IMAD R15, R3, 0x41, RZ ;  /* 0x00000041030f7824 */ /* 0x004fc600078e02ff */
[-C--:B------:R-:W-:Y:S01]  /*d580*/  LEA.HI.X.SX32 R9, R12, R17.reuse, 0x1, P4 ;  /* 0x000000110c097211 */ /* 0x080fe200020f0eff */
[----:B------:R-:W-:Y:S01]  /*d590*/  IMAD R12, R3, 0x212, RZ ;  /* 0x00000212030c7824 */ /* 0x000fe200078e02ff */
[----:B------:R-:W-:Y:S01]  /*d5a0*/  LEA.HI.X.SX32 R23, R15, R17, 0x1, P5 ;  /* 0x000000110f177211 */ /* 0x000fe200028f0eff */
[----:B------:R-:W-:-:S04]  /*d5b0*/  IMAD R20, R3, 0x106, RZ ;  /* 0x0000010603147824 */ /* 0x000fc800078e02ff */
[----:B------:R-:W-:Y:S01]  /*d5c0*/  STL.64 [R1+0x1d28], R22 ;  /* 0x001d281601007387 */ /* 0x000fe20000100a00 */
[----:B------:R-:W-:-:S03]  /*d5d0*/  IMAD R21, R3, 0x105, RZ ;  /* 0x0000010503157824 */ /* 0x000fc600078e02ff */
[----:B------:R0:W-:Y:S04]  /*d5e0*/  STL.64 [R1+0x1b28], R8 ;  /* 0x001b280801007387 */ /* 0x0001e80000100a00 */
[----:B------:R1:W-:Y:S01]  /*d5f0*/  STL.64 [R1+0x1728], R6 ;  /* 0x0017280601007387 */ /* 0x0003e20000100a00 */
[----:B------:R-:W-:Y:S01]  /*d600*/  IMAD R11, R3, 0x20e, RZ ;  /* 0x0000020e030b7824 */ /* 0x000fe200078e02ff */
[----:B------:R-:W-:Y:S01]  /*d610*/  LEA.HI.X.SX32 R19, R21, R17, 0x1, P3 ;  /* 0x0000001115137211 */ /* 0x000fe200018f0eff */
[C---:B------:R-:W-:Y:S01]  /*d620*/  IMAD R4, R3.reuse, 0x214, RZ ;  /* 0x0000021403047824 */ /* 0x040fe200078e02ff */
[-C--:B0-----:R-:W-:Y:S02]  /*d630*/  IADD3 R8, P4, R20, R16.reuse, RZ ;  /* 0x0000001014087210 */ /* 0x081fe40007f9e0ff */
[-C--:B-1----:R-:W-:Y:S01]  /*d640*/  IADD3 R6, P2, R12, R16.reuse, RZ ;  /* 0x000000100c067210 */ /* 0x082fe20007f5e0ff */
[----:B------:R-:W-:Y:S01]  /*d650*/  IMAD R12, R3, 0x83, RZ ;  /* 0x00000083030c7824 */ /* 0x000fe200078e02ff */
[----:B------:R-:W-:-:S04]  /*d660*/  IADD3 R10, P1, R11, R16, RZ ;  /* 0x000000100b0a7210 */ /* 0x000fc80007f3e0ff */
[-C--:B------:R-:W-:Y:S01]  /*d670*/  LEA.HI.X.SX32 R9, R12, R17.reuse, 0x1, P4 ;  /* 0x000000110c097211 */ /* 0x080fe200020f0eff */
[C---:B------:R-:W-:Y:S01]  /*d680*/  IMAD R12, R3.reuse, 0x107, RZ ;  /* 0x00000107030c7824 */ /* 0x040fe200078e02ff */
[----:B------:R0:W-:Y:S01]  /*d690*/  STL.64 [R1+0x1720], R18 ;  /* 0x0017201201007387 */ /* 0x0001e20000100a00 */
[-C--:B------:R-:W-:Y:S01]  /*d6a0*/  LEA.HI.X.SX32 R25, R20, R17.reuse, 0x1, P6 ;  /* 0x0000001114197211 */ /* 0x080fe200030f0eff */
[C---:B------:R-:W-:Y:S02]  /*d6b0*/  IMAD R21, R3.reuse, 0x42, RZ ;  /* 0x0000004203157824 */ /* 0x040fe400078e02ff */
[----:B------:R-:W-:Y:S01]  /*d6c0*/  LEA.HI.X.SX32 R11, R12, R17, 0x1, P1 ;  /* 0x000000110c0b7211 */ /* 0x000fe200008f0eff */
[----:B------:R1:W-:Y:S01]  /*d6d0*/  STL.64 [R1+0x1b20], R8 ;  /* 0x001b200801007387 */ /* 0x0003e20000100a00 */
[C---:B------:R-:W-:Y:S01]  /*d6e0*/  IMAD R20, R3.reuse, 0x21, RZ ;  /* 0x0000002103147824 */ /* 0x040fe200078e02ff */
[-C--:B0-----:R-:W-:Y:S01]  /*d6f0*/  IADD3 R18, P3, R4, R16.reuse, RZ ;  /* 0x0000001004127210 */ /* 0x081fe20007f7e0ff */
[C---:B------:R-:W-:Y:S01]  /*d700*/  IMAD R4, R3.reuse, 0x108, RZ ;  /* 0x0000010803047824 */ /* 0x040fe200078e02ff */
[----:B------:R0:W-:Y:S01]  /*d710*/  STL.64 [R1+0x1718], R24 ;  /* 0x0017181801007387 */ /* 0x0001e20000100a00 */
[----:B------:R-:W-:Y:S01]  /*d720*/  IMAD R22, R3, 0x84, RZ ;  /* 0x0000008403167824 */ /* 0x000fe200078e02ff */
[----:B-1----:R-:W-:-:S02]  /*d730*/  IADD3 R8, P4, R21, R16, RZ ;  /* 0x0000001015087210 */ /* 0x002fc40007f9e0ff */
[----:B------:R1:W-:Y:S01]  /*d740*/  STL.64 [R1+0x1710], R10 ;  /* 0x0017100a01007387 */ /* 0x0003e20000100a00 */
[C---:B------:R-:W-:Y:S01]  /*d750*/  IMAD R14, R3.reuse, 0x210, RZ ;  /* 0x00000210030e7824 */ /* 0x040fe200078e02ff */
[----:B------:R-:W-:Y:S01]  /*d760*/  LEA.HI.X.SX32 R9, R20, R17, 0x1, P4 ;  /* 0x0000001114097211 */ /* 0x000fe200020f0eff */
[----:B------:R-:W-:-:S03]  /*d770*/  IMAD R12, R3, 0x216, RZ ;  /* 0x00000216030c7824 */ /* 0x000fc600078e02ff */
[-C--:B------:R-:W-:Y:S02]  /*d780*/  IADD3 R14, P5, R14, R16.reuse, RZ ;  /* 0x000000100e0e7210 */ /* 0x080fe40007fbe0ff */
[-C--:B0-----:R-:W-:Y:S02]  /*d790*/  IADD3 R24, P6, R22, R16.reuse, RZ ;  /* 0x0000001016187210 */ /* 0x081fe40007fde0ff */
[----:B-1----:R-:W-:-:S04]  /*d7a0*/  IADD3 R10, P1, R4, R16, RZ ;  /* 0x00000010040a7210 */ /* 0x002fc80007f3e0ff */
[-C--:B------:R-:W-:Y:S01]  /*d7b0*/  LEA.HI.X.SX32 R11, R22, R17.reuse, 0x1, P1 ;  /* 0x00000011160b7211 */ /* 0x080fe200008f0eff */
[----:B------:R0:W-:Y:S01]  /*d7c0*/  STL.64 [R1+0x1e28], R8 ;  /* 0x001e280801007387 */ /* 0x0001e20000100a00 */
[-C--:B------:R-:W-:Y:S02]  /*d7d0*/  LEA.HI.X.SX32 R25, R21, R17.reuse, 0x1, P6 ;  /* 0x0000001115197211 */ /* 0x080fe400030f0eff */
[----:B------:R-:W-:Y:S01]  /*d7e0*/  LEA.HI.X.SX32 R15, R4, R17, 0x1, P5 ;  /* 0x00000011040f7211 */ /* 0x000fe200028f0eff */
[----:B------:R1:W-:Y:S01]  /*d7f0*/  STL.64 [R1+0x1b18], R10 ;  /* 0x001b180a01007387 */ /* 0x0003e20000100a00 */
[----:B------:R-:W-:-:S03]  /*d800*/  IMAD R4, R3, 0x85, RZ ;  /* 0x0000008503047824 */ /* 0x000fc600078e02ff */
[----:B------:R-:W-:Y:S01]  /*d810*/  STL.64 [R1+0x1d20], R24 ;  /* 0x001d201801007387 */ /* 0x000fe20000100a00 */
[-C--:B0-----:R-:W-:Y:S01]  /*d820*/  IADD3 R8, P4, R12, R16.reuse, RZ ;  /* 0x000000100c087210 */ /* 0x081fe20007f9e0ff */
[C---:B------:R-:W-:Y:S02]  /*d830*/  IMAD R12, R3.reuse, 0x10a, RZ ;  /* 0x0000010a030c7824 */ /* 0x040fe400078e02ff */
[C---:B-1----:R-:W-:Y:S02]  /*d840*/  IMAD R10, R3.reuse, 0x21a, RZ ;  /* 0x0000021a030a7824 */ /* 0x042fe400078e02ff */
[----:B------:R-:W-:Y:S01]  /*d850*/  IMAD R11, R3, 0x109, RZ ;  /* 0x00000109030b7824 */ /* 0x000fe200078e02ff */
[----:B------:R0:W-:Y:S01]  /*d860*/  STL.64 [R1+0x1708], R14 ;  /* 0x0017080e01007387 */ /* 0x0001e20000100a00 */
[----:B------:R-:W-:-:S03]  /*d870*/  IADD3 R22, P1, R12, R16, RZ ;  /* 0x000000100c167210 */ /* 0x000fc60007f3e0ff */
[-C--:B------:R-:W-:Y:S01]  /*d880*/  LEA.HI.X.SX32 R7, R11, R17.reuse, 0x1, P2 ;  /* 0x000000110b077211 */ /* 0x080fe200010f0eff */
[C---:B------:R-:W-:Y:S01]  /*d890*/  IMAD R11, R3.reuse, 0x86, RZ ;  /* 0x00000086030b7824 */ /* 0x040fe200078e02ff */
[-C--:B------:R-:W-:Y:S02]  /*d8a0*/  LEA.HI.X.SX32 R23, R4, R17.reuse, 0x1, P1 ;  /* 0x0000001104177211 */ /* 0x080fe400008f0eff */
[-C--:B0-----:R-:W-:Y:S01]  /*d8b0*/  IADD3 R14, P5, R10, R16.reuse, RZ ;  /* 0x000000100a0e7210 */ /* 0x081fe20007fbe0ff */
[C---:B------:R-:W-:Y:S01]  /*d8c0*/  IMAD R10, R3.reuse, 0x21c, RZ ;  /* 0x0000021c030a7824 */ /* 0x040fe200078e02ff */
[----:B------:R0:W-:Y:S01]  /*d8d0*/  STL.64 [R1+0x1700], R6 ;  /* 0x0017000601007387 */ /* 0x0001e20000100a00 */
[----:B------:R-:W-:Y:S01]  /*d8e0*/  LEA.HI.X.SX32 R19, R12, R17, 0x1, P3 ;  /* 0x000000110c137211 */ /* 0x000fe200018f0eff */
[C---:B------:R-:W-:Y:S02]  /*d8f0*/  IMAD R20, R3.reuse, 0x218, RZ ;  /* 0x0000021803147824 */ /* 0x040fe400078e02ff */
[C---:B------:R-:W-:Y:S01]  /*d900*/  IMAD R4, R3.reuse, 0x10b, RZ ;  /* 0x0000010b03047824 */ /* 0x040fe200078e02ff */
[----:B------:R1:W-:Y:S01]  /*d910*/  STL.64 [R1+0x1b10], R22 ;  /* 0x001b101601007387 */ /* 0x0003e20000100a00 */
[C---:B------:R-:W-:Y:S01]  /*d920*/  IMAD R24, R3.reuse, 0x43, RZ ;  /* 0x0000004303187824 */ /* 0x040fe200078e02ff */
[-C--:B0-----:R-:W-:Y:S01]  /*d930*/  IADD3 R6, P2, R10, R16.reuse, RZ ;  /* 0x000000100a067210 */ /* 0x081fe20007f5e0ff */
[----:B------:R-:W-:Y:S01]  /*d940*/  IMAD R10, R3, 0x10c, RZ ;  /* 0x0000010c030a7824 */ /* 0x000fe200078e02ff */
[----:B------:R0:W-:Y:S01]  /*d950*/  STL.64 [R1+0x16f8], R18 ;  /* 0x0016f81201007387 */ /* 0x0001e20000100a00 */
[----:B------:R-:W-:-:S02]  /*d960*/  IADD3 R20, P6, R20, R16, RZ ;  /* 0x0000001014147210 */ /* 0x000fc40007fde0ff */
[-C--:B-1----:R-:W-:Y:S01]  /*d970*/  IADD3 R22, P1, R11, R16.reuse, RZ ;  /* 0x000000100b167210 */ /* 0x082fe20007f3e0ff */
[----:B------:R-:W-:Y:S01]  /*d980*/  IMAD R12, R3, 0x21e, RZ ;  /* 0x0000021e030c7824 */ /* 0x000fe200078e02ff */
[-C--:B------:R-:W-:Y:S02]  /*d990*/  LEA.HI.X.SX32 R9, R4, R17.reuse, 0x1, P4 ;  /* 0x0000001104097211 */ /* 0x080fe400020f0eff */
[-C--:B------:R-:W-:Y:S02]  /*d9a0*/  LEA.HI.X.SX32 R23, R24, R17.reuse, 0x1, P1 ;  /* 0x0000001118177211 */ /* 0x080fe400008f0eff */
[C---:B0-----:R-:W-:Y:S01]  /*d9b0*/  IADD3 R18, P3, R10.reuse, R16, RZ ;  /* 0x000000100a127210 */ /* 0x041fe20007f7e0ff */
[----:B------:R0:W-:Y:S01]  /*d9c0*/  STL.64 [R1+0x16f0], R8 ;  /* 0x0016f00801007387 */ /* 0x0001e20000100a00 */
[-C--:B------:R-:W-:Y:S02]  /*d9d0*/  LEA.HI.X.SX32 R21, R10, R17.reuse, 0x1, P6 ;  /* 0x000000110a157211 */ /* 0x080fe400030f0eff */
[----:B------:R-:W-:Y:S01]  /*d9e0*/  LEA.HI.X.SX32 R19, R11, R17, 0x1, P3 ;  /* 0x000000110b137211 */ /* 0x000fe200018f0eff */
[C---:B------:R-:W-:Y:S01]  /*d9f0*/  IMAD R11, R3.reuse, 0x222, RZ ;  /* 0x00000222030b7824 */ /* 0x040fe200078e02ff */
[----:B------:R-:W-:Y:S01]  /*da00*/  STL.64 [R1+0x1d18], R22 ;  /* 0x001d181601007387 */ /* 0x000fe20000100a00 */
[----:B------:R-:W-:-:S03]  /*da10*/  IMAD R10, R3, 0x10d, RZ ;  /* 0x0000010d030a7824 */ /* 0x000fc600078e02ff */
[----:B------:R1:W-:Y:S01]  /*da20*/  STL.64 [R1+0x1b08], R18 ;  /* 0x001b081201007387 */ /* 0x0003e20000100a00 */
[-C--:B0-----:R-:W-:Y:S01]  /*da30*/  IADD3 R8, P4, R12, R16.reuse, RZ ;  /* 0x000000100c087210 */ /* 0x081fe20007f9e0ff */
[C---:B------:R-:W-:Y:S02]  /*da40*/  IMAD R12, R3.reuse, 0x10e, RZ ;  /* 0x0000010e030c7824 */ /* 0x040fe400078e02ff */
[----:B------:R0:W-:Y:S01]  /*da50*/  STL.64 [R1+0x16e8], R20 ;  /* 0x0016e81401007387 */ /* 0x0001e20000100a00 */
[C---:B------:R-:W-:Y:S01]  /*da60*/  IMAD R4, R3.reuse, 0x220, RZ ;  /* 0x0000022003047824 */ /* 0x040fe200078e02ff */
[----:B------:R-:W-:Y:S01]  /*da70*/  LEA.HI.X.SX32 R15, R10, R17, 0x1, P5 ;  /* 0x000000110a0f7211 */ /* 0x000fe200028f0eff */
[----:B------:R-:W-:Y:S01]  /*da80*/  IMAD R25, R3, 0x10f, RZ ;  /* 0x0000010f03197824 */ /* 0x000fe200078e02ff */
[-C--:B-1----:R-:W-:Y:S02]  /*da90*/  IADD3 R18, P3, R12, R16.reuse, RZ ;  /* 0x000000100c127210 */ /* 0x082fe40007f7e0ff */
[----:B0-----:R-:W-:Y:S01]  /*daa0*/  IADD3 R20, P6, R11, R16, RZ ;  /* 0x000000100b147210 */ /* 0x001fe20007fde0ff */
[----:B------:R-:W-:-:S02]  /*dab0*/  IMAD R11, R3, 0x87, RZ ;  /* 0x00000087030b7824 */ /* 0x000fc400078e02ff */
[----:B------:R-:W-:-:S03]  /*dac0*/  IMAD R10, R3, 0x22, RZ ;  /* 0x00000022030a7824 */ /* 0x000fc600078e02ff */
[-C--:B------:R-:W-:Y:S01]  /*dad0*/  LEA.HI.X.SX32 R19, R11, R17.reuse, 0x1, P3 ;  /* 0x000000110b137211 */ /* 0x080fe200018f0eff */
[----:B------:R0:W-:Y:S01]  /*dae0*/  STL.64 [R1+0x16e0], R14 ;  /* 0x0016e00e01007387 */ /* 0x0001e20000100a00 */
[-C--:B------:R-:W-:Y:S01]  /*daf0*/  LEA.HI.X.SX32 R7, R12, R17.reuse, 0x1, P2 ;  /* 0x000000110c077211 */ /* 0x080fe200010f0eff */
[C---:B------:R-:W-:Y:S01]  /*db00*/  IMAD R24, R3.reuse, 0x44, RZ ;  /* 0x0000004403187824 */ /* 0x040fe200078e02ff */
[-C--:B------:R-:W-:Y:S01]  /*db10*/  IADD3 R22, P1, R4, R16.reuse, RZ ;  /* 0x0000001004167210 */ /* 0x080fe20007f3e0ff */
[----:B------:R-:W-:Y:S01]  /*db20*/  IMAD R4, R3, 0x224, RZ ;  /* 0x0000022403047824 */ /* 0x000fe200078e02ff */
[----:B------:R-:W-:Y:S01]  /*db30*/  LEA.HI.X.SX32 R9, R25, R17, 0x1, P4 ;  /* 0x0000001119097211 */ /* 0x000fe200020f0eff */
[----:B------:R1:W-:Y:S01]  /*db40*/  STL.64 [R1+0x1b00], R18 ;  /* 0x001b001201007387 */ /* 0x0003e20000100a00 */
[C---:B------:R-:W-:Y:S02]  /*db50*/  IMAD R12, R3.reuse, 0x88, RZ ;  /* 0x00000088030c7824 */ /* 0x040fe400078e02ff */
[----:B------:R-:W-:Y:S01]  /*db60*/  IMAD R11, R3, 0x11, RZ ;  /* 0x00000011030b7824 */ /* 0x000fe200078e02ff */
[----:B------:R2:W-:Y:S01]  /*db70*/  STL.64 [R1+0x16d8], R6 ;  /* 0x0016d80601007387 */ /* 0x0005e20000100a00 */
[----:B0-----:R-:W-:-:S03]  /*db80*/  IADD3 R14, P5, R4, R16, RZ ;  /* 0x00000010040e7210 */ /* 0x001fc60007fbe0ff */
[----:B------:R0:W-:Y:S01]  /*db90*/  STL.64 [R1+0x16d0], R8 ;  /* 0x0016d00801007387 */ /* 0x0001e20000100a00 */
[-C--:B-1----:R-:W-:Y:S01]  /*dba0*/  IADD3 R18, P3, R10, R16.reuse, RZ ;  /* 0x000000100a127210 */ /* 0x082fe20007f7e0ff */
[----:B------:R-:W-:Y:S01]  /*dbb0*/  IMAD R4, R3, 0x110, RZ ;  /* 0x0000011003047824 */ /* 0x000fe200078e02ff */
[-C--:B--2---:R-:W-:Y:S02]  /*dbc0*/  IADD3 R6, P2, R24, R16.reuse, RZ ;  /* 0x0000001018067210 */ /* 0x084fe40007f5e0ff */
[-C--:B------:R-:W-:Y:S02]  /*dbd0*/  LEA.HI.X.SX32 R19, R11, R17.reuse, 0x1, P3 ;  /* 0x000000110b137211 */ /* 0x080fe400018f0eff */
[----:B0-----:R-:W-:Y:S02]  /*dbe0*/  IADD3 R8, P4, R12, R16, RZ ;  /* 0x000000100c087210 */ /* 0x001fe40007f9e0ff */
[-C--:B------:R-:W-:Y:S01]  /*dbf0*/  LEA.HI.X.SX32 R7, R10, R17.reuse, 0x1, P2 ;  /* 0x000000110a077211 */ /* 0x080fe200010f0eff */
[----:B------:R0:W-:Y:S01]  /*dc00*/  STL.64 [R1+0x1ea8], R18 ;  /* 0x001ea81201007387 */ /* 0x0001e20000100a00 */
[----:B------:R-:W-:Y:S01]  /*dc10*/  LEA.HI.X.SX32 R9, R24, R17, 0x1, P4 ;  /* 0x0000001118097211 */ /* 0x000fe200020f0eff */
[----:B------:R-:W-:-:S02]  /*dc20*/  IMAD R10, R3, 0x228, RZ ;  /* 0x00000228030a7824 */ /* 0x000fc400078e02ff */
[----:B------:R-:W-:Y:S01]  /*dc30*/  IMAD R11, R3, 0x226, RZ ;  /* 0x00000226030b7824 */ /* 0x000fe200078e02ff */
[----:B------:R1:W-:Y:S04]  /*dc40*/  STL.64 [R1+0x1e20], R6 ;  /* 0x001e200601007387 */ /* 0x0003e80000100a00 */
[----:B------:R2:W-:Y:S01]  /*dc50*/  STL.64 [R1+0x1d10], R8 ;  /* 0x001d100801007387 */ /* 0x0005e20000100a00 */
[----:B0-----:R-:W-:-:S04]  /*dc60*/  IADD3 R18, P3, R4, R16, RZ ;  /* 0x0000001004127210 */ /* 0x001fc80007f7e0ff */
[-C--:B------:R-:W-:Y:S01]  /*dc70*/  LEA.HI.X.SX32 R19, R12, R17.reuse, 0x1, P3 ;  /* 0x000000110c137211 */ /* 0x080fe200018f0eff */
[----:B------:R-:W-:Y:S01]  /*dc80*/  IMAD R12, R3, 0x111, RZ ;  /* 0x00000111030c7824 */ /* 0x000fe200078e02ff */
[-C--:B-1----:R-:W-:Y:S01]  /*dc90*/  IADD3 R6, P2, R11, R16.reuse, RZ ;  /* 0x000000100b067210 */ /* 0x082fe20007f5e0ff */
[C---:B------:R-:W-:Y:S01]  /*dca0*/  IMAD R11, R3.reuse, 0x112, RZ ;  /* 0x00000112030b7824 */ /* 0x040fe200078e02ff */
[-C--:B--2---:R-:W-:Y:S01]  /*dcb0*/  IADD3 R8, P4, R10, R16.reuse, RZ ;  /* 0x000000100a087210 */ /* 0x084fe20007f9e0ff */
[C---:B------:R-:W-:Y:S01]  /*dcc0*/  IMAD R10, R3.reuse, 0x22a, RZ ;  /* 0x0000022a030a7824 */ /* 0x040fe200078e02ff */
[-C--:B------:R-:W-:Y:S01]  /*dcd0*/  LEA.HI.X.SX32 R23, R4, R17.reuse, 0x1, P1 ;  /* 0x0000001104177211 */ /* 0x080fe200008f0eff */
[----:B------:R0:W-:Y:S01]  /*dce0*/  STL.64 [R1+0x1af8], R18 ;  /* 0x001af81201007387 */ /* 0x0001e20000100a00 */
[-C--:B------:R-:W-:Y:S01]  /*dcf0*/  LEA.HI.X.SX32 R21, R12, R17.reuse, 0x1, P6 ;  /* 0x000000110c157211 */ /* 0x080fe200030f0eff */
[C---:B------:R-:W-:Y:S01]  /*dd00*/  IMAD R4, R3.reuse, 0x89, RZ ;  /* 0x0000008903047824 */ /* 0x040fe200078e02ff */
[----:B------:R-:W-:Y:S01]  /*dd10*/  IADD3 R24, P1, R10, R16, RZ ;  /* 0x000000100a187210 */ /* 0x000fe20007f3e0ff */
[----:B------:R-:W-:Y:S01]  /*dd20*/  IMAD R10, R3, 0x22c, RZ ;  /* 0x0000022c030a7824 */ /* 0x000fe200078e02ff */
[----:B------:R-:W-:Y:S01]  /*dd30*/  STL.64 [R1+0x16c8], R22 ;  /* 0x0016c81601007387 */ /* 0x000fe20000100a00 */
[----:B------:R-:W-:-:S02]  /*dd40*/  LEA.HI.X.SX32 R15, R11, R17, 0x1, P5 ;  /* 0x000000110b0f7211 */ /* 0x000fc400028f0eff */
[-C--:B0-----:R-:W-:Y:S01]  /*dd50*/  IADD3 R18, P3, R11, R16.reuse, RZ ;  /* 0x000000100b127210 */ /* 0x081fe20007f7e0ff */
[----:B------:R0:W-:Y:S03]  /*dd60*/  STL.64 [R1+0x16c0], R20 ;  /* 0x0016c01401007387 */ /* 0x0001e60000100a00 */
[----:B------:R-:W-:Y:S01]  /*dd70*/  LEA.HI.X.SX32 R19, R4, R17, 0x1, P3 ;  /* 0x0000001104137211 */ /* 0x000fe200018f0eff */
[C---:B------:R-:W-:Y:S02]  /*dd80*/  IMAD R4, R3.reuse, 0x113, RZ ;  /* 0x0000011303047824 */ /* 0x040fe400078e02ff */
[C---:B------:R-:W-:Y:S02]  /*dd90*/  IMAD R12, R3.reuse, 0x8a, RZ ;  /* 0x0000008a030c7824 */ /* 0x040fe400078e02ff */
[----:B------:R1:W-:Y:S01]  /*dda0*/  STL.64 [R1+0x1af0], R18 ;  /* 0x001af01201007387 */ /* 0x0003e20000100a00 */
[----:B0-----:R-:W-:Y:S01]  /*ddb0*/  IADD3 R20, P6, R10, R16, RZ ;  /* 0x000000100a147210 */ /* 0x001fe20007fde0ff */
[----:B------:R-:W-:-:S02]  /*ddc0*/  IMAD R10, R3, 0x114, RZ ;  /* 0x00000114030a7824 */ /* 0x000fc400078e02ff */
[----:B------:R0:W-:Y:S01]  /*ddd0*/  STL.64 [R1+0x16b8], R14 ;  /* 0x0016b80e01007387 */ /* 0x0001e20000100a00 */
[-C--:B------:R-:W-:Y:S01]  /*dde0*/  LEA.HI.X.SX32 R7, R4, R17.reuse, 0x1, P2 ;  /* 0x0000001104077211 */ /* 0x080fe200010f0eff */
[C---:B------:R-:W-:Y:S02]  /*ddf0*/  IMAD R22, R3.reuse, 0x45, RZ ;  /* 0x0000004503167824 */ /* 0x040fe400078e02ff */
[C---:B------:R-:W-:Y:S01]  /*de00*/  IMAD R11, R3.reuse, 0x22e, RZ ;  /* 0x0000022e030b7824 */ /* 0x040fe200078e02ff */
[-C--:B-1----:R-:W-:Y:S01]  /*de10*/  IADD3 R18, P3, R12, R16.reuse, RZ ;  /* 0x000000100c127210 */ /* 0x082fe20007f7e0ff */
[----:B------:R1:W-:Y:S01]  /*de20*/  STL.64 [R1+0x16b0], R6 ;  /* 0x0016b00601007387 */ /* 0x0003e20000100a00 */
[-C--:B0-----:R-:W-:Y:S02]  /*de30*/  IADD3 R14, P5, R10, R16.reuse, RZ ;  /* 0x000000100a0e7210 */ /* 0x081fe40007fbe0ff */
[-C--:B------:R-:W-:Y:S02]  /*de40*/  LEA.HI.X.SX32 R19, R22, R17.reuse, 0x1, P3 ;  /* 0x0000001116137211 */ /* 0x080fe400018f0eff */
[-C--:B------:R-:W-:Y:S01]  /*de50*/  LEA.HI.X.SX32 R15, R12, R17.reuse, 0x1, P5 ;  /* 0x000000110c0f7211 */ /* 0x080fe200028f0eff */
[----:B------:R-:W-:Y:S01]  /*de60*/  IMAD R12, R3, 0x232, RZ ;  /* 0x00000232030c7824 */ /* 0x000fe200078e02ff */
[-C--:B-1----:R-:W-:Y:S01]  /*de70*/  IADD3 R6, P2, R11, R16.reuse, RZ ;  /* 0x000000100b067210 */ /* 0x082fe20007f5e0ff */
[C---:B------:R-:W-:Y:S01]  /*de80*/  IMAD R11, R3.reuse, 0x116, RZ ;  /* 0x00000116030b7824 */ /* 0x040fe200078e02ff */
[-C--:B------:R-:W-:Y:S01]  /*de90*/  LEA.HI.X.SX32 R9, R10, R17.reuse, 0x1, P4 ;  /* 0x000000110a097211 */ /* 0x080fe200020f0eff */
[----:B------:R-:W-:Y:S01]  /*dea0*/  STL.64 [R1+0x1d08], R18 ;  /* 0x001d081201007387 */ /* 0x000fe20000100a00 */
[C---:B------:R-:W-:Y:S01]  /*deb0*/  IMAD R10, R3.reuse, 0x115, RZ ;  /* 0x00000115030a7824 */ /* 0x040fe200078e02ff */
[----:B------:R-:W-:Y:S01]  /*dec0*/  IADD3 R22, P4, R12, R16, RZ ;  /* 0x000000100c167210 */ /* 0x000fe20007f9e0ff */
[C---:B------:R-:W-:Y:S01]  /*ded0*/  IMAD R12, R3.reuse, 0x8b, RZ ;  /* 0x0000008b030c7824 */ /* 0x040fe200078e02ff */
[----:B------:R0:W-:Y:S01]  /*dee0*/  STL.64 [R1+0x1ae8], R14 ;  /* 0x001ae80e01007387 */ /* 0x0001e20000100a00 */
[----:B------:R-:W-:Y:S01]  /*def0*/  IMAD R4, R3, 0x230, RZ ;  /* 0x0000023003047824 */ /* 0x000fe200078e02ff */
[----:B------:R-:W-:-:S02]  /*df00*/  LEA.HI.X.SX32 R25, R10, R17, 0x1, P1 ;  /* 0x000000110a197211 */ /* 0x000fc400008f0eff */
[----:B------:R-:W-:Y:S01]  /*df10*/  STL.64 [R1+0x16a8], R8 ;  /* 0x0016a80801007387 */ /* 0x000fe20000100a00 */
[----:B0-----:R-:W-:-:S04]  /*df20*/  IADD3 R14, P5, R11, R16, RZ ;  /* 0x000000100b0e7210 */ /* 0x001fc80007fbe0ff */
[-C--:B------:R-:W-:Y:S01]  /*df30*/  LEA.HI.X.SX32 R15, R12, R17.reuse, 0x1, P5 ;  /* 0x000000110c0f7211 */ /* 0x080fe200028f0eff */
[----:B------:R-:W-:Y:S01]  /*df40*/  STL.64 [R1+0x16a0], R24 ;  /* 0x0016a01801007387 */ /* 0x000fe20000100a00 */
[----:B------:R-:W-:Y:S01]  /*df50*/  IADD3 R18, P3, R4, R16, RZ ;  /* 0x0000001004127210 */ /* 0x000fe20007f7e0ff */
[----:B------:R-:W-:Y:S01]  /*df60*/  IMAD R4, R3, 0x117, RZ ;  /* 0x0000011703047824 */ /* 0x000fe200078e02ff */
[-C--:B------:R-:W-:Y:S01]  /*df70*/  LEA.HI.X.SX32 R21, R11, R17.reuse, 0x1, P6 ;  /* 0x000000110b157211 */ /* 0x080fe200030f0eff */
[----:B------:R0:W-:Y:S01]  /*df80*/  STL.64 [R1+0x1ae0], R14 ;  /* 0x001ae00e01007387 */ /* 0x0001e20000100a00 */
[C---:B------:R-:W-:Y:S02]  /*df90*/  IMAD R10, R3.reuse, 0x46, RZ ;  /* 0x00000046030a7824 */ /* 0x040fe400078e02ff */
[C---:B------:R-:W-:Y:S01]  /*dfa0*/  IMAD R12, R3.reuse, 0x8c, RZ ;  /* 0x0000008c030c7824 */ /* 0x040fe200078e02ff */
[----:B------:R-:W-:Y:S01]  /*dfb0*/  LEA.HI.X.SX32 R7, R4, R17, 0x1, P2 ;  /* 0x0000001104077211 */ /* 0x000fe200010f0eff */
[----:B------:R1:W-:Y:S01]  /*dfc0*/  STL.64 [R1+0x1698], R20 ;  /* 0x0016981401007387 */ /* 0x0003e20000100a00 */
[----:B------:R-:W-:-:S02]  /*dfd0*/  IMAD R11, R3, 0x23, RZ ;  /* 0x00000023030b7824 */ /* 0x000fc400078e02ff */
[----:B0-----:R-:W-:Y:S01]  /*dfe0*/  IMAD R15, R3, 0x118, RZ ;  /* 0x00000118030f7824 */ /* 0x001fe200078e02ff */
[----:B------:R-:W-:-:S04]  /*dff0*/  IADD3 R26, P5, R10, R16, RZ ;  /* 0x000000100a1a7210 */ /* 0x000fc80007fbe0ff */
[-C--:B-1----:R-:W-:Y:S02]  /*e000*/  IADD3 R20, P2, R15, R16.reuse, RZ ;  /* 0x000000100f147210 */ /* 0x082fe40007f5e0ff */
[C---:B------:R-:W-:Y:S02]  /*e010*/  IADD3 R24, P6, R12.reuse, R16, RZ ;  /* 0x000000100c187210 */ /* 0x040fe40007fde0ff */
[-C--:B------:R-:W-:Y:S01]  /*e020*/  LEA.HI.X.SX32 R21, R12, R17.reuse, 0x1, P2 ;  /* 0x000000110c157211 */ /* 0x080fe200010f0eff */
[----:B------:R-:W-:Y:S01]  /*e030*/  IMAD R12, R3, 0x119, RZ ;  /* 0x00000119030c7824 */ /* 0x000fe200078e02ff */
[-C--:B------:R-:W-:Y:S02]  /*e040*/  LEA.HI.X.SX32 R27, R11, R17.reuse, 0x1, P5 ;  /* 0x000000110b1b7211 */ /* 0x080fe400028f0eff */
[-C--:B------:R-:W-:Y:S01]  /*e050*/  LEA.HI.X.SX32 R25, R10, R17.reuse, 0x1, P6 ;  /* 0x000000110a197211 */ /* 0x080fe200030f0eff */
[----:B------:R-:W-:Y:S01]  /*e060*/  STL.64 [R1+0x1690], R6 ;  /* 0x0016900601007387 */ /* 0x000fe20000100a00 */
[----:B------:R-:W-:-:S02]  /*e070*/  LEA.HI.X.SX32 R19, R15, R17, 0x1, P3 ;  /* 0x000000110f137211 */ /* 0x000fc400018f0eff */
[----:B------:R-:W-:Y:S01]  /*e080*/  LEA.HI.X.SX32 R23, R12, R17, 0x1, P4 ;  /* 0x000000110c177211 */ /* 0x000fe200020f0eff */
[----:B------:R-:W-:Y:S01]  /*e090*/  STL.64 [R1+0x1e18], R26 ;  /* 0x001e181a01007387 */ /* 0x000fe20000100a00 */
[----:B------:R-:W-:-:S03]  /*e0a0*/  IMAD R4, R3, 0x11a, RZ ;  /* 0x0000011a03047824 */ /* 0x000fc600078e02ff */
[----:B------:R-:W-:Y:S04]  /*e0b0*/  STL.64 [R1+0x1d00], R24 ;  /* 0x001d001801007387 */ /* 0x000fe80000100a00 */
[----:B------:R0:W-:Y:S04]  /*e0c0*/  STL.64 [R1+0x1ad8], R20 ;  /* 0x001ad81401007387 */ /* 0x0001e80000100a00 */
[----:B------:R-:W-:Y:S04]  /*e0d0*/  STL.64 [R1+0x1688], R18 ;  /* 0x0016881201007387 */ /* 0x000fe80000100a00 */
[----:B------:R1:W-:Y:S01]  /*e0e0*/  STL.64 [R1+0x1680], R22 ;  /* 0x0016801601007387 */ /* 0x0003e20000100a00 */
[----:B0-----:R-:W-:Y:S01]  /*e0f0*/  IADD3 R20, P2, R4, R16, RZ ;  /* 0x0000001004147210 */ /* 0x001fe20007f5e0ff */
[----:B------:R-:W-:-:S02]  /*e100*/  IMAD R9, R3, 0x234, RZ ;  /* 0x0000023403097824 */ /* 0x000fc400078e02ff */
[C---:B-1----:R-:W-:Y:S02]  /*e110*/  IMAD R23, R3.reuse, 0x8d, RZ ;  /* 0x0000008d03177824 */ /* 0x042fe400078e02ff */
[----:B------:R-:W-:-:S03]  /*e120*/  IMAD R7, R3, 0x236, RZ ;  /* 0x0000023603077824 */ /* 0x000fc600078e02ff */
[----:B------:R-:W-:Y:S02]  /*e130*/  LEA.HI.X.SX32 R21, R23, R17, 0x1, P2 ;  /* 0x0000001117157211 */ /* 0x000fe400010f0eff */
[----:B------:R-:W-:-:S03]  /*e140*/  IADD3 R8, P1, R9, R16, RZ ;  /* 0x0000001009087210 */ /* 0x000fc60007f3e0ff */
[----:B------:R0:W-:Y:S01]  /*e150*/  STL.64 [R1+0x1ad0], R20 ;  /* 0x001ad01401007387 */ /* 0x0001e20000100a00 */
[-C--:B------:R-:W-:Y:S02]  /*e160*/  IADD3 R6, P5, R7, R16.reuse, RZ ;  /* 0x0000001007067210 */ /* 0x080fe40007fbe0ff */
[-C--:B------:R-:W-:Y:S01]  /*e170*/  LEA.HI.X.SX32 R9, R4, R17.reuse, 0x1, P1 ;  /* 0x0000001104097211 */ /* 0x080fe200008f0eff */
[C---:B------:R-:W-:Y:S02]  /*e180*/  IMAD R12, R3.reuse, 0x8e, RZ ;  /* 0x0000008e030c7824 */ /* 0x040fe400078e02ff */
[C---:B0-----:R-:W-:Y:S02]  /*e190*/  IMAD R20, R3.reuse, 0x11b, RZ ;  /* 0x0000011b03147824 */ /* 0x041fe400078e02ff */
[----:B------:R0:W-:Y:S01]  /*e1a0*/  STL.64 [R1+0x1678], R8 ;  /* 0x0016780801007387 */ /* 0x0001e20000100a00 */
[C---:B------:R-:W-:Y:S02]  /*e1b0*/  IMAD R22, R3.reuse, 0x11c, RZ ;  /* 0x0000011c03167824 */ /* 0x040fe400078e02ff */
[----:B------:R-:W-:Y:S01]  /*e1c0*/  LEA.HI.X.SX32 R7, R20, R17, 0x1, P5 ;  /* 0x0000001114077211 */ /* 0x000fe200028f0eff */
[----:B------:R-:W-:Y:S01]  /*e1d0*/  IMAD R11, R3, 0x238, RZ ;  /* 0x00000238030b7824 */ /* 0x000fe200078e02ff */
[----:B------:R-:W-:-:S03]  /*e1e0*/  IADD3 R24, P2, R12, R16, RZ ;  /* 0x000000100c187210 */ /* 0x000fc60007f5e0ff */
[----:B------:R1:W-:Y:S01]  /*e1f0*/  STL.64 [R1+0x1670], R6 ;  /* 0x0016700601007387 */ /* 0x0003e20000100a00 */
[-C--:B------:R-:W-:Y:S02]  /*e200*/  IADD3 R10, P6, R11, R16.reuse, RZ ;  /* 0x000000100b0a7210 */ /* 0x080fe40007fde0ff */
[C---:B0-----:R-:W-:Y:S01]  /*e210*/  IADD3 R8, P1, R22.reuse, R16, RZ ;  /* 0x0000001016087210 */ /* 0x041fe20007f3e0ff */
[C---:B------:R-:W-:Y:S01]  /*e220*/  IMAD R4, R3.reuse, 0x23e, RZ ;  /* 0x0000023e03047824 */ /* 0x040fe200078e02ff */
[-C--:B------:R-:W-:Y:S01]  /*e230*/  LEA.HI.X.SX32 R11, R22, R17.reuse, 0x1, P6 ;  /* 0x00000011160b7211 */ /* 0x080fe200030f0eff */
[C---:B-1----:R-:W-:Y:S01]  /*e240*/  IMAD R6, R3.reuse, 0x47, RZ ;  /* 0x0000004703067824 */ /* 0x042fe200078e02ff */
[----:B------:R-:W-:Y:S01]  /*e250*/  LEA.HI.X.SX32 R9, R12, R17, 0x1, P1 ;  /* 0x000000110c097211 */ /* 0x000fe200008f0eff */
[----:B------:R-:W-:-:S03]  /*e260*/  IMAD R12, R3, 0x242, RZ ;  /* 0x00000242030c7824 */ /* 0x000fc600078e02ff */
[----:B------:R-:W-:Y:S01]  /*e270*/  LEA.HI.X.SX32 R25, R6, R17, 0x1, P2 ;  /* 0x0000001106197211 */ /* 0x000fe200010f0eff */
[C---:B------:R-:W-:Y:S01]  /*e280*/  IMAD R14, R3.reuse, 0x23a, RZ ;  /* 0x0000023a030e7824 */ /* 0x040fe200078e02ff */
[-C--:B------:R-:W-:Y:S01]  /*e290*/  IADD3 R20, P5, R4, R16.reuse, RZ ;  /* 0x0000001004147210 */ /* 0x080fe20007fbe0ff */
[----:B------:R-:W-:Y:S02]  /*e2a0*/  IMAD R4, R3, 0x11e, RZ ;  /* 0x0000011e03047824 */ /* 0x000fe400078e02ff */
[----:B------:R0:W-:Y:S01]  /*e2b0*/  STL.64 [R1+0x1cf8], R24 ;  /* 0x001cf81801007387 */ /* 0x0001e20000100a00 */
[----:B------:R-:W-:-:S03]  /*e2c0*/  IADD3 R14, P3, R14, R16, RZ ;  /* 0x000000100e0e7210 */ /* 0x000fc60007f7e0ff */
[----:B------:R1:W-:Y:S04]  /*e2d0*/  STL.64 [R1+0x1ac8], R8 ;  /* 0x001ac80801007387 */ /* 0x0003e80000100a00 */
[----:B------:R2:W-:Y:S01]  /*e2e0*/  STL.64 [R1+0x1668], R10 ;  /* 0x0016680a01007387 */ /* 0x0005e20000100a00 */
[-C--:B0-----:R-:W-:Y:S01]  /*e2f0*/  IADD3 R24, P6, R12, R16.reuse, RZ ;  /* 0x000000100c187210 */ /* 0x081fe20007fde0ff */
[C---:B------:R-:W-:Y:S01]  /*e300*/  IMAD R12, R3.reuse, 0x8f, RZ ;  /* 0x0000008f030c7824 */ /* 0x040fe200078e02ff */
[----:B-1----:R-:W-:Y:S01]  /*e310*/  IADD3 R8, P1, R4, R16, RZ ;  /* 0x0000001004087210 */ /* 0x002fe20007f3e0ff */
[----:B--2---:R-:W-:-:S03]  /*e320*/  IMAD R11, R3, 0x11d, RZ ;  /* 0x0000011d030b7824 */ /* 0x004fc600078e02ff */
[-C--:B------:R-:W-:Y:S01]  /*e330*/  LEA.HI.X.SX32 R9, R12, R17.reuse, 0x1, P1 ;  /* 0x000000110c097211 */ /* 0x080fe200008f0eff */
[----:B------:R-:W-:Y:S01]  /*e340*/  IMAD R18, R3, 0x23c, RZ ;  /* 0x0000023c03127824 */ /* 0x000fe200078e02ff */
[----:B------:R-:W-:Y:S01]  /*e350*/  LEA.HI.X.SX32 R15, R11, R17, 0x1, P3 ;  /* 0x000000110b0f7211 */ /* 0x000fe200018f0eff */
[----:B------:R-:W-:-:S03]  /*e360*/  IMAD R11, R3, 0x12, RZ ;  /* 0x00000012030b7824 */ /* 0x000fc600078e02ff */
[-C--:B------:R-:W-:Y:S01]  /*e370*/  IADD3 R18, P4, R18, R16.reuse, RZ ;  /* 0x0000001012127210 */ /* 0x080fe20007f9e0ff */
[C---:B------:R-:W-:Y:S01]  /*e380*/  IMAD R10, R3.reuse, 0x244, RZ ;  /* 0x00000244030a7824 */ /* 0x040fe200078e02ff */
[----:B------:R0:W-:Y:S01]  /*e390*/  STL.64 [R1+0x1660], R14 ;  /* 0x0016600e01007387 */ /* 0x0001e20000100a00 */
[C---:B------:R-:W-:Y:S02]  /*e3a0*/  IMAD R12, R3.reuse, 0x11f, RZ ;  /* 0x0000011f030c7824 */ /* 0x040fe400078e02ff */
[C---:B------:R-:W-:Y:S01]  /*e3b0*/  IMAD R23, R3.reuse, 0x9, RZ ;  /* 0x0000000903177824 */ /* 0x040fe200078e02ff */
[----:B------:R1:W-:Y:S01]  /*e3c0*/  STL.64 [R1+0x1ac0], R8 ;  /* 0x001ac00801007387 */ /* 0x0003e20000100a00 */
[-C--:B------:R-:W-:Y:S01]  /*e3d0*/  LEA.HI.X.SX32 R19, R4, R17.reuse, 0x1, P4 ;  /* 0x0000001104137211 */ /* 0x080fe200020f0eff */
[C---:B------:R-:W-:Y:S01]  /*e3e0*/  IMAD R22, R3.reuse, 0x48, RZ ;  /* 0x0000004803167824 */ /* 0x040fe200078e02ff */
[-C--:B------:R-:W-:Y:S01]  /*e3f0*/  LEA.HI.X.SX32 R21, R12, R17.reuse, 0x1, P5 ;  /* 0x000000110c157211 */ /* 0x080fe200028f0eff */
[C---:B------:R-:W-:Y:S01]  /*e400*/  IMAD R12, R3.reuse, 0x90, RZ ;  /* 0x00000090030c7824 */ /* 0x040fe200078e02ff */
[-C--:B0-----:R-:W-:Y:S01]  /*e410*/  IADD3 R14, P3, R10, R16.reuse, RZ ;  /* 0x000000100a0e7210 */ /* 0x081fe20007f7e0ff */
[----:B------:R-:W-:Y:S01]  /*e420*/  IMAD R10, R3, 0x24, RZ ;  /* 0x00000024030a7824 */ /* 0x000fe200078e02ff */
[-C--:B-1----:R-:W-:Y:S01]  /*e430*/  IADD3 R8, P1, R11, R16.reuse, RZ ;  /* 0x000000100b087210 */ /* 0x082fe20007f3e0ff */
[----:B------:R0:W-:Y:S03]  /*e440*/  STL.64 [R1+0x1658], R18 ;  /* 0x0016581201007387 */ /* 0x0001e60000100a00 */
[----:B------:R-:W-:Y:S01]  /*e450*/  LEA.HI.X.SX32 R9, R23, R17, 0x1, P1 ;  /* 0x0000001117097211 */ /* 0x000fe200008f0eff */
[----:B------:R1:W-:Y:S04]  /*e460*/  STL.64 [R1+0x1650], R20 ;  /* 0x0016501401007387 */ /* 0x0003e80000100a00 */
[----:B------:R2:W-:Y:S01]  /*e470*/  STL.64 [R1+0x1ee8], R8 ;  /* 0x001ee80801007387 */ /* 0x0005e20000100a00 */
[----:B0-----:R-:W-:-:S02]  /*e480*/  IADD3 R18, P4, R10, R16, RZ ;  /* 0x000000100a127210 */ /* 0x001fc40007f9e0ff */
[-C--:B-1----:R-:W-:Y:S01]  /*e490*/  IADD3 R20, P5, R22, R16.reuse, RZ ;  /* 0x0000001016147210 */ /* 0x082fe20007fbe0ff */
[----:B------:R-:W-:Y:S01]  /*e4a0*/  IMAD R4, R3, 0x120, RZ ;  /* 0x0000012003047824 */ /* 0x000fe200078e02ff */
[-C--:B------:R-:W-:Y:S02]  /*e4b0*/  LEA.HI.X.SX32 R19, R11, R17.reuse, 0x1, P4 ;  /* 0x000000110b137211 */ /* 0x080fe400020f0eff */
[----:B--2---:R-:W-:Y:S02]  /*e4c0*/  IADD3 R8, P1, R12, R16, RZ ;  /* 0x000000100c087210 */ /* 0x004fe40007f3e0ff */
[-C--:B------:R-:W-:Y:S01]  /*e4d0*/  LEA.HI.X.SX32 R21, R10, R17.reuse, 0x1, P5 ;  /* 0x000000110a157211 */ /* 0x080fe200028f0eff */
[C---:B------:R-:W-:Y:S01]  /*e4e0*/  IMAD R10, R3.reuse, 0x248, RZ ;  /* 0x00000248030a7824 */ /* 0x040fe200078e02ff */
[----:B------:R-:W-:Y:S01]  /*e4f0*/  LEA.HI.X.SX32 R9, R22, R17, 0x1, P1 ;  /* 0x0000001116097211 */ /* 0x000fe200008f0eff */
[C---:B------:R-:W-:Y:S01]  /*e500*/  IMAD R7, R3.reuse, 0x240, RZ ;  /* 0x0000024003077824 */ /* 0x040fe200078e02ff */
[----:B------:R0:W-:Y:S01]  /*e510*/  STL.64 [R1+0x1ea0], R18 ;  /* 0x001ea01201007387 */ /* 0x0001e20000100a00 */
[----:B------:R-:W-:-:S03]  /*e520*/  IMAD R11, R3, 0x246, RZ ;  /* 0x00000246030b7824 */ /* 0x000fc600078e02ff */
[----:B------:R1:W-:Y:S01]  /*e530*/  STL.64 [R1+0x1e10], R20 ;  /* 0x001e101401007387 */ /* 0x0003e20000100a00 */
[----:B------:R-:W-:-:S03]  /*e540*/  IADD3 R6, P2, R7, R16, RZ ;  /* 0x0000001007067210 */ /* 0x000fc60007f5e0ff */
[----:B------:R2:W-:Y:S01]  /*e550*/  STL.64 [R1+0x1cf0], R8 ;  /* 0x001cf00801007387 */ /* 0x0005e20000100a00 */
[-C--:B0-----:R-:W-:Y:S02]  /*e560*/  IADD3 R18, P4, R4, R16.reuse, RZ ;  /* 0x0000001004127210 */ /* 0x081fe40007f9e0ff */
[-C--:B-1----:R-:W-:Y:S01]  /*e570*/  IADD3 R20, P5, R11, R16.reuse, RZ ;  /* 0x000000100b147210 */ /* 0x082fe20007fbe0ff */
[C---:B------:R-:W-:Y:S01]  /*e580*/  IMAD R11, R3.reuse, 0x122, RZ ;  /* 0x00000122030b7824 */ /* 0x040fe200078e02ff */
[-C--:B------:R-:W-:Y:S02]  /*e590*/  LEA.HI.X.SX32 R19, R12, R17.reuse, 0x1, P4 ;  /* 0x000000110c137211 */ /* 0x080fe400020f0eff */
[-C--:B--2---:R-:W-:Y:S01]  /*e5a0*/  IADD3 R8, P1, R10, R16.reuse, RZ ;  /* 0x000000100a087210 */ /* 0x084fe20007f3e0ff */
[C---:B------:R-:W-:Y:S01]  /*e5b0*/  IMAD R10, R3.reuse, 0x24a, RZ ;  /* 0x0000024a030a7824 */ /* 0x040fe200078e02ff */
[----:B------:R-:W-:Y:S01]  /*e5c0*/  LEA.HI.X.SX32 R7, R4, R17, 0x1, P2 ;  /* 0x0000001104077211 */ /* 0x000fe200010f0eff */
[----:B------:R0:W-:Y:S03]  /*e5d0*/  STL.64 [R1+0x1ab8], R18 ;  /* 0x001ab81201007387 */ /* 0x0001e60000100a00 */
[----:B------:R-:W-:Y:S01]  /*e5e0*/  IADD3 R22, P2, R10, R16, RZ ;  /* 0x000000100a167210 */ /* 0x000fe20007f5e0ff */
[----:B------:R-:W-:-:S02]  /*e5f0*/  IMAD R10, R3, 0x91, RZ ;  /* 0x00000091030a7824 */ /* 0x000fc400078e02ff */
[----:B------:R-:W-:Y:S01]  /*e600*/  IMAD R12, R3, 0x121, RZ ;  /* 0x00000121030c7824 */ /* 0x000fe200078e02ff */
[----:B0-----:R-:W-:-:S04]  /*e610*/  IADD3 R18, P4, R11, R16, RZ ;  /* 0x000000100b127210 */ /* 0x001fc80007f9e0ff */
[-C--:B------:R-:W-:Y:S01]  /*e620*/  LEA.HI.X.SX32 R19, R10, R17.reuse, 0x1, P4 ;  /* 0x000000110a137211 */ /* 0x080fe200020f0eff */
[----:B------:R-:W-:Y:S01]  /*e630*/  IMAD R10, R3, 0x123, RZ ;  /* 0x00000123030a7824 */ /* 0x000fe200078e02ff */
[-C--:B------:R-:W-:Y:S02]  /*e640*/  LEA.HI.X.SX32 R25, R12, R17.reuse, 0x1, P6 ;  /* 0x000000110c197211 */ /* 0x080fe400030f0eff */
[-C--:B------:R-:W-:Y:S01]  /*e650*/  LEA.HI.X.SX32 R15, R11, R17.reuse, 0x1, P3 ;  /* 0x000000110b0f7211 */ /* 0x080fe200018f0eff */
[----:B------:R0:W-:Y:S01]  /*e660*/  STL.64 [R1+0x1648], R6 ;  /* 0x0016480601007387 */ /* 0x0001e20000100a00 */
[----:B------:R-:W-:Y:S01]  /*e670*/  LEA.HI.X.SX32 R21, R10, R17, 0x1, P5 ;  /* 0x000000110a157211 */ /* 0x000fe200028f0eff */
[C---:B------:R-:W-:Y:S02]  /*e680*/  IMAD R12, R3.reuse, 0x92, RZ ;  /* 0x00000092030c7824 */ /* 0x040fe400078e02ff */
[----:B------:R-:W-:Y:S04]  /*e690*/  STL.64 [R1+0x1640], R24 ;  /* 0x0016401801007387 */ /* 0x000fe80000100a00 */
[----:B------:R1:W-:Y:S01]  /*e6a0*/  STL.64 [R1+0x1ab0], R18 ;  /* 0x001ab01201007387 */ /* 0x0003e20000100a00 */
[----:B0-----:R-:W-:-:S03]  /*e6b0*/  IMAD R6, R3, 0x124, RZ ;  /* 0x0000012403067824 */ /* 0x001fc600078e02ff */
[----:B------:R0:W-:Y:S04]  /*e6c0*/  STL.64 [R1+0x1638], R14 ;  /* 0x0016380e01007387 */ /* 0x0001e80000100a00 */
[----:B------:R2:W-:Y:S01]  /*e6d0*/  STL.64 [R1+0x1630], R20 ;  /* 0x0016301401007387 */ /* 0x0005e20000100a00 */
[C---:B------:R-:W-:Y:S01]  /*e6e0*/  IMAD R7, R3.reuse, 0x24c, RZ ;  /* 0x0000024c03077824 */ /* 0x040fe200078e02ff */
[-C--:B-1----:R-:W-:Y:S02]  /*e6f0*/  IADD3 R18, P4, R12, R16.reuse, RZ ;  /* 0x000000100c127210 */ /* 0x082fe40007f9e0ff */
[----:B0-----:R-:W-:Y:S01]  /*e700*/  IADD3 R14, P3, R6, R16, RZ ;  /* 0x00000010060e7210 */ /* 0x001fe20007f7e0ff */
[----:B--2---:R-:W-:-:S03]  /*e710*/  IMAD R20, R3, 0x49, RZ ;  /* 0x0000004903147824 */ /* 0x004fc600078e02ff */
[-C--:B------:R-:W-:Y:S01]  /*e720*/  LEA.HI.X.SX32 R15, R12, R17.reuse, 0x1, P3 ;  /* 0x000000110c0f7211 */ /* 0x080fe200018f0eff */
[----:B------:R-:W-:Y:S01]  /*e730*/  IMAD R12, R3, 0x252, RZ ;  /* 0x00000252030c7824 */ /* 0x000fe200078e02ff */
[-C--:B------:R-:W-:Y:S02]  /*e740*/  LEA.HI.X.SX32 R9, R6, R17.reuse, 0x1, P1 ;  /* 0x0000001106097211 */ /* 0x080fe400008f0eff */
[----:B------:R-:W-:Y:S02]  /*e750*/  LEA.HI.X.SX32 R19, R20, R17, 0x1, P4 ;  /* 0x0000001114137211 */ /* 0x000fe400020f0eff */
[-C--:B------:R-:W-:Y:S01]  /*e760*/  IADD3 R24, P6, R7, R16.reuse, RZ ;  /* 0x0000001007187210 */ /* 0x080fe20007fde0ff */
[----:B------:R-:W-:Y:S02]  /*e770*/  IMAD R7, R3, 0x126, RZ ;  /* 0x0000012603077824 */ /* 0x000fe400078e02ff */
[----:B------:R-:W-:Y:S04]  /*e780*/  STL.64 [R1+0x1ce8], R18 ;  /* 0x001ce81201007387 */ /* 0x000fe80000100a00 */
[----:B------:R0:W-:Y:S01]  /*e790*/  STL.64 [R1+0x1aa8], R14 ;  /* 0x001aa80e01007387 */ /* 0x0001e20000100a00 */
[----:B------:R-:W-:-:S03]  /*e7a0*/  IADD3 R20, P3, R7, R16, RZ ;  /* 0x0000001007147210 */ /* 0x000fc60007f7e0ff */
[----:B------:R1:W-:Y:S01]  /*e7b0*/  STL.64 [R1+0x1628], R8 ;  /* 0x0016280801007387 */ /* 0x0003e20000100a00 */
[C---:B------:R-:W-:Y:S01]  /*e7c0*/  IMAD R11, R3.reuse, 0x24e, RZ ;  /* 0x0000024e030b7824 */ /* 0x040fe200078e02ff */
[----:B0-----:R-:W-:Y:S01]  /*e7d0*/  IADD3 R14, P1, R12, R16, RZ ;  /* 0x000000100c0e7210 */ /* 0x001fe20007f3e0ff */
[C---:B------:R-:W-:Y:S02]  /*e7e0*/  IMAD R12, R3.reuse, 0x93, RZ ;  /* 0x00000093030c7824 */ /* 0x040fe400078e02ff */
[----:B-1----:R-:W-:-:S03]  /*e7f0*/  IMAD R8, R3, 0x125, RZ ;  /* 0x0000012503087824 */ /* 0x002fc600078e02ff */
[-C--:B------:R-:W-:Y:S01]  /*e800*/  LEA.HI.X.SX32 R21, R12, R17.reuse, 0x1, P3 ;  /* 0x000000110c157211 */ /* 0x080fe200018f0eff */
[C---:B------:R-:W-:Y:S01]  /*e810*/  IMAD R4, R3.reuse, 0x250, RZ ;  /* 0x0000025003047824 */ /* 0x040fe200078e02ff */
[-C--:B------:R-:W-:Y:S01]  /*e820*/  LEA.HI.X.SX32 R23, R8, R17.reuse, 0x1, P2 ;  /* 0x0000001108177211 */ /* 0x080fe200010f0eff */
[----:B------:R-:W-:Y:S01]  /*e830*/  IMAD R6, R3, 0x4a, RZ ;  /* 0x0000004a03067824 */ /* 0x000fe200078e02ff */
[-C--:B------:R-:W-:Y:S01]  /*e840*/  IADD3 R10, P5, R11, R16.reuse, RZ ;  /* 0x000000100b0a7210 */ /* 0x080fe20007fbe0ff */
[----:B------:R-:W-:Y:S01]  /*e850*/  IMAD R12, R3, 0x127, RZ ;  /* 0x00000127030c7824 */ /* 0x000fe200078e02ff */
[-C--:B------:R-:W-:Y:S01]  /*e860*/  LEA.HI.X.SX32 R25, R7, R17.reuse, 0x1, P6 ;  /* 0x0000001107197211 */ /* 0x080fe200030f0eff */
[----:B------:R0:W-:Y:S01]  /*e870*/  STL.64 [R1+0x1620], R22 ;  /* 0x0016201601007387 */ /* 0x0001e20000100a00 */
[C---:B------:R-:W-:Y:S01]  /*e880*/  IMAD R7, R3.reuse, 0x25, RZ ;  /* 0x0000002503077824 */ /* 0x040fe200078e02ff */
[-C--:B------:R-:W-:Y:S01]  /*e890*/  IADD3 R18, P4, R4, R16.reuse, RZ ;  /* 0x0000001004127210 */ /* 0x080fe20007f9e0ff */
[C---:B------:R-:W-:Y:S01]  /*e8a0*/  IMAD R4, R3.reuse, 0x128, RZ ;  /* 0x0000012803047824 */ /* 0x040fe200078e02ff */
[----:B------:R-:W-:Y:S01]  /*e8b0*/  LEA.HI.X.SX32 R11, R12, R17, 0x1, P5 ;  /* 0x000000110c0b7211 */ /* 0x000fe200028f0eff */
[----:B------:R1:W-:Y:S01]  /*e8c0*/  STL.64 [R1+0x1aa0], R20 ;  /* 0x001aa01401007387 */ /* 0x0003e20000100a00 */
[----:B------:R-:W-:Y:S01]  /*e8d0*/  IMAD R12, R3, 0x256, RZ ;  /* 0x00000256030c7824 */ /* 0x000fe200078e02ff */
[----:B0-----:R-:W-:-:S02]  /*e8e0*/  IADD3 R22, P3, R6, R16, RZ ;  /* 0x0000001006167210 */ /* 0x001fc40007f7e0ff */
[----:B------:R0:W-:Y:S02]  /*e8f0*/  STL.64 [R1+0x1618], R24 ;  /* 0x0016181801007387 */ /* 0x0001e40000100a00 */
[----:B------:R-:W-:Y:S01]  /*e900*/  LEA.HI.X.SX32 R23, R7, R17, 0x1, P3 ;  /* 0x0000001107177211 */ /* 0x000fe200018f0eff */
[----:B-1----:R-:W-:Y:S01]  /*e910*/  IMAD R20, R3, 0x94, RZ ;  /* 0x0000009403147824 */ /* 0x002fe200078e02ff */
[----:B------:R1:W-:Y:S04]  /*e920*/  STL.64 [R1+0x1610], R10 ;  /* 0x0016100a01007387 */ /* 0x0003e80000100a00 */
[----:B------:R2:W-:Y:S01]  /*e930*/  STL.64 [R1+0x1e08], R22 ;  /* 0x001e081601007387 */ /* 0x0005e20000100a00 */
[-C--:B0-----:R-:W-:Y:S02]  /*e940*/  IADD3 R24, P6, R20, R16.reuse, RZ ;  /* 0x0000001014187210 */ /* 0x081fe40007fde0ff */
[----:B-1----:R-:W-:-:S02]  /*e950*/  IADD3 R10, P5, R4, R16, RZ ;  /* 0x00000010040a7210 */ /* 0x002fc40007fbe0ff */
[-C--:B--2---:R-:W-:Y:S01]  /*e960*/  IADD3 R22, P3, R12, R16.reuse, RZ ;  /* 0x000000100c167210 */ /* 0x084fe20007f7e0ff */
[C---:B------:R-:W-:Y:S01]  /*e970*/  IMAD R12, R3.reuse, 0x12a, RZ ;  /* 0x0000012a030c7824 */ /* 0x040fe200078e02ff */
[-C--:B------:R-:W-:Y:S02]  /*e980*/  LEA.HI.X.SX32 R11, R20, R17.reuse, 0x1, P5 ;  /* 0x00000011140b7211 */ /* 0x080fe400028f0eff */
[-C--:B------:R-:W-:Y:S02]  /*e990*/  LEA.HI.X.SX32 R25, R6, R17.reuse, 0x1, P6 ;  /* 0x0000001106197211 */ /* 0x080fe400030f0eff */
[-C--:B------:R-:W-:Y:S01]  /*e9a0*/  LEA.HI.X.SX32 R19, R4, R17.reuse, 0x1, P4 ;  /* 0x0000001104137211 */ /* 0x080fe200020f0eff */
[----:B------:R0:W-:Y:S01]  /*e9b0*/  STL.64 [R1+0x1a98], R10 ;  /* 0x001a980a01007387 */ /* 0x0001e20000100a00 */
[C---:B------:R-:W-:Y:S01]  /*e9c0*/  IMAD R4, R3.reuse, 0x95, RZ ;  /* 0x0000009503047824 */ /* 0x040fe200078e02ff */
[----:B------:R-:W-:Y:S01]  /*e9d0*/  IADD3 R20, P5, R12, R16, RZ ;  /* 0x000000100c147210 */ /* 0x000fe20007fbe0ff */
[C---:B------:R-:W-:Y:S01]  /*e9e0*/  IMAD R9, R3.reuse, 0x254, RZ ;  /* 0x0000025403097824 */ /* 0x040fe200078e02ff */
[----:B------:R-:W-:Y:S02]  /*e9f0*/  STL.64 [R1+0x1ce0], R24 ;  /* 0x001ce01801007387 */ /* 0x000fe40000100a00 */
[----:B------:R-:W-:Y:S01]  /*ea00*/  LEA.HI.X.SX32 R21, R4, R17, 0x1, P5 ;  /* 0x0000001104157211 */ /* 0x000fe200028f0eff */
[C---:B------:R-:W-:Y:S01]  /*ea10*/  IMAD R4, R3.reuse, 0x12b, RZ ;  /* 0x0000012b03047824 */ /* 0x040fe200078e02ff */
[----:B------:R1:W-:Y:S01]  /*ea20*/  STL.64 [R1+0x1608], R18 ;  /* 0x0016081201007387 */ /* 0x0003e20000100a00 */
[----:B0-----:R-:W-:-:S02]  /*ea30*/  IMAD R11, R3, 0x25a, RZ ;  /* 0x0000025a030b7824 */ /* 0x001fc400078e02ff */
[----:B------:R-:W-:Y:S01]  /*ea40*/  IMAD R10, R3, 0x129, RZ ;  /* 0x00000129030a7824 */ /* 0x000fe200078e02ff */
[----:B------:R-:W-:-:S04]  /*ea50*/  IADD3 R8, P2, R9, R16, RZ ;  /* 0x0000001009087210 */ /* 0x000fc80007f5e0ff */
[-C--:B------:R-:W-:Y:S02]  /*ea60*/  LEA.HI.X.SX32 R15, R10, R17.reuse, 0x1, P1 ;  /* 0x000000110a0f7211 */ /* 0x080fe400008f0eff */
[----:B-1----:R-:W-:Y:S01]  /*ea70*/  IADD3 R18, P4, R11, R16, RZ ;  /* 0x000000100b127210 */ /* 0x002fe20007f9e0ff */
[C---:B------:R-:W-:Y:S01]  /*ea80*/  IMAD R11, R3.reuse, 0x25c, RZ ;  /* 0x0000025c030b7824 */ /* 0x040fe200078e02ff */
[-C--:B------:R-:W-:Y:S01]  /*ea90*/  LEA.HI.X.SX32 R9, R12, R17.reuse, 0x1, P2 ;  /* 0x000000110c097211 */ /* 0x080fe200010f0eff */
[----:B------:R0:W-:Y:S01]  /*eaa0*/  STL.64 [R1+0x1600], R14 ;  /* 0x0016000e01007387 */ /* 0x0001e20000100a00 */
[----:B------:R-:W-:Y:S01]  /*eab0*/  LEA.HI.X.SX32 R23, R4, R17, 0x1, P3 ;  /* 0x0000001104177211 */ /* 0x000fe200018f0eff */
[C---:B------:R-:W-:Y:S02]  /*eac0*/  IMAD R10, R3.reuse, 0x96, RZ ;  /* 0x00000096030a7824 */ /* 0x040fe400078e02ff */
[----:B------:R1:W-:Y:S01]  /*ead0*/  STL.64 [R1+0x1a90], R20 ;  /* 0x001a901401007387 */ /* 0x0003e20000100a00 */
[----:B------:R-:W-:-:S03]  /*eae0*/  IMAD R7, R3, 0x258, RZ ;  /* 0x0000025803077824 */ /* 0x000fc600078e02ff */
[----:B------:R2:W-:Y:S01]  /*eaf0*/  STL.64 [R1+0x15f8], R8 ;  /* 0x0015f80801007387 */ /* 0x0005e20000100a00 */
[-C--:B0-----:R-:W-:Y:S01]  /*eb00*/  IADD3 R14, P1, R11, R16.reuse, RZ ;  /* 0x000000100b0e7210 */ /* 0x081fe20007f3e0ff */
[C---:B------:R-:W-:Y:S02]  /*eb10*/  IMAD R11, R3.reuse, 0x12c, RZ ;  /* 0x0000012c030b7824 */ /* 0x040fe400078e02ff */
[----:B------:R0:W-:Y:S01]  /*eb20*/  STL.64 [R1+0x15f0], R22 ;  /* 0x0015f01601007387 */ /* 0x0001e20000100a00 */
[----:B------:R-:W-:Y:S01]  /*eb30*/  IMAD R12, R3, 0x25e, RZ ;  /* 0x0000025e030c7824 */ /* 0x000fe200078e02ff */
[-C--:B-1----:R-:W-:Y:S02]  /*eb40*/  IADD3 R20, P5, R10, R16.reuse, RZ ;  /* 0x000000100a147210 */ /* 0x082fe40007fbe0ff */
[-C--:B--2---:R-:W-:Y:S01]  /*eb50*/  IADD3 R8, P2, R11, R16.reuse, RZ ;  /* 0x000000100b087210 */ /* 0x084fe20007f5e0ff */
[----:B0-----:R-:W-:Y:S01]  /*eb60*/  IMAD R22, R3, 0x4b, RZ ;  /* 0x0000004b03167824 */ /* 0x001fe200078e02ff */
[----:B------:R-:W-:-:S02]  /*eb70*/  IADD3 R6, P6, R7, R16, RZ ;  /* 0x0000001007067210 */ /* 0x000fc40007fde0ff */
[-C--:B------:R-:W-:Y:S01]  /*eb80*/  LEA.HI.X.SX32 R9, R10, R17.reuse, 0x1, P2 ;  /* 0x000000110a097211 */ /* 0x080fe200010f0eff */
[C---:B------:R-:W-:Y:S01]  /*eb90*/  IMAD R10, R3.reuse, 0x262, RZ ;  /* 0x00000262030a7824 */ /* 0x040fe200078e02ff */
[-C--:B------:R-:W-:Y:S02]  /*eba0*/  LEA.HI.X.SX32 R21, R22, R17.reuse, 0x1, P5 ;  /* 0x0000001116157211 */ /* 0x080fe400028f0eff */
[----:B------:R-:W-:Y:S01]  /*ebb0*/  IADD3 R24, P3, R12, R16, RZ ;  /* 0x000000100c187210 */ /* 0x000fe20007f7e0ff */
[----:B------:R-:W-:Y:S01]  /*ebc0*/  IMAD R12, R3, 0x12e, RZ ;  /* 0x0000012e030c7824 */ /* 0x000fe200078e02ff */
[----:B------:R-:W-:Y:S01]  /*ebd0*/  LEA.HI.X.SX32 R7, R11, R17, 0x1, P6 ;  /* 0x000000110b077211 */ /* 0x000fe200030f0eff */
[----:B------:R0:W-:Y:S01]  /*ebe0*/  STL.64 [R1+0x1cd8], R20 ;  /* 0x001cd81401007387 */ /* 0x0001e20000100a00 */
[----:B------:R-:W-:-:S03]  /*ebf0*/  IMAD R11, R3, 0x12d, RZ ;  /* 0x0000012d030b7824 */ /* 0x000fc600078e02ff */
[----:B------:R1:W-:Y:S02]  /*ec00*/  STL.64 [R1+0x1a88], R8 ;  /* 0x001a880801007387 */ /* 0x0003e40000100a00 */
[-C--:B------:R-:W-:Y:S02]  /*ec10*/  LEA.HI.X.SX32 R19, R11, R17.reuse, 0x1, P4 ;  /* 0x000000110b137211 */ /* 0x080fe400020f0eff */
[-C--:B0-----:R-:W-:Y:S01]  /*ec20*/  IADD3 R20, P6, R10, R16.reuse, RZ ;  /* 0x000000100a147210 */ /* 0x081fe20007fde0ff */
[C---:B------:R-:W-:Y:S01]  /*ec30*/  IMAD R10, R3.reuse, 0x97, RZ ;  /* 0x00000097030a7824 */ /* 0x040fe200078e02ff */
[----:B-1----:R-:W-:Y:S01]  /*ec40*/  IADD3 R8, P2, R12, R16, RZ ;  /* 0x000000100c087210 */ /* 0x002fe20007f5e0ff */
[----:B------:R-:W-:Y:S01]  /*ec50*/  IMAD R11, R3, 0x26, RZ ;  /* 0x00000026030b7824 */ /* 0x000fe200078e02ff */
[----:B------:R-:W-:Y:S02]  /*ec60*/  STL.64 [R1+0x15e8], R6 ;  /* 0x0015e80601007387 */ /* 0x000fe40000100a00 */
[----:B------:R-:W-:-:S02]  /*ec70*/  LEA.HI.X.SX32 R9, R10, R17, 0x1, P2 ;  /* 0x000000110a097211 */ /* 0x000fc400010f0eff */
[----:B------:R0:W-:Y:S01]  /*ec80*/  STL.64 [R1+0x15e0], R18 ;  /* 0x0015e01201007387 */ /* 0x0001e20000100a00 */
[-C--:B------:R-:W-:Y:S01]  /*ec90*/  LEA.HI.X.SX32 R15, R12, R17.reuse, 0x1, P1 ;  /* 0x000000110c0f7211 */ /* 0x080fe200008f0eff */
[C---:B------:R-:W-:Y:S02]  /*eca0*/  IMAD R4, R3.reuse, 0x260, RZ ;  /* 0x0000026003047824 */ /* 0x040fe400078e02ff */
[----:B------:R1:W-:Y:S01]  /*ecb0*/  STL.64 [R1+0x1a80], R8 ;  /* 0x001a800801007387 */ /* 0x0003e20000100a00 */
[C---:B------:R-:W-:Y:S02]  /*ecc0*/  IMAD R10, R3.reuse, 0x4c, RZ ;  /* 0x0000004c030a7824 */ /* 0x040fe400078e02ff */
[C---:B0-----:R-:W-:Y:S02]  /*ecd0*/  IMAD R19, R3.reuse, 0x12f, RZ ;  /* 0x0000012f03137824 */ /* 0x041fe400078e02ff */
[----:B------:R-:W-:Y:S01]  /*ece0*/  IMAD R18, R3, 0x13, RZ ;  /* 0x0000001303127824 */ /* 0x000fe200078e02ff */
[----:B-1----:R-:W-:Y:S01]  /*ecf0*/  IADD3 R8, P2, R11, R16, RZ ;  /* 0x000000100b087210 */ /* 0x002fe20007f5e0ff */
[----:B------:R-:W-:Y:S01]  /*ed00*/  IMAD R12, R3, 0x98, RZ ;  /* 0x00000098030c7824 */ /* 0x000fe200078e02ff */
[-C--:B------:R-:W-:Y:S01]  /*ed10*/  LEA.HI.X.SX32 R25, R19, R17.reuse, 0x1, P3 ;  /* 0x0000001113197211 */ /* 0x080fe200018f0eff */
[----:B------:R0:W-:Y:S01]  /*ed20*/  STL.64 [R1+0x15d8], R14 ;  /* 0x0015d80e01007387 */ /* 0x0001e20000100a00 */
[----:B------:R-:W-:-:S02]  /*ed30*/  LEA.HI.X.SX32 R9, R18, R17, 0x1, P2 ;  /* 0x0000001112097211 */ /* 0x000fc400010f0eff */
[-C--:B------:R-:W-:Y:S01]  /*ed40*/  IADD3 R22, P5, R4, R16.reuse, RZ ;  /* 0x0000001004167210 */ /* 0x080fe20007fbe0ff */
[----:B------:R-:W-:Y:S01]  /*ed50*/  IMAD R4, R3, 0x130, RZ ;  /* 0x0000013003047824 */ /* 0x000fe200078e02ff */
[----:B------:R1:W-:Y:S01]  /*ed60*/  STL.64 [R1+0x15d0], R24 ;  /* 0x0015d01801007387 */ /* 0x0003e20000100a00 */
[----:B0-----:R-:W-:-:S03]  /*ed70*/  IADD3 R14, P1, R10, R16, RZ ;  /* 0x000000100a0e7210 */ /* 0x001fc60007f3e0ff */
[----:B------:R0:W-:Y:S01]  /*ed80*/  STL.64 [R1+0x1e98], R8 ;  /* 0x001e980801007387 */ /* 0x0001e20000100a00 */
[-C--:B------:R-:W-:Y:S02]  /*ed90*/  IADD3 R18, P2, R4, R16.reuse, RZ ;  /* 0x0000001004127210 */ /* 0x080fe40007f5e0ff */
[-C--:B------:R-:W-:Y:S02]  /*eda0*/  LEA.HI.X.SX32 R15, R11, R17.reuse, 0x1, P1 ;  /* 0x000000110b0f7211 */ /* 0x080fe400008f0eff */
[C---:B-1----:R-:W-:Y:S02]  /*edb0*/  IADD3 R24, P3, R12.reuse, R16, RZ ;  /* 0x000000100c187210 */ /* 0x042fe40007f7e0ff */
[-C--:B------:R-:W-:Y:S01]  /*edc0*/  LEA.HI.X.SX32 R19, R12, R17.reuse, 0x1, P2 ;  /* 0x000000110c137211 */ /* 0x080fe200010f0eff */
[----:B------:R1:W-:Y:S01]  /*edd0*/  STL.64 [R1+0x1e00], R14 ;  /* 0x001e000e01007387 */ /* 0x0003e20000100a00 */
[----:B------:R-:W-:Y:S01]  /*ede0*/  LEA.HI.X.SX32 R25, R10, R17, 0x1, P3 ;  /* 0x000000110a197211 */ /* 0x000fe200018f0eff */
[----:B0-----:R-:W-:-:S02]  /*edf0*/  IMAD R9, R3, 0x266, RZ ;  /* 0x0000026603097824 */ /* 0x001fc400078e02ff */
[C---:B------:R-:W-:Y:S02]  /*ee00*/  IMAD R8, R3.reuse, 0x26a, RZ ;  /* 0x0000026a03087824 */ /* 0x040fe400078e02ff */
[----:B------:R0:W-:Y:S01]  /*ee10*/  STL.64 [R1+0x1cd0], R24 ;  /* 0x001cd01801007387 */ /* 0x0001e20000100a00 */
[----:B------:R-:W-:Y:S01]  /*ee20*/  IMAD R7, R3, 0x264, RZ ;  /* 0x0000026403077824 */ /* 0x000fe200078e02ff */
[-C--:B------:R-:W-:Y:S02]  /*ee30*/  LEA.HI.X.SX32 R23, R4, R17.reuse, 0x1, P5 ;  /* 0x0000001104177211 */ /* 0x080fe400028f0eff */
[-C--:B-1----:R-:W-:Y:S01]  /*ee40*/  IADD3 R14, P1, R9, R16.reuse, RZ ;  /* 0x00000010090e7210 */ /* 0x082fe20007f3e0ff */
[C---:B------:R-:W-:Y:S01]  /*ee50*/  IMAD R9, R3.reuse, 0x132, RZ ;  /* 0x0000013203097824 */ /* 0x040fe200078e02ff */
[----:B------:R1:W-:Y:S01]  /*ee60*/  STL.64 [R1+0x1a78], R18 ;  /* 0x001a781201007387 */ /* 0x0003e20000100a00 */
[----:B------:R-:W-:Y:S01]  /*ee70*/  IMAD R12, R3, 0x131, RZ ;  /* 0x00000131030c7824 */ /* 0x000fe200078e02ff */
[-C--:B------:R-:W-:Y:S01]  /*ee80*/  IADD3 R6, P4, R7, R16.reuse, RZ ;  /* 0x0000001007067210 */ /* 0x080fe20007f9e0ff */
[C---:B------:R-:W-:Y:S01]  /*ee90*/  IMAD R4, R3.reuse, 0x26c, RZ ;  /* 0x0000026c03047824 */ /* 0x040fe200078e02ff */
[-C--:B0-----:R-:W-:Y:S01]  /*eea0*/  IADD3 R24, P5, R8, R16.reuse, RZ ;  /* 0x0000001008187210 */ /* 0x081fe20007fbe0ff */
[----:B------:R-:W-:Y:S01]  /*eeb0*/  IMAD R8, R3, 0x99, RZ ;  /* 0x0000009903087824 */ /* 0x000fe200078e02ff */
[-C--:B------:R-:W-:Y:S01]  /*eec0*/  LEA.HI.X.SX32 R21, R12, R17.reuse, 0x1, P6 ;  /* 0x000000110c157211 */ /* 0x080fe200030f0eff */
[----:B------:R0:W-:Y:S01]  /*eed0*/  STL.64 [R1+0x15c8], R22 ;  /* 0x0015c81601007387 */ /* 0x0001e20000100a00 */
[----:B-1----:R-:W-:Y:S01]  /*eee0*/  IADD3 R18, P2, R9, R16, RZ ;  /* 0x0000001009127210 */ /* 0x002fe20007f5e0ff */
[----:B------:R-:W-:Y:S01]  /*eef0*/  IMAD R12, R3, 0x9a, RZ ;  /* 0x0000009a030c7824 */ /* 0x000fe200078e02ff */
[----:B------:R-:W-:-:S02]  /*ef00*/  LEA.HI.X.SX32 R7, R9, R17, 0x1, P4 ;  /* 0x0000001109077211 */ /* 0x000fc400020f0eff */
[----:B------:R-:W-:Y:S01]  /*ef10*/  LEA.HI.X.SX32 R19, R8, R17, 0x1, P2 ;  /* 0x0000001108137211 */ /* 0x000fe200010f0eff */
[C---:B------:R-:W-:Y:S01]  /*ef20*/  IMAD R11, R3.reuse, 0x268, RZ ;  /* 0x00000268030b7824 */ /* 0x040fe200078e02ff */
[----:B0-----:R-:W-:Y:S01]  /*ef30*/  IADD3 R22, P6, R4, R16, RZ ;  /* 0x0000001004167210 */ /* 0x001fe20007fde0ff */
[C---:B------:R-:W-:Y:S01]  /*ef40*/  IMAD R4, R3.reuse, 0x134, RZ ;  /* 0x0000013403047824 */ /* 0x040fe200078e02ff */
[----:B------:R0:W-:Y:S01]  /*ef50*/  STL.64 [R1+0x15c0], R20 ;  /* 0x0015c01401007387 */ /* 0x0001e20000100a00 */
[----:B------:R-:W-:-:S03]  /*ef60*/  IMAD R8, R3, 0x133, RZ ;  /* 0x0000013303087824 */ /* 0x000fc600078e02ff */
[----:B------:R1:W-:Y:S01]  /*ef70*/  STL.64 [R1+0x1a70], R18 ;  /* 0x001a701201007387 */ /* 0x0003e20000100a00 */
[----:B------:R-:W-:-:S03]  /*ef80*/  IADD3 R10, P3, R11, R16, RZ ;  /* 0x000000100b0a7210 */ /* 0x000fc60007f7e0ff */
[----:B------:R2:W-:Y:S01]  /*ef90*/  STL.64 [R1+0x15b8], R6 ;  /* 0x0015b80601007387 */ /* 0x0005e20000100a00 */
[----:B0-----:R-:W-:Y:S01]  /*efa0*/  IMAD R20, R3, 0x4d, RZ ;  /* 0x0000004d03147824 */ /* 0x001fe200078e02ff */
[-C--:B------:R-:W-:Y:S02]  /*efb0*/  LEA.HI.X.SX32 R15, R8, R17.reuse, 0x1, P1 ;  /* 0x00000011080f7211 */ /* 0x080fe400008f0eff */
[-C--:B-1----:R-:W-:Y:S02]  /*efc0*/  IADD3 R18, P2, R12, R16.reuse, RZ ;  /* 0x000000100c127210 */ /* 0x082fe40007f5e0ff */
[----:B--2---:R-:W-:Y:S02]  /*efd0*/  IADD3 R6, P4, R4, R16, RZ ;  /* 0x0000001004067210 */ /* 0x004fe40007f9e0ff */
[-C--:B------:R-:W-:Y:S02]  /*efe0*/  LEA.HI.X.SX32 R19, R20, R17.reuse, 0x1, P2 ;  /* 0x0000001114137211 */ /* 0x080fe400010f0eff */
[----:B------:R-:W-:-:S02]  /*eff0*/  LEA.HI.X.SX32 R7, R12, R17, 0x1, P4 ;  /* 0x000000110c077211 */ /* 0x000fc400020f0eff */
[----:B------:R-:W-:Y:S01]  /*f000*/  LEA.HI.X.SX32 R11, R4, R17, 0x1, P3 ;  /* 0x00000011040b7211 */ /* 0x000fe200018f0eff */
[----:B------:R0:W-:Y:S01]  /*f010*/  STL.64 [R1+0x15b0], R14 ;  /* 0x0015b00e01007387 */ /* 0x0001e20000100a00 */
[----:B------:R-:W-:-:S03]  /*f020*/  IMAD R12, R3, 0x272, RZ ;  /* 0x00000272030c7824 */ /* 0x000fc600078e02ff */
[----:B------:R1:W-:Y:S04]  /*f030*/  STL.64 [R1+0x1cc8], R18 ;  /* 0x001cc81201007387 */ /* 0x0003e80000100a00 */
[----:B------:R-:W-:Y:S04]  /*f040*/  STL.64 [R1+0x1a68], R6 ;  /* 0x001a680601007387 */ /* 0x000fe80000100a00 */
[----:B------:R2:W-:Y:S01]  /*f050*/  STL.64 [R1+0x15a8], R10 ;  /* 0x0015a80a01007387 */ /* 0x0005e20000100a00 */
[C---:B0-----:R-:W-:Y:S01]  /*f060*/  IMAD R15, R3.reuse, 0x136, RZ ;  /* 0x00000136030f7824 */ /* 0x041fe200078e02ff */
[----:B-1----:R-:W-:Y:S01]  /*f070*/  IADD3 R18, P3, R12, R16, RZ ;  /* 0x000000100c127210 */ /* 0x002fe20007f7e0ff */
[----:B------:R-:W-:-:S02]  /*f080*/  IMAD R12, R3, 0x9b, RZ ;  /* 0x0000009b030c7824 */ /* 0x000fc400078e02ff */
[----:B--2---:R-:W-:Y:S01]  /*f090*/  IMAD R10, R3, 0x135, RZ ;  /* 0x00000135030a7824 */ /* 0x004fe200078e02ff */
[----:B------:R-:W-:Y:S01]  /*f0a0*/  IADD3 R6, P4, R15, R16, RZ ;  /* 0x000000100f067210 */ /* 0x000fe20007f9e0ff */
[----:B------:R-:W-:-:S03]  /*f0b0*/  IMAD R9, R3, 0x26e, RZ ;  /* 0x0000026e03097824 */ /* 0x000fc600078e02ff */
[-C--:B------:R-:W-:Y:S01]  /*f0c0*/  LEA.HI.X.SX32 R25, R10, R17.reuse, 0x1, P5 ;  /* 0x000000110a197211 */ /* 0x080fe200028f0eff */
[C---:B------:R-:W-:Y:S01]  /*f0d0*/  IMAD R14, R3.reuse, 0x270, RZ ;  /* 0x00000270030e7824 */ /* 0x040fe200078e02ff */
[-C--:B------:R-:W-:Y:S01]  /*f0e0*/  LEA.HI.X.SX32 R7, R12, R17.reuse, 0x1, P4 ;  /* 0x000000110c077211 */ /* 0x080fe200020f0eff */
[----:B------:R-:W-:Y:S02]  /*f0f0*/  IMAD R12, R3, 0x137, RZ ;  /* 0x00000137030c7824 */ /* 0x000fe400078e02ff */
[----:B------:R0:W-:Y:S01]  /*f100*/  STL.64 [R1+0x15a0], R24 ;  /* 0x0015a01801007387 */ /* 0x0001e20000100a00 */
[-C--:B------:R-:W-:Y:S02]  /*f110*/  IADD3 R8, P1, R9, R16.reuse, RZ ;  /* 0x0000001009087210 */ /* 0x080fe40007f3e0ff */
[-C--:B------:R-:W-:Y:S01]  /*f120*/  LEA.HI.X.SX32 R23, R15, R17.reuse, 0x1, P6 ;  /* 0x000000110f177211 */ /* 0x080fe200030f0eff */
[----:B------:R1:W-:Y:S01]  /*f130*/  STL.64 [R1+0x1a60], R6 ;  /* 0x001a600601007387 */ /* 0x0003e20000100a00 */
[C---:B------:R-:W-:Y:S01]  /*f140*/  IMAD R15, R3.reuse, 0x27, RZ ;  /* 0x00000027030f7824 */ /* 0x040fe200078e02ff */
[----:B------:R-:W-:Y:S01]  /*f150*/  IADD3 R20, P2, R14, R16, RZ ;  /* 0x000000100e147210 */ /* 0x000fe20007f5e0ff */
[C---:B0-----:R-:W-:Y:S01]  /*f160*/  IMAD R24, R3.reuse, 0x4e, RZ ;  /* 0x0000004e03187824 */ /* 0x041fe200078e02ff */
[----:B------:R-:W-:Y:S01]  /*f170*/  LEA.HI.X.SX32 R9, R12, R17, 0x1, P1 ;  /* 0x000000110c097211 */ /* 0x000fe200008f0eff */
[----:B------:R-:W-:-:S03]  /*f180*/  IMAD R14, R3, 0x9c, RZ ;  /* 0x0000009c030e7824 */ /* 0x000fc600078e02ff */
[-C--:B-1----:R-:W-:Y:S01]  /*f190*/  IADD3 R6, P4, R24, R16.reuse, RZ ;  /* 0x0000001018067210 */ /* 0x082fe20007f9e0ff */
[C---:B------:R-:W-:Y:S01]  /*f1a0*/  IMAD R4, R3.reuse, 0x138, RZ ;  /* 0x0000013803047824 */ /* 0x040fe200078e02ff */
[----:B------:R0:W-:Y:S01]  /*f1b0*/  STL.64 [R1+0x1598], R22 ;  /* 0x0015981601007387 */ /* 0x0001e20000100a00 */
[----:B------:R-:W-:Y:S01]  /*f1c0*/  IMAD R12, R3, 0x276, RZ ;  /* 0x00000276030c7824 */ /* 0x000fe200078e02ff */
[----:B------:R-:W-:Y:S02]  /*f1d0*/  LEA.HI.X.SX32 R7, R15, R17, 0x1, P4 ;  /* 0x000000110f077211 */ /* 0x000fe400020f0eff */
[----:B------:R1:W-:Y:S04]  /*f1e0*/  STL.64 [R1+0x1590], R8 ;  /* 0x0015900801007387 */ /* 0x0003e80000100a00 */
[----:B------:R2:W-:Y:S01]  /*f1f0*/  STL.64 [R1+0x1df8], R6 ;  /* 0x001df80601007387 */ /* 0x0005e20000100a00 */
[----:B0-----:R-:W-:-:S02]  /*f200*/  IADD3 R22, P6, R14, R16, RZ ;  /* 0x000000100e167210 */ /* 0x001fc40007fde0ff */
[-C--:B-1----:R-:W-:Y:S02]  /*f210*/  IADD3 R8, P1, R4, R16.reuse, RZ ;  /* 0x0000001004087210 */ /* 0x082fe40007f3e0ff */
[-C--:B------:R-:W-:Y:S02]  /*f220*/  LEA.HI.X.SX32 R23, R24, R17.reuse, 0x1, P6 ;  /* 0x0000001118177211 */ /* 0x080fe400030f0eff */
[-C--:B--2---:R-:W-:Y:S01]  /*f230*/  IADD3 R6, P4, R12, R16.reuse, RZ ;  /* 0x000000100c067210 */ /* 0x084fe20007f9e0ff */
[C---:B------:R-:W-:Y:S01]  /*f240*/  IMAD R12, R3.reuse, 0x13a, RZ ;  /* 0x0000013a030c7824 */ /* 0x040fe200078e02ff */
[-C--:B------:R-:W-:Y:S01]  /*f250*/  LEA.HI.X.SX32 R9, R14, R17.reuse, 0x1, P1 ;  /* 0x000000110e097211 */ /* 0x080fe200008f0eff */
[C---:B------:R-:W-:Y:S01]  /*f260*/  IMAD R15, R3.reuse, 0x278, RZ ;  /* 0x00000278030f7824 */ /* 0x040fe200078e02ff */
[----:B------:R-:W-:Y:S01]  /*f270*/  LEA.HI.X.SX32 R21, R4, R17, 0x1, P2 ;  /* 0x0000001104157211 */ /* 0x000fe200010f0eff */
[----:B------:R0:W-:Y:S01]  /*f280*/  STL.64 [R1+0x1cc0], R22 ;  /* 0x001cc01601007387 */ /* 0x0001e20000100a00 */
[C---:B------:R-:W-:Y:S01]  /*f290*/  IMAD R4, R3.reuse, 0x9d, RZ ;  /* 0x0000009d03047824 */ /* 0x040fe200078e02ff */
[-C--:B------:R-:W-:Y:S01]  /*f2a0*/  IADD3 R14, P1, R12, R16.reuse, RZ ;  /* 0x000000100c0e7210 */ /* 0x080fe20007f3e0ff */
[----:B------:R-:W-:Y:S01]  /*f2b0*/  IMAD R11, R3, 0x274, RZ ;  /* 0x00000274030b7824 */ /* 0x000fe200078e02ff */
[----:B------:R1:W-:Y:S04]  /*f2c0*/  STL.64 [R1+0x1a58], R8 ;  /* 0x001a580801007387 */ /* 0x0003e80000100a00 */
[-C--:B------:R-:W-:Y:S01]  /*f2d0*/  IADD3 R10, P5, R11, R16.reuse, RZ ;  /* 0x000000100b0a7210 */ /* 0x080fe20007fbe0ff */
[----:B------:R2:W-:Y:S01]  /*f2e0*/  STL.64 [R1+0x1588], R20 ;  /* 0x0015881401007387 */ /* 0x0005e20000100a00 */
[----:B0-----:R-:W-:Y:S01]  /*f2f0*/  IADD3 R22, P6, R15, R16, RZ ;  /* 0x000000100f167210 */ /* 0x001fe20007fde0ff */
[----:B-1----:R-:W-:-:S02]  /*f300*/  IMAD R8, R3, 0x27a, RZ ;  /* 0x0000027a03087824 */ /* 0x002fc400078e02ff */
[C---:B------:R-:W-:Y:S01]  /*f310*/  IMAD R9, R3.reuse, 0x139, RZ ;  /* 0x0000013903097824 */ /* 0x040fe200078e02ff */
[-C--:B------:R-:W-:Y:S01]  /*f320*/  LEA.HI.X.SX32 R15, R4, R17.reuse, 0x1, P1 ;  /* 0x00000011040f7211 */ /* 0x080fe200008f0eff */
[C---:B------:R-:W-:Y:S01]  /*f330*/  IMAD R4, R3.reuse, 0x13b, RZ ;  /* 0x0000013b03047824 */ /* 0x040fe200078e02ff */
[----:B--2---:R-:W-:Y:S01]  /*f340*/  IADD3 R20, P2, R8, R16, RZ ;  /* 0x0000001008147210 */ /* 0x004fe20007f5e0ff */
[----:B------:R-:W-:Y:S01]  /*f350*/  IMAD R8, R3, 0x27c, RZ ;  /* 0x0000027c03087824 */ /* 0x000fe200078e02ff */
[-C--:B------:R-:W-:Y:S02]  /*f360*/  LEA.HI.X.SX32 R19, R9, R17.reuse, 0x1, P3 ;  /* 0x0000001109137211 */ /* 0x080fe400018f0eff */
[-C--:B------:R-:W-:Y:S02]  /*f370*/  LEA.HI.X.SX32 R11, R12, R17.reuse, 0x1, P5 ;  /* 0x000000110c0b7211 */ /* 0x080fe400028f0eff */
[----:B------:R-:W-:Y:S01]  /*f380*/  LEA.HI.X.SX32 R7, R4, R17, 0x1, P4 ;  /* 0x0000001104077211 */ /* 0x000fe200020f0eff */
[----:B------:R0:W-:Y:S01]  /*f390*/  STL.64 [R1+0x1580], R18 ;  /* 0x0015801201007387 */ /* 0x0001e20000100a00 */
[----:B------:R-:W-:-:S03]  /*f3a0*/  IMAD R9, R3, 0x9e, RZ ;  /* 0x0000009e03097824 */ /* 0x000fc600078e02ff */
[----:B------:R-:W-:Y:S01]  /*f3b0*/  STL.64 [R1+0x1a50], R14 ;  /* 0x001a500e01007387 */ /* 0x000fe20000100a00 */
[----:B------:R-:W-:-:S03]  /*f3c0*/  IMAD R12, R3, 0x27e, RZ ;  /* 0x0000027e030c7824 */ /* 0x000fc600078e02ff */
[----:B------:R1:W-:Y:S01]  /*f3d0*/  STL.64 [R1+0x1578], R10 ;  /* 0x0015780a01007387 */ /* 0x0003e20000100a00 */
[-C--:B0-----:R-:W-:Y:S01]  /*f3e0*/  IADD3 R18, P3, R8, R16.reuse, RZ ;  /* 0x0000001008127210 */ /* 0x081fe20007f7e0ff */
[----:B------:R-:W-:Y:S02]  /*f3f0*/  IMAD R8, R3, 0x13c, RZ ;  /* 0x0000013c03087824 */ /* 0x000fe400078e02ff */
[----:B------:R0:W-:Y:S01]  /*f400*/  STL.64 [R1+0x1570], R6 ;  /* 0x0015700601007387 */ /* 0x0001e20000100a00 */
[-C--:B------:R-:W-:Y:S02]  /*f410*/  IADD3 R24, P1, R9, R16.reuse, RZ ;  /* 0x0000001009187210 */ /* 0x080fe40007f3e0ff */
[-C--:B-1----:R-:W-:Y:S01]  /*f420*/  IADD3 R10, P5, R8, R16.reuse, RZ ;  /* 0x00000010080a7210 */ /* 0x082fe20007fbe0ff */
[C---:B0-----:R-:W-:Y:S01]  /*f430*/  IMAD R6, R3.reuse, 0x4f, RZ ;  /* 0x0000004f03067824 */ /* 0x041fe200078e02ff */
[----:B------:R-:W-:Y:S01]  /*f440*/  IADD3 R14, P4, R12, R16, RZ ;  /* 0x000000100c0e7210 */ /* 0x000fe20007f9e0ff */
[----:B------:R-:W-:Y:S01]  /*f450*/  IMAD R12, R3, 0x13e, RZ ;  /* 0x0000013e030c7824 */ /* 0x000fe200078e02ff */
[----:B------:R-:W-:-:S02]  /*f460*/  LEA.HI.X.SX32 R11, R9, R17, 0x1, P5 ;  /* 0x00000011090b7211 */ /* 0x000fc400028f0eff */
[-C--:B------:R-:W-:Y:S02]  /*f470*/  LEA.HI.X.SX32 R25, R6, R17.reuse, 0x1, P1 ;  /* 0x0000001106197211 */ /* 0x080fe400008f0eff */
[----:B------:R-:W-:Y:S01]  /*f480*/  LEA.HI.X.SX32 R23, R8, R17, 0x1, P6 ;  /* 0x0000001108177211 */ /* 0x000fe200030f0eff */
[C---:B------:R-:W-:Y:S02]  /*f490*/  IMAD R8, R3.reuse, 0x13d, RZ ;  /* 0x0000013d03087824 */ /* 0x040fe400078e02ff */
[----:B------:R-:W-:Y:S01]  /*f4a0*/  STL.64 [R1+0x1cb8], R24 ;  /* 0x001cb81801007387 */ /* 0x000fe20000100a00 */
[----:B------:R-:W-:-:S03]  /*f4b0*/  IMAD R4, R3, 0x9f, RZ ;  /* 0x0000009f03047824 */ /* 0x000fc600078e02ff */
[----:B------:R0:W-:Y:S01]  /*f4c0*/  STL.64 [R1+0x1a48], R10 ;  /* 0x001a480a01007387 */ /* 0x0001e20000100a00 */
[----:B------:R-:W-:-:S03]  /*f4d0*/  LEA.HI.X.SX32 R21, R8, R17, 0x1, P2 ;  /* 0x0000001108157211 */ /* 0x000fc600010f0eff */
[----:B------:R-:W-:Y:S01]  /*f4e0*/  STL.64 [R1+0x1568], R22 ;  /* 0x0015681601007387 */ /* 0x000fe20000100a00 */
[----:B0-----:R-:W-:-:S04]  /*f4f0*/  IADD3 R10, P5, R12, R16, RZ ;  /* 0x000000100c0a7210 */ /* 0x001fc80007fbe0ff */
[-C--:B------:R-:W-:Y:S01]  /*f500*/  LEA.HI.X.SX32 R11, R4, R17.reuse, 0x1, P5 ;  /* 0x00000011040b7211 */ /* 0x080fe200028f0eff */
[----:B------:R0:W-:Y:S01]  /*f510*/  STL.64 [R1+0x1560], R20 ;  /* 0x0015601401007387 */ /* 0x0001e20000100a00 */
[----:B------:R-:W-:Y:S01]  /*f520*/  LEA.HI.X.SX32 R19, R12, R17, 0x1, P3 ;  /* 0x000000110c137211 */ /* 0x000fe200018f0eff */
[C---:B------:R-:W-:Y:S02]  /*f530*/  IMAD R4, R3.reuse, 0x13f, RZ ;  /* 0x0000013f03047824 */ /* 0x040fe400078e02ff */
[----:B------:R1:W-:Y:S01]  /*f540*/  STL.64 [R1+0x1a40], R10 ;  /* 0x001a400a01007387 */ /* 0x0003e20000100a00 */
[C---:B------:R-:W-:Y:S02]  /*f550*/  IMAD R12, R3.reuse, 0x5, RZ ;  /* 0x00000005030c7824 */ /* 0x040fe400078e02ff */
[C---:B0-----:R-:W-:Y:S02]  /*f560*/  IMAD R21, R3.reuse, 0xa, RZ ;  /* 0x0000000a03157824 */ /* 0x041fe400078e02ff */
[----:B-1----:R-:W-:-:S03]  /*f570*/  IMAD R11, R3, 0x14, RZ ;  /* 0x00000014030b7824 */ /* 0x002fc600078e02ff */
[-C--:B------:R-:W-:Y:S01]  /*f580*/  IADD3 R22, P5, R21, R16.reuse, RZ ;  /* 0x0000001015167210 */ /* 0x080fe20007fbe0ff */
[----:B------:R0:W-:Y:S01]  /*f590*/  STL.64 [R1+0x1558], R18 ;  /* 0x0015581201007387 */ /* 0x0001e20000100a00 */
[-C--:B------:R-:W-:Y:S01]  /*f5a0*/  LEA.HI.X.SX32 R15, R4, R17.reuse, 0x1, P4 ;  /* 0x00000011040f7211 */ /* 0x080fe200020f0eff */
[C---:B------:R-:W-:Y:S01]  /*f5b0*/  IMAD R10, R3.reuse, 0x28, RZ ;  /* 0x00000028030a7824 */ /* 0x040fe200078e02ff */
[----:B------:R-:W-:Y:S01]  /*f5c0*/  LEA.HI.X.SX32 R23, R12, R17, 0x1, P5 ;  /* 0x000000110c177211 */ /* 0x000fe200028f0eff */
[C---:B------:R-:W-:Y:S02]  /*f5d0*/  IMAD R20, R3.reuse, 0x50, RZ ;  /* 0x0000005003147824 */ /* 0x040fe400078e02ff */
[----:B------:R1:W-:Y:S01]  /*f5e0*/  STL.64 [R1+0x1550], R14 ;  /* 0x0015500e01007387 */ /* 0x0003e20000100a00 */
[----:B------:R-:W-:Y:S01]  /*f5f0*/  IMAD R12, R3, 0xa0, RZ ;  /* 0x000000a0030c7824 */ /* 0x000fe200078e02ff */
[----:B0-----:R-:W-:-:S04]  /*f600*/  IADD3 R18, P3, R11, R16, RZ ;  /* 0x000000100b127210 */ /* 0x001fc80007f7e0ff */
[-C--:B------:R-:W-:Y:S02]  /*f610*/  LEA.HI.X.SX32 R19, R21, R17.reuse, 0x1, P3 ;  /* 0x0000001115137211 */ /* 0x080fe400018f0eff */
[-C--:B-1----:R-:W-:Y:S01]  /*f620*/  IADD3 R14, P4, R10, R16.reuse, RZ ;  /* 0x000000100a0e7210 */ /* 0x082fe20007f9e0ff */
[----:B------:R0:W-:Y:S01]  /*f630*/  STL.64 [R1+0x1f08], R22 ;  /* 0x001f081601007387 */ /* 0x0001e20000100a00 */
[----:B------:R-:W-:Y:S02]  /*f640*/  IMAD R4, R3, 0x140, RZ ;  /* 0x0000014003047824 */ /* 0x000fe400078e02ff */
[----:B------:R-:W-:Y:S01]  /*f650*/  LEA.HI.X.SX32 R15, R11, R17, 0x1, P4 ;  /* 0x000000110b0f7211 */ /* 0x000fe200020f0eff */
[----:B------:R1:W-:Y:S01]  /*f660*/  STL.64 [R1+0x1ee0], R18 ;  /* 0x001ee01201007387 */ /* 0x0003e20000100a00 */
[----:B------:R-:W-:Y:S01]  /*f670*/  IMAD R7, R3, 0x280, RZ ;  /* 0x0000028003077824 */ /* 0x000fe200078e02ff */
[-C--:B0-----:R-:W-:Y:S02]  /*f680*/  IADD3 R22, P5, R20, R16.reuse, RZ ;  /* 0x0000001014167210 */ /* 0x081fe40007fbe0ff */
[----:B-1----:R-:W-:-:S02]  /*f690*/  IADD3 R18, P3, R12, R16, RZ ;  /* 0x000000100c127210 */ /* 0x002fc40007f7e0ff */
[-C--:B------:R-:W-:Y:S01]  /*f6a0*/  LEA.HI.X.SX32 R23, R10, R17.reuse, 0x1, P5 ;  /* 0x000000110a177211 */ /* 0x080fe200028f0eff */
[----:B------:R0:W-:Y:S01]  /*f6b0*/  STL.64 [R1+0x1e90], R14 ;  /* 0x001e900e01007387 */ /* 0x0001e20000100a00 */
[----:B------:R-:W-:Y:S01]  /*f6c0*/  LEA.HI.X.SX32 R19, R20, R17, 0x1, P3 ;  /* 0x0000001114137211 */ /* 0x000fe200018f0eff */
[C---:B------:R-:W-:Y:S02]  /*f6d0*/  IMAD R10, R3.reuse, 0x288, RZ ;  /* 0x00000288030a7824 */ /* 0x040fe400078e02ff */
[----:B------:R-:W-:Y:S01]  /*f6e0*/  IMAD R11, R3, 0x286, RZ ;  /* 0x00000286030b7824 */ /* 0x000fe200078e02ff */
[----:B------:R1:W-:Y:S01]  /*f6f0*/  STL.64 [R1+0x1df0], R22 ;  /* 0x001df01601007387 */ /* 0x0003e20000100a00 */
[----:B------:R-:W-:-:S03]  /*f700*/  IADD3 R6, P1, R7, R16, RZ ;  /* 0x0000001007067210 */ /* 0x000fc60007f3e0ff */
[----:B------:R2:W-:Y:S01]  /*f710*/  STL.64 [R1+0x1cb0], R18 ;  /* 0x001cb01201007387 */ /* 0x0005e20000100a00 */
[----:B0-----:R-:W-:Y:S01]  /*f720*/  IADD3 R14, P4, R4, R16, RZ ;  /* 0x00000010040e7210 */ /* 0x001fe20007f9e0ff */
[----:B------:R-:W-:-:S03]  /*f730*/  IMAD R9, R3, 0x282, RZ ;  /* 0x0000028203097824 */ /* 0x000fc600078e02ff */
[-C--:B------:R-:W-:Y:S02]  /*f740*/  LEA.HI.X.SX32 R15, R12, R17.reuse, 0x1, P4 ;  /* 0x000000110c0f7211 */ /* 0x080fe400020f0eff */
[-C--:B-1----:R-:W-:Y:S02]  /*f750*/  IADD3 R22, P5, R11, R16.reuse, RZ ;  /* 0x000000100b167210 */ /* 0x082fe40007fbe0ff */
[-C--:B--2---:R-:W-:Y:S01]  /*f760*/  IADD3 R18, P3, R10, R16.reuse, RZ ;  /* 0x000000100a127210 */ /* 0x084fe20007f7e0ff */
[C---:B------:R-:W-:Y:S02]  /*f770*/  IMAD R10, R3.reuse, 0x28a, RZ ;  /* 0x0000028a030a7824 */ /* 0x040fe400078e02ff */
[----:B------:R-:W-:Y:S01]  /*f780*/  IMAD R11, R3, 0x142, RZ ;  /* 0x00000142030b7824 */ /* 0x000fe200078e02ff */
[----:B------:R0:W-:Y:S01]  /*f790*/  STL.64 [R1+0x1a38], R14 ;  /* 0x001a380e01007387 */ /* 0x0001e20000100a00 */
[----:B------:R-:W-:Y:S02]  /*f7a0*/  LEA.HI.X.SX32 R7, R4, R17, 0x1, P1 ;  /* 0x0000001104077211 */ /* 0x000fe400008f0eff */
[-C--:B------:R-:W-:Y:S01]  /*f7b0*/  IADD3 R24, P6, R9, R16.reuse, RZ ;  /* 0x0000001009187210 */ /* 0x080fe20007fde0ff */
[----:B------:R-:W-:Y:S01]  /*f7c0*/  IMAD R9, R3, 0x284, RZ ;  /* 0x0000028403097824 */ /* 0x000fe200078e02ff */
[-C--:B------:R-:W-:Y:S01]  /*f7d0*/  IADD3 R20, P4, R11, R16.reuse, RZ ;  /* 0x000000100b147210 */ /* 0x080fe20007f9e0ff */
[C---:B------:R-:W-:Y:S01]  /*f7e0*/  IMAD R12, R3.reuse, 0x141, RZ ;  /* 0x00000141030c7824 */ /* 0x040fe200078e02ff */
[-C--:B0-----:R-:W-:Y:S01]  /*f7f0*/  IADD3 R14, P1, R10, R16.reuse, RZ ;  /* 0x000000100a0e7210 */ /* 0x081fe20007f3e0ff */
[----:B------:R-:W-:Y:S01]  /*f800*/  IMAD R10, R3, 0xa1, RZ ;  /* 0x000000a1030a7824 */ /* 0x000fe200078e02ff */
[----:B------:R-:W-:-:S04]  /*f810*/  IADD3 R8, P2, R9, R16, RZ ;  /* 0x0000001009087210 */ /* 0x000fc80007f5e0ff */
        /* <DEDUP_REMOVED lines=10> */
[----:B------:R0:W-:Y:S01]  /*f8c0*/  STL.64 [R1+0x1538], R8 ;  /* 0x0015380801007387 */ /* 0x0001e20000100a00 */
[----:B------:R-:W-:-:S03]  /*f8d0*/  IMAD R7, R3, 0x28c, RZ ;  /* 0x0000028c03077824 */ /* 0x000fc600078e02ff */
[----:B------:R2:W-:Y:S01]  /*f8e0*/  STL.64 [R1+0x1530], R22 ;  /* 0x0015301601007387 */ /* 0x0005e20000100a00 */
[-C--:B-1----:R-:W-:Y:S02]  /*f8f0*/  IADD3 R20, P4, R12, R16.reuse, RZ ;  /* 0x000000100c147210 */ /* 0x082fe40007f9e0ff */
[----:B0-----:R-:W-:Y:S01]  /*f900*/  IADD3 R8, P2, R6, R16, RZ ;  /* 0x0000001006087210 */ /* 0x001fe20007f5e0ff */
[----:B--2---:R-:W-:-:S03]  /*f910*/  IMAD R22, R3, 0x51, RZ ;  /* 0x0000005103167824 */ /* 0x004fc600078e02ff */
[-C--:B------:R-:W-:Y:S01]  /*f920*/  LEA.HI.X.SX32 R9, R12, R17.reuse, 0x1, P2 ;  /* 0x000000110c097211 */ /* 0x080fe200010f0eff */
[----:B------:R-:W-:Y:S01]  /*f930*/  IMAD R12, R3, 0x292, RZ ;  /* 0x00000292030c7824 */ /* 0x000fe200078e02ff */
[----:B------:R-:W-:Y:S02]  /*f940*/  IADD3 R24, P6, R7, R16, RZ ;  /* 0x0000001007187210 */ /* 0x000fe40007fde0ff */
[-C--:B------:R-:W-:Y:S01]  /*f950*/  LEA.HI.X.SX32 R21, R22, R17.reuse, 0x1, P4 ;  /* 0x0000001116157211 */ /* 0x080fe200020f0eff */
[C---:B------:R-:W-:Y:S01]  /*f960*/  IMAD R7, R3.reuse, 0x146, RZ ;  /* 0x0000014603077824 */ /* 0x040fe200078e02ff */
[----:B------:R-:W-:Y:S01]  /*f970*/  LEA.HI.X.SX32 R19, R6, R17, 0x1, P3 ;  /* 0x0000001106137211 */ /* 0x000fe200018f0eff */
[C---:B------:R-:W-:Y:S02]  /*f980*/  IMAD R4, R3.reuse, 0x290, RZ ;  /* 0x0000029003047824 */ /* 0x040fe400078e02ff */
[----:B------:R0:W-:Y:S01]  /*f990*/  STL.64 [R1+0x1ca8], R20 ;  /* 0x001ca81401007387 */ /* 0x0001e20000100a00 */
[----:B------:R-:W-:-:S03]  /*f9a0*/  IMAD R6, R3, 0x145, RZ ;  /* 0x0000014503067824 */ /* 0x000fc600078e02ff */
[----:B------:R1:W-:Y:S01]  /*f9b0*/  STL.64 [R1+0x1a28], R8 ;  /* 0x001a280801007387 */ /* 0x0003e20000100a00 */
[C---:B------:R-:W-:Y:S01]  /*f9c0*/  IMAD R11, R3.reuse, 0x28e, RZ ;  /* 0x0000028e030b7824 */ /* 0x040fe200078e02ff */
[-C--:B------:R-:W-:Y:S02]  /*f9d0*/  IADD3 R22, P4, R4, R16.reuse, RZ ;  /* 0x0000001004167210 */ /* 0x080fe40007f9e0ff */
[-C--:B0-----:R-:W-:Y:S01]  /*f9e0*/  IADD3 R20, P3, R12, R16.reuse, RZ ;  /* 0x000000100c147210 */ /* 0x081fe20007f7e0ff */
[----:B------:R-:W-:Y:S01]  /*f9f0*/  IMAD R12, R3, 0xa3, RZ ;  /* 0x000000a3030c7824 */ /* 0x000fe200078e02ff */
[-C--:B-1----:R-:W-:Y:S01]  /*fa00*/  IADD3 R8, P2, R7, R16.reuse, RZ ;  /* 0x0000001007087210 */ /* 0x082fe20007f5e0ff */
[C---:B------:R-:W-:Y:S01]  /*fa10*/  IMAD R4, R3.reuse, 0x294, RZ ;  /* 0x0000029403047824 */ /* 0x040fe200078e02ff */
[-C--:B------:R-:W-:Y:S02]  /*fa20*/  LEA.HI.X.SX32 R15, R6, R17.reuse, 0x1, P1 ;  /* 0x00000011060f7211 */ /* 0x080fe400008f0eff */
[-C--:B------:R-:W-:Y:S01]  /*fa30*/  LEA.HI.X.SX32 R9, R12, R17.reuse, 0x1, P2 ;  /* 0x000000110c097211 */ /* 0x080fe200010f0eff */
[----:B------:R-:W-:Y:S01]  /*fa40*/  IMAD R12, R3, 0x147, RZ ;  /* 0x00000147030c7824 */ /* 0x000fe200078e02ff */
[----:B------:R-:W-:Y:S01]  /*fa50*/  IADD3 R10, P5, R11, R16, RZ ;  /* 0x000000100b0a7210 */ /* 0x000fe20007fbe0ff */
[----:B------:R-:W-:Y:S01]  /*fa60*/  STL.64 [R1+0x1528], R18 ;  /* 0x0015281201007387 */ /* 0x000fe20000100a00 */
[-C--:B------:R-:W-:Y:S01]  /*fa70*/  LEA.HI.X.SX32 R25, R7, R17.reuse, 0x1, P6 ;  /* 0x0000001107197211 */ /* 0x080fe200030f0eff */
[C---:B------:R-:W-:Y:S01]  /*fa80*/  IMAD R6, R3.reuse, 0x52, RZ ;  /* 0x0000005203067824 */ /* 0x040fe200078e02ff */
[----:B------:R-:W-:Y:S01]  /*fa90*/  LEA.HI.X.SX32 R11, R12, R17, 0x1, P5 ;  /* 0x000000110c0b7211 */ /* 0x000fe200028f0eff */
[----:B------:R0:W-:Y:S01]  /*faa0*/  STL.64 [R1+0x1520], R14 ;  /* 0x0015200e01007387 */ /* 0x0001e20000100a00 */
[----:B------:R-:W-:-:S03]  /*fab0*/  IMAD R7, R3, 0x29, RZ ;  /* 0x0000002903077824 */ /* 0x000fc600078e02ff */
[----:B------:R1:W-:Y:S04]  /*fac0*/  STL.64 [R1+0x1a20], R8 ;  /* 0x001a200801007387 */ /* 0x0003e80000100a00 */
[----:B------:R-:W-:Y:S01]  /*fad0*/  STL.64 [R1+0x1518], R24 ;  /* 0x0015181801007387 */ /* 0x000fe20000100a00 */
[-C--:B0-----:R-:W-:Y:S01]  /*fae0*/  IADD3 R14, P1, R4, R16.reuse, RZ ;  /* 0x00000010040e7210 */ /* 0x081fe20007f3e0ff */
[C---:B------:R-:W-:Y:S02]  /*faf0*/  IMAD R4, R3.reuse, 0x148, RZ ;  /* 0x0000014803047824 */ /* 0x040fe400078e02ff */
[----:B------:R0:W-:Y:S01]  /*fb00*/  STL.64 [R1+0x1510], R10 ;  /* 0x0015100a01007387 */ /* 0x0001e20000100a00 */
[C---:B------:R-:W-:Y:S01]  /*fb10*/  IMAD R18, R3.reuse, 0xa4, RZ ;  /* 0x000000a403127824 */ /* 0x040fe200078e02ff */
[----:B-1----:R-:W-:Y:S01]  /*fb20*/  IADD3 R8, P2, R6, R16, RZ ;  /* 0x0000001006087210 */ /* 0x002fe20007f5e0ff */
[----:B------:R-:W-:-:S03]  /*fb30*/  IMAD R12, R3, 0x296, RZ ;  /* 0x00000296030c7824 */ /* 0x000fc600078e02ff */
[-C--:B------:R-:W-:Y:S02]  /*fb40*/  LEA.HI.X.SX32 R9, R7, R17.reuse, 0x1, P2 ;  /* 0x0000001107097211 */ /* 0x080fe400010f0eff */
[-C--:B0-----:R-:W-:Y:S02]  /*fb50*/  IADD3 R10, P5, R4, R16.reuse, RZ ;  /* 0x00000010040a7210 */ /* 0x081fe40007fbe0ff */
[C---:B------:R-:W-:Y:S02]  /*fb60*/  IADD3 R24, P6, R18.reuse, R16, RZ ;  /* 0x0000001012187210 */ /* 0x040fe40007fde0ff */
[-C--:B------:R-:W-:Y:S01]  /*fb70*/  LEA.HI.X.SX32 R11, R18, R17.reuse, 0x1, P5 ;  /* 0x00000011120b7211 */ /* 0x080fe200028f0eff */
[----:B------:R0:W-:Y:S01]  /*fb80*/  STL.64 [R1+0x1de8], R8 ;  /* 0x001de80801007387 */ /* 0x0001e20000100a00 */
[----:B------:R-:W-:-:S03]  /*fb90*/  LEA.HI.X.SX32 R25, R6, R17, 0x1, P6 ;  /* 0x0000001106197211 */ /* 0x000fc600030f0eff */
[----:B------:R1:W-:Y:S01]  /*fba0*/  STL.64 [R1+0x1a18], R10 ;  /* 0x001a180a01007387 */ /* 0x0003e20000100a00 */
[----:B------:R-:W-:Y:S01]  /*fbb0*/  LEA.HI.X.SX32 R23, R4, R17, 0x1, P4 ;  /* 0x0000001104177211 */ /* 0x000fe200020f0eff */
[C---:B------:R-:W-:Y:S02]  /*fbc0*/  IMAD R4, R3.reuse, 0xa5, RZ ;  /* 0x000000a503047824 */ /* 0x040fe400078e02ff */
[----:B------:R2:W-:Y:S01]  /*fbd0*/  STL.64 [R1+0x1ca0], R24 ;  /* 0x001ca01801007387 */ /* 0x0005e20000100a00 */
[-C--:B0-----:R-:W-:Y:S01]  /*fbe0*/  IADD3 R8, P2, R12, R16.reuse, RZ ;  /* 0x000000100c087210 */ /* 0x081fe20007f5e0ff */
[C---:B------:R-:W-:Y:S02]  /*fbf0*/  IMAD R12, R3.reuse, 0x14a, RZ ;  /* 0x0000014a030c7824 */ /* 0x040fe400078e02ff */
[C---:B-1----:R-:W-:Y:S02]  /*fc00*/  IMAD R10, R3.reuse, 0x29a, RZ ;  /* 0x0000029a030a7824 */ /* 0x042fe400078e02ff */
[----:B------:R-:W-:Y:S01]  /*fc10*/  IMAD R11, R3, 0x149, RZ ;  /* 0x00000149030b7824 */ /* 0x000fe200078e02ff */
[----:B------:R-:W-:-:S02]  /*fc20*/  IADD3 R18, P5, R12, R16, RZ ;  /* 0x000000100c127210 */ /* 0x000fc40007fbe0ff */
[----:B--2---:R-:W-:Y:S01]  /*fc30*/  IADD3 R24, P4, R10, R16, RZ ;  /* 0x000000100a187210 */ /* 0x004fe20007f9e0ff */
[----:B------:R-:W-:Y:S01]  /*fc40*/  IMAD R10, R3, 0x29c, RZ ;  /* 0x0000029c030a7824 */ /* 0x000fe200078e02ff */
[-C--:B------:R-:W-:Y:S01]  /*fc50*/  LEA.HI.X.SX32 R21, R11, R17.reuse, 0x1, P3 ;  /* 0x000000110b157211 */ /* 0x080fe200018f0eff */
[----:B------:R-:W-:Y:S01]  /*fc60*/  STL.64 [R1+0x1508], R22 ;  /* 0x0015081601007387 */ /* 0x000fe20000100a00 */
[-C--:B------:R-:W-:Y:S01]  /*fc70*/  LEA.HI.X.SX32 R19, R4, R17.reuse, 0x1, P5 ;  /* 0x0000001104137211 */ /* 0x080fe200028f0eff */
[C---:B------:R-:W-:Y:S01]  /*fc80*/  IMAD R4, R3.reuse, 0x14b, RZ ;  /* 0x0000014b03047824 */ /* 0x040fe200078e02ff */
[-C--:B------:R-:W-:Y:S01]  /*fc90*/  LEA.HI.X.SX32 R15, R12, R17.reuse, 0x1, P1 ;  /* 0x000000110c0f7211 */ /* 0x080fe200008f0eff */
[----:B------:R0:W-:Y:S01]  /*fca0*/  STL.64 [R1+0x1500], R20 ;  /* 0x0015001401007387 */ /* 0x0001e20000100a00 */
[C---:B------:R-:W-:Y:S02]  /*fcb0*/  IMAD R11, R3.reuse, 0xa6, RZ ;  /* 0x000000a6030b7824 */ /* 0x040fe400078e02ff */
[----:B------:R-:W-:Y:S01]  /*fcc0*/  IMAD R7, R3, 0x298, RZ ;  /* 0x0000029803077824 */ /* 0x000fe200078e02ff */
[----:B------:R1:W-:Y:S01]  /*fcd0*/  STL.64 [R1+0x1a10], R18 ;  /* 0x001a101201007387 */ /* 0x0003e20000100a00 */
[----:B------:R-:W-:-:S02]  /*fce0*/  LEA.HI.X.SX32 R9, R4, R17, 0x1, P2 ;  /* 0x0000001104097211 */ /* 0x000fc400010f0eff */
[-C--:B0-----:R-:W-:Y:S01]  /*fcf0*/  IADD3 R20, P3, R10, R16.reuse, RZ ;  /* 0x000000100a147210 */ /* 0x081fe20007f7e0ff */
[C---:B------:R-:W-:Y:S01]  /*fd00*/  IMAD R10, R3.reuse, 0x14c, RZ ;  /* 0x0000014c030a7824 */ /* 0x040fe200078e02ff */
[----:B------:R0:W-:Y:S01]  /*fd10*/  STL.64 [R1+0x14f8], R14 ;  /* 0x0014f80e01007387 */ /* 0x0001e20000100a00 */
[----:B------:R-:W-:Y:S01]  /*fd20*/  IMAD R22, R3, 0x53, RZ ;  /* 0x0000005303167824 */ /* 0x000fe200078e02ff */
[-C--:B-1----:R-:W-:Y:S01]  /*fd30*/  IADD3 R18, P5, R11, R16.reuse, RZ ;  /* 0x000000100b127210 */ /* 0x082fe20007fbe0ff */
[----:B------:R-:W-:Y:S01]  /*fd40*/  IMAD R12, R3, 0x29e, RZ ;  /* 0x0000029e030c7824 */ /* 0x000fe200078e02ff */
[-C--:B------:R-:W-:Y:S01]  /*fd50*/  IADD3 R6, P6, R7, R16.reuse, RZ ;  /* 0x0000001007067210 */ /* 0x080fe20007fde0ff */
[----:B------:R1:W-:Y:S01]  /*fd60*/  STL.64 [R1+0x14f0], R8 ;  /* 0x0014f00801007387 */ /* 0x0003e20000100a00 */
[----:B------:R-:W-:Y:S02]  /*fd70*/  LEA.HI.X.SX32 R19, R22, R17, 0x1, P5 ;  /* 0x0000001116137211 */ /* 0x000fe400028f0eff */
[----:B0-----:R-:W-:-:S04]  /*fd80*/  IADD3 R14, P1, R10, R16, RZ ;  /* 0x000000100a0e7210 */ /* 0x001fc80007f3e0ff */
[-C--:B------:R-:W-:Y:S01]  /*fd90*/  LEA.HI.X.SX32 R15, R11, R17.reuse, 0x1, P1 ;  /* 0x000000110b0f7211 */ /* 0x080fe200008f0eff */
[C---:B------:R-:W-:Y:S01]  /*fda0*/  IMAD R11, R3.reuse, 0x2a2, RZ ;  /* 0x000002a2030b7824 */ /* 0x040fe200078e02ff */
[-C--:B-1----:R-:W-:Y:S01]  /*fdb0*/  IADD3 R8, P2, R12, R16.reuse, RZ ;  /* 0x000000100c087210 */ /* 0x082fe20007f5e0ff */
[C---:B------:R-:W-:Y:S01]  /*fdc0*/  IMAD R12, R3.reuse, 0x14e, RZ ;  /* 0x0000014e030c7824 */ /* 0x040fe200078e02ff */
[-C--:B------:R-:W-:Y:S01]  /*fdd0*/  LEA.HI.X.SX32 R7, R10, R17.reuse, 0x1, P6 ;  /* 0x000000110a077211 */ /* 0x080fe200030f0eff */
[----:B------:R-:W-:Y:S01]  /*fde0*/  IMAD R10, R3, 0x14d, RZ ;  /* 0x0000014d030a7824 */ /* 0x000fe200078e02ff */
[----:B------:R-:W-:Y:S01]  /*fdf0*/  STL.64 [R1+0x1c98], R18 ;  /* 0x001c981201007387 */ /* 0x000fe20000100a00 */
[----:B------:R-:W-:Y:S01]  /*fe00*/  IADD3 R22, P6, R11, R16, RZ ;  /* 0x000000100b167210 */ /* 0x000fe20007fde0ff */
[C---:B------:R-:W-:Y:S02]  /*fe10*/  IMAD R11, R3.reuse, 0xa7, RZ ;  /* 0x000000a7030b7824 */ /* 0x040fe400078e02ff */
[----:B------:R0:W-:Y:S01]  /*fe20*/  STL.64 [R1+0x1a08], R14 ;  /* 0x001a080e01007387 */ /* 0x0001e20000100a00 */
[----:B------:R-:W-:Y:S01]  /*fe30*/  LEA.HI.X.SX32 R25, R10, R17, 0x1, P4 ;  /* 0x000000110a197211 */ /* 0x000fe200020f0eff */
[----:B------:R-:W-:-:S02]  /*fe40*/  IMAD R10, R3, 0x2a, RZ ;  /* 0x0000002a030a7824 */ /* 0x000fc400078e02ff */
[----:B------:R-:W-:Y:S01]  /*fe50*/  STL.64 [R1+0x14e8], R6 ;  /* 0x0014e80601007387 */ /* 0x000fe20000100a00 */
[----:B0-----:R-:W-:-:S03]  /*fe60*/  IADD3 R14, P1, R12, R16, RZ ;  /* 0x000000100c0e7210 */ /* 0x001fc60007f3e0ff */
[----:B------:R0:W-:Y:S01]  /*fe70*/  STL.64 [R1+0x14e0], R24 ;  /* 0x0014e01801007387 */ /* 0x0001e20000100a00 */
[-C--:B------:R-:W-:Y:S01]  /*fe80*/  LEA.HI.X.SX32 R15, R11, R17.reuse, 0x1, P1 ;  /* 0x000000110b0f7211 */ /* 0x080fe200008f0eff */
[C---:B------:R-:W-:Y:S01]  /*fe90*/  IMAD R4, R3.reuse, 0x2a0, RZ ;  /* 0x000002a003047824 */ /* 0x040fe200078e02ff */
[----:B------:R-:W-:Y:S01]  /*fea0*/  LEA.HI.X.SX32 R21, R12, R17, 0x1, P3 ;  /* 0x000000110c157211 */ /* 0x000fe200018f0eff */
[C---:B------:R-:W-:Y:S02]  /*feb0*/  IMAD R11, R3.reuse, 0x15, RZ ;  /* 0x00000015030b7824 */ /* 0x040fe400078e02ff */
[----:B------:R1:W-:Y:S01]  /*fec0*/  STL.64 [R1+0x1a00], R14 ;  /* 0x001a000e01007387 */ /* 0x0003e20000100a00 */
[C---:B0-----:R-:W-:Y:S02]  /*fed0*/  IMAD R25, R3.reuse, 0x14f, RZ ;  /* 0x0000014f03197824 */ /* 0x041fe400078e02ff */
[----:B------:R-:W-:Y:S01]  /*fee0*/  IMAD R24, R3, 0x54, RZ ;  /* 0x0000005403187824 */ /* 0x000fe200078e02ff */
[----:B------:R0:W-:Y:S01]  /*fef0*/  STL.64 [R1+0x14d8], R20 ;  /* 0x0014d81401007387 */ /* 0x0001e20000100a00 */
[----:B------:R-:W-:-:S02]  /*ff00*/  IADD3 R18, P5, R4, R16, RZ ;  /* 0x0000001004127210 */ /* 0x000fc40007fbe0ff */
[-C--:B-1----:R-:W-:Y:S01]  /*ff10*/  IADD3 R14, P1, R10, R16.reuse, RZ ;  /* 0x000000100a0e7210 */ /* 0x082fe20007f3e0ff */
[----:B------:R-:W-:Y:S01]  /*ff20*/  IMAD R12, R3, 0xa8, RZ ;  /* 0x000000a8030c7824 */ /* 0x000fe200078e02ff */
[-C--:B------:R-:W-:Y:S01]  /*ff30*/  LEA.HI.X.SX32 R9, R25, R17.reuse, 0x1, P2 ;  /* 0x0000001119097211 */ /* 0x080fe200010f0eff */
[----:B------:R-:W-:Y:S01]  /*ff40*/  IMAD R4, R3, 0x150, RZ ;  /* 0x0000015003047824 */ /* 0x000fe200078e02ff */
[-C--:B------:R-:W-:Y:S02]  /*ff50*/  LEA.HI.X.SX32 R15, R11, R17.reuse, 0x1, P1 ;  /* 0x000000110b0f7211 */ /* 0x080fe400008f0eff */
[----:B0-----:R-:W-:Y:S01]  /*ff60*/  IADD3 R20, P3, R24, R16, RZ ;  /* 0x0000001018147210 */ /* 0x001fe20007f7e0ff */
[----:B------:R0:W-:Y:S01]  /*ff70*/  STL.64 [R1+0x14d0], R8 ;  /* 0x0014d00801007387 */ /* 0x0001e20000100a00 */
[C---:B------:R-:W-:Y:S02]  /*ff80*/  IMAD R11, R3.reuse, 0x2a6, RZ ;  /* 0x000002a6030b7824 */ /* 0x040fe400078e02ff */
[----:B------:R-:W-:Y:S01]  /*ff90*/  LEA.HI.X.SX32 R21, R10, R17, 0x1, P3 ;  /* 0x000000110a157211 */ /* 0x000fe200018f0eff */
[----:B------:R1:W-:Y:S01]  /*ffa0*/  STL.64 [R1+0x1e88], R14 ;  /* 0x001e880e01007387 */ /* 0x0003e20000100a00 */
[----:B------:R-:W-:-:S03]  /*ffb0*/  IMAD R10, R3, 0x2a8, RZ ;  /* 0x000002a8030a7824 */ /* 0x000fc600078e02ff */
[----:B------:R2:W-:Y:S01]  /*ffc0*/  STL.64 [R1+0x1de0], R20 ;  /* 0x001de01401007387 */ /* 0x0005e20000100a00 */
[-C--:B0-----:R-:W-:Y:S02]  /*ffd0*/  IADD3 R8, P2, R12, R16.reuse, RZ ;  /* 0x000000100c087210 */ /* 0x081fe40007f5e0ff */
[-C--:B-1----:R-:W-:Y:S02]  /*ffe0*/  IADD3 R14, P1, R4, R16.reuse, RZ ;  /* 0x00000010040e7210 */ /* 0x082fe40007f3e0ff */
[-C--:B------:R-:W-:Y:S02]  /*fff0*/  LEA.HI.X.SX32 R9, R24, R17.reuse, 0x1, P2 ;  /* 0x0000001118097211 */ /* 0x080fe400010f0eff */
[----:B--2---:R-:W-:Y:S01]  /*10000*/  IADD3 R20, P3, R11, R16, RZ ;  /* 0x000000100b147210 */ /* 0x004fe20007f7e0ff */
[C---:B------:R-:W-:Y:S01]  /*10010*/  IMAD R11, R3.reuse, 0x152, RZ ;  /* 0x00000152030b7824 */ /* 0x040fe200078e02ff */
[-C--:B------:R-:W-:Y:S01]  /*10020*/  LEA.HI.X.SX32 R15, R12, R17.reuse, 0x1, P1 ;  /* 0x000000110c0f7211 */ /* 0x080fe200008f0eff */
[----:B------:R0:W-:Y:S01]  /*10030*/  STL.64 [R1+0x1c90], R8 ;  /* 0x001c900801007387 */ /* 0x0001e20000100a00 */
[----:B------:R-:W-:Y:S01]  /*10040*/  LEA.HI.X.SX32 R19, R4, R17, 0x1, P5 ;  /* 0x0000001104137211 */ /* 0x000fe200028f0eff */
[----:B------:R-:W-:-:S02]  /*10050*/  IMAD R4, R3, 0xa9, RZ ;  /* 0x000000a903047824 */ /* 0x000fc400078e02ff */
[----:B------:R1:W-:Y:S01]  /*10060*/  STL.64 [R1+0x19f8], R14 ;  /* 0x0019f80e01007387 */ /* 0x0003e20000100a00 */
[C---:B------:R-:W-:Y:S02]  /*10070*/  IMAD R7, R3.reuse, 0x2a4, RZ ;  /* 0x000002a403077824 */ /* 0x040fe400078e02ff */
[C---:B------:R-:W-:Y:S01]  /*10080*/  IMAD R12, R3.reuse, 0x151, RZ ;  /* 0x00000151030c7824 */ /* 0x040fe200078e02ff */
[-C--:B0-----:R-:W-:Y:S01]  /*10090*/  IADD3 R8, P2, R10, R16.reuse, RZ ;  /* 0x000000100a087210 */ /* 0x081fe20007f5e0ff */
[----:B------:R-:W-:Y:S01]  /*100a0*/  IMAD R10, R3, 0x2aa, RZ ;  /* 0x000002aa030a7824 */ /* 0x000fe200078e02ff */
[-C--:B-1----:R-:W-:Y:S01]  /*100b0*/  IADD3 R14, P1, R11, R16.reuse, RZ ;  /* 0x000000100b0e7210 */ /* 0x082fe20007f3e0ff */
[----:B------:R0:W-:Y:S01]  /*100c0*/  STL.64 [R1+0x14c8], R18 ;  /* 0x0014c81201007387 */ /* 0x0001e20000100a00 */
[----:B------:R-:W-:Y:S02]  /*100d0*/  IADD3 R6, P4, R7, R16, RZ ;  /* 0x0000001007067210 */ /* 0x000fe40007f9e0ff */
[-C--:B------:R-:W-:Y:S01]  /*100e0*/  LEA.HI.X.SX32 R15, R4, R17.reuse, 0x1, P1 ;  /* 0x00000011040f7211 */ /* 0x080fe200008f0eff */
[----:B------:R-:W-:Y:S01]  /*100f0*/  IMAD R4, R3, 0x153, RZ ;  /* 0x0000015303047824 */ /* 0x000fe200078e02ff */
[----:B------:R-:W-:-:S02]  /*10100*/  LEA.HI.X.SX32 R23, R12, R17, 0x1, P6 ;  /* 0x000000110c177211 */ /* 0x000fc400030f0eff */
[-C--:B------:R-:W-:Y:S02]  /*10110*/  LEA.HI.X.SX32 R7, R11, R17.reuse, 0x1, P4 ;  /* 0x000000110b077211 */ /* 0x080fe400020f0eff */
[-C--:B0-----:R-:W-:Y:S01]  /*10120*/  IADD3 R18, P5, R10, R16.reuse, RZ ;  /* 0x000000100a127210 */ /* 0x081fe20007fbe0ff */
[C---:B------:R-:W-:Y:S01]  /*10130*/  IMAD R10, R3.reuse, 0x2ac, RZ ;  /* 0x000002ac030a7824 */ /* 0x040fe200078e02ff */
[----:B------:R-:W-:Y:S01]  /*10140*/  LEA.HI.X.SX32 R21, R4, R17, 0x1, P3 ;  /* 0x0000001104157211 */ /* 0x000fe200018f0eff */
[C---:B------:R-:W-:Y:S01]  /*10150*/  IMAD R12, R3.reuse, 0xaa, RZ ;  /* 0x000000aa030c7824 */ /* 0x040fe200078e02ff */
[----:B------:R-:W-:Y:S02]  /*10160*/  STL.64 [R1+0x14c0], R22 ;  /* 0x0014c01601007387 */ /* 0x000fe40000100a00 */
[-C--:B------:R-:W-:Y:S01]  /*10170*/  IADD3 R24, P6, R10, R16.reuse, RZ ;  /* 0x000000100a187210 */ /* 0x080fe20007fde0ff */
[----:B------:R-:W-:Y:S01]  /*10180*/  IMAD R10, R3, 0x154, RZ ;  /* 0x00000154030a7824 */ /* 0x000fe200078e02ff */
[----:B------:R0:W-:Y:S04]  /*10190*/  STL.64 [R1+0x19f0], R14 ;  /* 0x0019f00e01007387 */ /* 0x0001e80000100a00 */
[----:B------:R1:W-:Y:S04]  /*101a0*/  STL.64 [R1+0x14b8], R6 ;  /* 0x0014b80601007387 */ /* 0x0003e80000100a00 */
[----:B------:R2:W-:Y:S01]  /*101b0*/  STL.64 [R1+0x14b0], R20 ;  /* 0x0014b01401007387 */ /* 0x0005e20000100a00 */
[----:B0-----:R-:W-:-:S02]  /*101c0*/  IADD3 R14, P1, R12, R16, RZ ;  /* 0x000000100c0e7210 */ /* 0x001fc40007f3e0ff */
[----:B-1----:R-:W-:Y:S01]  /*101d0*/  IADD3 R6, P4, R10, R16, RZ ;  /* 0x000000100a067210 */ /* 0x002fe20007f9e0ff */
[----:B--2---:R-:W-:-:S03]  /*101e0*/  IMAD R20, R3, 0x55, RZ ;  /* 0x0000005503147824 */ /* 0x004fc600078e02ff */
[-C--:B------:R-:W-:Y:S01]  /*101f0*/  LEA.HI.X.SX32 R7, R12, R17.reuse, 0x1, P4 ;  /* 0x000000110c077211 */ /* 0x080fe200020f0eff */
[C---:B------:R-:W-:Y:S01]  /*10200*/  IMAD R11, R3.reuse, 0x2ae, RZ ;  /* 0x000002ae030b7824 */ /* 0x040fe200078e02ff */
[-C--:B------:R-:W-:Y:S02]  /*10210*/  LEA.HI.X.SX32 R9, R10, R17.reuse, 0x1, P2 ;  /* 0x000000110a097211 */ /* 0x080fe400010f0eff */
[-C--:B------:R-:W-:Y:S01]  /*10220*/  LEA.HI.X.SX32 R15, R20, R17.reuse, 0x1, P1 ;  /* 0x00000011140f7211 */ /* 0x080fe200008f0eff */
[----:B------:R-:W-:Y:S01]  /*10230*/  IMAD R10, R3, 0x155, RZ ;  /* 0x00000155030a7824 */ /* 0x000fe200078e02ff */
[----:B------:R-:W-:Y:S01]  /*10240*/  IADD3 R22, P3, R11, R16, RZ ;  /* 0x000000100b167210 */ /* 0x000fe20007f7e0ff */
[C---:B------:R-:W-:Y:S02]  /*10250*/  IMAD R12, R3.reuse, 0x2b2, RZ ;  /* 0x000002b2030c7824 */ /* 0x040fe400078e02ff */
[----:B------:R-:W-:Y:S01]  /*10260*/  STL.64 [R1+0x1c88], R14 ;  /* 0x001c880e01007387 */ /* 0x000fe20000100a00 */
[----:B------:R-:W-:Y:S01]  /*10270*/  LEA.HI.X.SX32 R19, R10, R17, 0x1, P5 ;  /* 0x000000110a137211 */ /* 0x000fe200028f0eff */
[----:B------:R-:W-:-:S02]  /*10280*/  IMAD R11, R3, 0x156, RZ ;  /* 0x00000156030b7824 */ /* 0x000fc400078e02ff */
[----:B------:R-:W-:Y:S04]  /*10290*/  STL.64 [R1+0x19e8], R6 ;  /* 0x0019e80601007387 */ /* 0x000fe80000100a00 */
[----:B------:R0:W-:Y:S01]  /*102a0*/  STL.64 [R1+0x14a8], R8 ;  /* 0x0014a80801007387 */ /* 0x0001e20000100a00 */
[-C--:B------:R-:W-:Y:S01]  /*102b0*/  IADD3 R20, P2, R12, R16.reuse, RZ ;  /* 0x000000100c147210 */ /* 0x080fe20007f5e0ff */
[C---:B------:R-:W-:Y:S02]  /*102c0*/  IMAD R12, R3.reuse, 0xab, RZ ;  /* 0x000000ab030c7824 */ /* 0x040fe400078e02ff */
[----:B------:R1:W-:Y:S01]  /*102d0*/  STL.64 [R1+0x14a0], R18 ;  /* 0x0014a01201007387 */ /* 0x0003e20000100a00 */
[----:B0-----:R-:W-:Y:S01]  /*102e0*/  IMAD R9, R3, 0x2b4, RZ ;  /* 0x000002b403097824 */ /* 0x001fe200078e02ff */
[----:B------:R-:W-:-:S04]  /*102f0*/  IADD3 R6, P4, R11, R16, RZ ;  /* 0x000000100b067210 */ /* 0x000fc80007f9e0ff */
[----:B-1----:R-:W-:Y:S01]  /*10300*/  IADD3 R18, P5, R9, R16, RZ ;  /* 0x0000001009127210 */ /* 0x002fe20007fbe0ff */
[----:B------:R-:W-:Y:S01]  /*10310*/  IMAD R9, R3, 0x157, RZ ;  /* 0x0000015703097824 */ /* 0x000fe200078e02ff */
[-C--:B------:R-:W-:Y:S02]  /*10320*/  LEA.HI.X.SX32 R7, R12, R17.reuse, 0x1, P4 ;  /* 0x000000110c077211 */ /* 0x080fe400020f0eff */
[-C--:B------:R-:W-:Y:S01]  /*10330*/  LEA.HI.X.SX32 R25, R11, R17.reuse, 0x1, P6 ;  /* 0x000000110b197211 */ /* 0x080fe200030f0eff */
[----:B------:R-:W-:Y:S01]  /*10340*/  IMAD R8, R3, 0x158, RZ ;  /* 0x0000015803087824 */ /* 0x000fe200078e02ff */
[----:B------:R-:W-:Y:S01]  /*10350*/  LEA.HI.X.SX32 R23, R9, R17, 0x1, P3 ;  /* 0x0000001109177211 */ /* 0x000fe200018f0eff */
[C---:B------:R-:W-:Y:S01]  /*10360*/  IMAD R10, R3.reuse, 0x56, RZ ;  /* 0x00000056030a7824 */ /* 0x040fe200078e02ff */
[----:B------:R0:W-:Y:S01]  /*10370*/  STL.64 [R1+0x19e0], R6 ;  /* 0x0019e00601007387 */ /* 0x0001e20000100a00 */
[----:B------:R-:W-:-:S03]  /*10380*/  IMAD R12, R3, 0xac, RZ ;  /* 0x000000ac030c7824 */ /* 0x000fc600078e02ff */
[----:B------:R1:W-:Y:S01]  /*10390*/  STL.64 [R1+0x1498], R24 ;  /* 0x0014981801007387 */ /* 0x0003e20000100a00 */
[----:B------:R-:W-:-:S03]  /*103a0*/  IMAD R4, R3, 0x2b0, RZ ;  /* 0x000002b003047824 */ /* 0x000fc600078e02ff */
[----:B------:R2:W-:Y:S01]  /*103b0*/  STL.64 [R1+0x1490], R22 ;  /* 0x0014901601007387 */ /* 0x0005e20000100a00 */
[----:B------:R-:W-:Y:S01]  /*103c0*/  IMAD R11, R3, 0x2b, RZ ;  /* 0x0000002b030b7824 */ /* 0x000fe200078e02ff */
[-C--:B0-----:R-:W-:Y:S02]  /*103d0*/  IADD3 R6, P4, R10, R16.reuse, RZ ;  /* 0x000000100a067210 */ /* 0x081fe40007f9e0ff */
[-C--:B------:R-:W-:Y:S02]  /*103e0*/  IADD3 R14, P1, R4, R16.reuse, RZ ;  /* 0x00000010040e7210 */ /* 0x080fe40007f3e0ff */
[-C--:B-1----:R-:W-:Y:S02]  /*103f0*/  IADD3 R24, P6, R12, R16.reuse, RZ ;  /* 0x000000100c187210 */ /* 0x082fe40007fde0ff */
[----:B--2---:R-:W-:Y:S02]  /*10400*/  IADD3 R22, P3, R8, R16, RZ ;  /* 0x0000001008167210 */ /* 0x004fe40007f7e0ff */
[----:B------:R-:W-:-:S02]  /*10410*/  LEA.HI.X.SX32 R7, R11, R17, 0x1, P4 ;  /* 0x000000110b077211 */ /* 0x000fc400020f0eff */
[-C--:B------:R-:W-:Y:S01]  /*10420*/  LEA.HI.X.SX32 R23, R12, R17.reuse, 0x1, P3 ;  /* 0x000000110c177211 */ /* 0x080fe200018f0eff */
[C---:B------:R-:W-:Y:S01]  /*10430*/  IMAD R12, R3.reuse, 0x159, RZ ;  /* 0x00000159030c7824 */ /* 0x040fe200078e02ff */
[-C--:B------:R-:W-:Y:S02]  /*10440*/  LEA.HI.X.SX32 R25, R10, R17.reuse, 0x1, P6 ;  /* 0x000000110a197211 */ /* 0x080fe400030f0eff */
[-C--:B------:R-:W-:Y:S01]  /*10450*/  LEA.HI.X.SX32 R15, R8, R17.reuse, 0x1, P1 ;  /* 0x00000011080f7211 */ /* 0x080fe200008f0eff */
[----:B------:R-:W-:Y:S01]  /*10460*/  STL.64 [R1+0x1dd8], R6 ;  /* 0x001dd80601007387 */ /* 0x000fe20000100a00 */
[----:B------:R-:W-:Y:S01]  /*10470*/  LEA.HI.X.SX32 R21, R12, R17, 0x1, P2 ;  /* 0x000000110c157211 */ /* 0x000fe200010f0eff */
[C---:B------:R-:W-:Y:S02]  /*10480*/  IMAD R4, R3.reuse, 0x15a, RZ ;  /* 0x0000015a03047824 */ /* 0x040fe400078e02ff */
[----:B------:R-:W-:Y:S04]  /*10490*/  STL.64 [R1+0x1c80], R24 ;  /* 0x001c801801007387 */ /* 0x000fe80000100a00 */
[----:B------:R0:W-:Y:S04]  /*104a0*/  STL.64 [R1+0x19d8], R22 ;  /* 0x0019d81601007387 */ /* 0x0001e80000100a00 */
[----:B------:R-:W-:Y:S01]  /*104b0*/  STL.64 [R1+0x1488], R14 ;  /* 0x0014880e01007387 */ /* 0x000fe20000100a00 */
[----:B------:R-:W-:-:S03]  /*104c0*/  IMAD R9, R3, 0x2b6, RZ ;  /* 0x000002b603097824 */ /* 0x000fc600078e02ff */
[----:B------:R1:W-:Y:S01]  /*104d0*/  STL.64 [R1+0x1480], R20 ;  /* 0x0014801401007387 */ /* 0x0003e20000100a00 */
[-C--:B0-----:R-:W-:Y:S01]  /*104e0*/  IADD3 R22, P3, R4, R16.reuse, RZ ;  /* 0x0000001004167210 */ /* 0x081fe20007f7e0ff */
[----:B-1----:R-:W-:Y:S01]  /*104f0*/  IMAD R21, R3, 0xad, RZ ;  /* 0x000000ad03157824 */ /* 0x002fe200078e02ff */
[----:B------:R-:W-:-:S04]  /*10500*/  IADD3 R6, P4, R9, R16, RZ ;  /* 0x0000001009067210 */ /* 0x000fc80007f9e0ff */
[-C--:B------:R-:W-:Y:S01]  /*10510*/  LEA.HI.X.SX32 R23, R21, R17.reuse, 0x1, P3 ;  /* 0x0000001115177211 */ /* 0x080fe200018f0eff */
[C---:B------:R-:W-:Y:S01]  /*10520*/  IMAD R21, R3.reuse, 0x15b, RZ ;  /* 0x0000015b03157824 */ /* 0x040fe200078e02ff */
[----:B------:R-:W-:Y:S01]  /*10530*/  LEA.HI.X.SX32 R19, R4, R17, 0x1, P5 ;  /* 0x0000001104137211 */ /* 0x000fe200028f0eff */
[----:B------:R-:W-:-:S03]  /*10540*/  IMAD R12, R3, 0xae, RZ ;  /* 0x000000ae030c7824 */ /* 0x000fc600078e02ff */
[----:B------:R-:W-:Y:S01]  /*10550*/  LEA.HI.X.SX32 R7, R21, R17, 0x1, P4 ;  /* 0x0000001115077211 */ /* 0x000fe200020f0eff */
[C---:B------:R-:W-:Y:S01]  /*10560*/  IMAD R20, R3.reuse, 0x15c, RZ ;  /* 0x0000015c03147824 */ /* 0x040fe200078e02ff */
[----:B------:R-:W-:Y:S01]  /*10570*/  STL.64 [R1+0x19d0], R22 ;  /* 0x0019d01601007387 */ /* 0x000fe20000100a00 */
[----:B------:R-:W-:-:S03]  /*10580*/  IMAD R11, R3, 0x2b8, RZ ;  /* 0x000002b8030b7824 */ /* 0x000fc600078e02ff */
[----:B------:R0:W-:Y:S01]  /*10590*/  STL.64 [R1+0x1478], R18 ;  /* 0x0014781201007387 */ /* 0x0001e20000100a00 */
[----:B------:R-:W-:-:S03]  /*105a0*/  IADD3 R24, P3, R12, R16, RZ ;  /* 0x000000100c187210 */ /* 0x000fc60007f7e0ff */
[----:B------:R1:W-:Y:S01]  /*105b0*/  STL.64 [R1+0x1470], R6 ;  /* 0x0014700601007387 */ /* 0x0003e20000100a00 */
[-C--:B------:R-:W-:Y:S01]  /*105c0*/  IADD3 R10, P6, R11, R16.reuse, RZ ;  /* 0x000000100b0a7210 */ /* 0x080fe20007fde0ff */
[C---:B------:R-:W-:Y:S01]  /*105d0*/  IMAD R4, R3.reuse, 0x2be, RZ ;  /* 0x000002be03047824 */ /* 0x040fe200078e02ff */
[----:B0-----:R-:W-:Y:S01]  /*105e0*/  IADD3 R18, P5, R20, R16, RZ ;  /* 0x0000001014127210 */ /* 0x001fe20007fbe0ff */
[----:B-1----:R-:W-:-:S03]  /*105f0*/  IMAD R6, R3, 0x57, RZ ;  /* 0x0000005703067824 */ /* 0x002fc600078e02ff */
[-C--:B------:R-:W-:Y:S01]  /*10600*/  LEA.HI.X.SX32 R19, R12, R17.reuse, 0x1, P5 ;  /* 0x000000110c137211 */ /* 0x080fe200028f0eff */
[C---:B------:R-:W-:Y:S01]  /*10610*/  IMAD R12, R3.reuse, 0x2c2, RZ ;  /* 0x000002c2030c7824 */ /* 0x040fe200078e02ff */
[-C--:B------:R-:W-:Y:S02]  /*10620*/  LEA.HI.X.SX32 R11, R20, R17.reuse, 0x1, P6 ;  /* 0x00000011140b7211 */ /* 0x080fe400030f0eff */
        /* <DEDUP_REMOVED lines=8> */
[C---:B------:R-:W-:Y:S01]  /*106b0*/  IMAD R14, R3.reuse, 0x2bc, RZ ;  /* 0x000002bc030e7824 */ /* 0x040fe200078e02ff */
[-C--:B0-----:R-:W-:Y:S01]  /*106c0*/  IADD3 R24, P6, R12, R16.reuse, RZ ;  /* 0x000000100c187210 */ /* 0x081fe20007fde0ff */
[C---:B------:R-:W-:Y:S01]  /*106d0*/  IMAD R12, R3.reuse, 0xaf, RZ ;  /* 0x000000af030c7824 */ /* 0x040fe200078e02ff */
[----:B-1----:R-:W-:Y:S01]  /*106e0*/  IADD3 R18, P5, R4, R16, RZ ;  /* 0x0000001004127210 */ /* 0x002fe20007fbe0ff */
[----:B--2---:R-:W-:-:S03]  /*106f0*/  IMAD R11, R3, 0x15d, RZ ;  /* 0x0000015d030b7824 */ /* 0x004fc600078e02ff */
[-C--:B------:R-:W-:Y:S01]  /*10700*/  LEA.HI.X.SX32 R19, R12, R17.reuse, 0x1, P5 ;  /* 0x000000110c137211 */ /* 0x080fe200028f0eff */
[----:B------:R-:W-:Y:S01]  /*10710*/  IMAD R10, R3, 0x2c4, RZ ;  /* 0x000002c4030a7824 */ /* 0x000fe200078e02ff */
[-C--:B------:R-:W-:Y:S01]  /*10720*/  LEA.HI.X.SX32 R9, R11, R17.reuse, 0x1, P1 ;  /* 0x000000110b097211 */ /* 0x080fe200008f0eff */
[C---:B------:R-:W-:Y:S01]  /*10730*/  IMAD R11, R3.reuse, 0x16, RZ ;  /* 0x00000016030b7824 */ /* 0x040fe200078e02ff */
[-C--:B------:R-:W-:Y:S01]  /*10740*/  IADD3 R14, P2, R14, R16.reuse, RZ ;  /* 0x000000100e0e7210 */ /* 0x080fe20007f5e0ff */
[C---:B------:R-:W-:Y:S02]  /*10750*/  IMAD R12, R3.reuse, 0x15f, RZ ;  /* 0x0000015f030c7824 */ /* 0x040fe400078e02ff */
[----:B------:R0:W-:Y:S01]  /*10760*/  STL.64 [R1+0x1460], R8 ;  /* 0x0014600801007387 */ /* 0x0001e20000100a00 */
[C---:B------:R-:W-:Y:S01]  /*10770*/  IMAD R21, R3.reuse, 0xb, RZ ;  /* 0x0000000b03157824 */ /* 0x040fe200078e02ff */
[-C--:B------:R-:W-:Y:S02]  /*10780*/  LEA.HI.X.SX32 R15, R4, R17.reuse, 0x1, P2 ;  /* 0x00000011040f7211 */ /* 0x080fe400010f0eff */
[----:B------:R1:W-:Y:S01]  /*10790*/  STL.64 [R1+0x19c0], R18 ;  /* 0x0019c01201007387 */ /* 0x0003e20000100a00 */
[----:B------:R-:W-:Y:S01]  /*107a0*/  LEA.HI.X.SX32 R23, R12, R17, 0x1, P4 ;  /* 0x000000110c177211 */ /* 0x000fe200020f0eff */
[C---:B------:R-:W-:Y:S01]  /*107b0*/  IMAD R20, R3.reuse, 0x58, RZ ;  /* 0x0000005803147824 */ /* 0x040fe200078e02ff */
[-C--:B0-----:R-:W-:Y:S01]  /*107c0*/  IADD3 R8, P1, R10, R16.reuse, RZ ;  /* 0x000000100a087210 */ /* 0x081fe20007f3e0ff */
[----:B------:R-:W-:Y:S01]  /*107d0*/  IMAD R10, R3, 0x2c, RZ ;  /* 0x0000002c030a7824 */ /* 0x000fe200078e02ff */
[----:B-1----:R-:W-:Y:S01]  /*107e0*/  IADD3 R18, P5, R11, R16, RZ ;  /* 0x000000100b127210 */ /* 0x002fe20007fbe0ff */
[----:B------:R0:W-:Y:S01]  /*107f0*/  STL.64 [R1+0x1458], R14 ;  /* 0x0014580e01007387 */ /* 0x0001e20000100a00 */
[----:B------:R-:W-:-:S02]  /*10800*/  IMAD R12, R3, 0xb0, RZ ;  /* 0x000000b0030c7824 */ /* 0x000fc400078e02ff */
[----:B------:R-:W-:Y:S01]  /*10810*/  LEA.HI.X.SX32 R19, R21, R17, 0x1, P5 ;  /* 0x0000001115137211 */ /* 0x000fe200028f0eff */
[----:B------:R1:W-:Y:S01]  /*10820*/  STL.64 [R1+0x1450], R22 ;  /* 0x0014501601007387 */ /* 0x0003e20000100a00 */
[----:B------:R-:W-:-:S03]  /*10830*/  IMAD R4, R3, 0x160, RZ ;  /* 0x0000016003047824 */ /* 0x000fc600078e02ff */
[----:B------:R2:W-:Y:S01]  /*10840*/  STL.64 [R1+0x1ed8], R18 ;  /* 0x001ed81201007387 */ /* 0x0005e20000100a00 */
[-C--:B0-----:R-:W-:Y:S02]  /*10850*/  IADD3 R14, P2, R10, R16.reuse, RZ ;  /* 0x000000100a0e7210 */ /* 0x081fe40007f5e0ff */
[-C--:B-1----:R-:W-:Y:S02]  /*10860*/  IADD3 R22, P4, R20, R16.reuse, RZ ;  /* 0x0000001014167210 */ /* 0x082fe40007f9e0ff */
[-C--:B------:R-:W-:Y:S02]  /*10870*/  LEA.HI.X.SX32 R15, R11, R17.reuse, 0x1, P2 ;  /* 0x000000110b0f7211 */ /* 0x080fe400010f0eff */
[----:B--2---:R-:W-:Y:S02]  /*10880*/  IADD3 R18, P5, R12, R16, RZ ;  /* 0x000000100c127210 */ /* 0x004fe40007fbe0ff */
[-C--:B------:R-:W-:Y:S01]  /*10890*/  LEA.HI.X.SX32 R23, R10, R17.reuse, 0x1, P4 ;  /* 0x000000110a177211 */ /* 0x080fe200020f0eff */
[----:B------:R0:W-:Y:S01]  /*108a0*/  STL.64 [R1+0x1e80], R14 ;  /* 0x001e800e01007387 */ /* 0x0001e20000100a00 */
[----:B------:R-:W-:Y:S01]  /*108b0*/  LEA.HI.X.SX32 R19, R20, R17, 0x1, P5 ;  /* 0x0000001114137211 */ /* 0x000fe200028f0eff */
[----:B------:R-:W-:-:S02]  /*108c0*/  IMAD R10, R3, 0x2c8, RZ ;  /* 0x000002c8030a7824 */ /* 0x000fc400078e02ff */
[C---:B------:R-:W-:Y:S01]  /*108d0*/  IMAD R7, R3.reuse, 0x2c0, RZ ;  /* 0x000002c003077824 */ /* 0x040fe200078e02ff */
[----:B------:R1:W-:Y:S01]  /*108e0*/  STL.64 [R1+0x1dd0], R22 ;  /* 0x001dd01601007387 */ /* 0x0003e20000100a00 */
[----:B------:R-:W-:-:S03]  /*108f0*/  IMAD R11, R3, 0x2c6, RZ ;  /* 0x000002c6030b7824 */ /* 0x000fc600078e02ff */
[----:B------:R2:W-:Y:S01]  /*10900*/  STL.64 [R1+0x1c70], R18 ;  /* 0x001c701201007387 */ /* 0x0005e20000100a00 */
[-C--:B0-----:R-:W-:Y:S02]  /*10910*/  IADD3 R14, P2, R4, R16.reuse, RZ ;  /* 0x00000010040e7210 */ /* 0x081fe40007f5e0ff */
[-C--:B------:R-:W-:Y:S02]  /*10920*/  IADD3 R6, P3, R7, R16.reuse, RZ ;  /* 0x0000001007067210 */ /* 0x080fe40007f7e0ff */
[----:B------:R-:W-:Y:S02]  /*10930*/  LEA.HI.X.SX32 R15, R12, R17, 0x1, P2 ;  /* 0x000000110c0f7211 */ /* 0x000fe400010f0eff */
[-C--:B-1----:R-:W-:Y:S02]  /*10940*/  IADD3 R22, P4, R11, R16.reuse, RZ ;  /* 0x000000100b167210 */ /* 0x082fe40007f9e0ff */
[----:B--2---:R-:W-:Y:S01]  /*10950*/  IADD3 R18, P5, R10, R16, RZ ;  /* 0x000000100a127210 */ /* 0x004fe20007fbe0ff */
[----:B------:R-:W-:-:S02]  /*10960*/  IMAD R10, R3, 0x2ca, RZ ;  /* 0x000002ca030a7824 */ /* 0x000fc400078e02ff */
[C---:B------:R-:W-:Y:S01]  /*10970*/  IMAD R11, R3.reuse, 0x162, RZ ;  /* 0x00000162030b7824 */ /* 0x040fe200078e02ff */
[----:B------:R0:W-:Y:S01]  /*10980*/  STL.64 [R1+0x19b8], R14 ;  /* 0x0019b80e01007387 */ /* 0x0001e20000100a00 */
[-C--:B------:R-:W-:Y:S01]  /*10990*/  LEA.HI.X.SX32 R7, R4, R17.reuse, 0x1, P3 ;  /* 0x0000001104077211 */ /* 0x080fe200018f0eff */
[----:B------:R-:W-:Y:S02]  /*109a0*/  IMAD R12, R3, 0x161, RZ ;  /* 0x00000161030c7824 */ /* 0x000fe400078e02ff */
[-C--:B------:R-:W-:Y:S02]  /*109b0*/  IADD3 R20, P2, R11, R16.reuse, RZ ;  /* 0x000000100b147210 */ /* 0x080fe40007f5e0ff */
[----:B0-----:R-:W-:Y:S01]  /*109c0*/  IADD3 R14, P3, R10, R16, RZ ;  /* 0x000000100a0e7210 */ /* 0x001fe20007f7e0ff */
[----:B------:R-:W-:Y:S01]  /*109d0*/  IMAD R10, R3, 0xb1, RZ ;  /* 0x000000b1030a7824 */ /* 0x000fe200078e02ff */
[----:B------:R-:W-:-:S04]  /*109e0*/  LEA.HI.X.SX32 R25, R12, R17, 0x1, P6 ;  /* 0x000000110c197211 */ /* 0x000fc800030f0eff */
[-C--:B------:R-:W-:Y:S01]  /*109f0*/  LEA.HI.X.SX32 R21, R10, R17.reuse, 0x1, P2 ;  /* 0x000000110a157211 */ /* 0x080fe200010f0eff */
[----:B------:R-:W-:Y:S01]  /*10a00*/  IMAD R10, R3, 0x163, RZ ;  /* 0x00000163030a7824 */ /* 0x000fe200078e02ff */
[-C--:B------:R-:W-:Y:S01]  /*10a10*/  LEA.HI.X.SX32 R9, R11, R17.reuse, 0x1, P1 ;  /* 0x000000110b097211 */ /* 0x080fe200008f0eff */
[----:B------:R0:W-:Y:S01]  /*10a20*/  STL.64 [R1+0x1448], R6 ;  /* 0x0014480601007387 */ /* 0x0001e20000100a00 */
[C---:B------:R-:W-:Y:S02]  /*10a30*/  IMAD R12, R3.reuse, 0xb2, RZ ;  /* 0x000000b2030c7824 */ /* 0x040fe400078e02ff */
[----:B------:R-:W-:Y:S01]  /*10a40*/  LEA.HI.X.SX32 R23, R10, R17, 0x1, P4 ;  /* 0x000000110a177211 */ /* 0x000fe200020f0eff */
[----:B------:R-:W-:Y:S04]  /*10a50*/  STL.64 [R1+0x1440], R24 ;  /* 0x0014401801007387 */ /* 0x000fe80000100a00 */
[----:B------:R1:W-:Y:S01]  /*10a60*/  STL.64 [R1+0x19b0], R20 ;  /* 0x0019b01401007387 */ /* 0x0003e20000100a00 */
[----:B0-----:R-:W-:-:S03]  /*10a70*/  IMAD R6, R3, 0x164, RZ ;  /* 0x0000016403067824 */ /* 0x001fc600078e02ff */
[----:B------:R0:W-:Y:S04]  /*10a80*/  STL.64 [R1+0x1438], R8 ;  /* 0x0014380801007387 */ /* 0x0001e80000100a00 */
[----:B------:R2:W-:Y:S01]  /*10a90*/  STL.64 [R1+0x1430], R22 ;  /* 0x0014301601007387 */ /* 0x0005e20000100a00 */
[-C--:B-1----:R-:W-:Y:S01]  /*10aa0*/  IADD3 R20, P2, R12, R16.reuse, RZ ;  /* 0x000000100c147210 */ /* 0x082fe20007f5e0ff */
[C---:B------:R-:W-:Y:S01]  /*10ab0*/  IMAD R7, R3.reuse, 0x2cc, RZ ;  /* 0x000002cc03077824 */ /* 0x040fe200078e02ff */
[----:B0-----:R-:W-:Y:S01]  /*10ac0*/  IADD3 R8, P1, R6, R16, RZ ;  /* 0x0000001006087210 */ /* 0x001fe20007f3e0ff */
[----:B--2---:R-:W-:-:S03]  /*10ad0*/  IMAD R22, R3, 0x59, RZ ;  /* 0x0000005903167824 */ /* 0x004fc600078e02ff */
[-C--:B------:R-:W-:Y:S01]  /*10ae0*/  LEA.HI.X.SX32 R9, R12, R17.reuse, 0x1, P1 ;  /* 0x000000110c097211 */ /* 0x080fe200008f0eff */
[----:B------:R-:W-:Y:S01]  /*10af0*/  IMAD R12, R3, 0x2d2, RZ ;  /* 0x000002d2030c7824 */ /* 0x000fe200078e02ff */
[-C--:B------:R-:W-:Y:S02]  /*10b00*/  LEA.HI.X.SX32 R19, R6, R17.reuse, 0x1, P5 ;  /* 0x0000001106137211 */ /* 0x080fe400028f0eff */
[----:B------:R-:W-:Y:S02]  /*10b10*/  LEA.HI.X.SX32 R21, R22, R17, 0x1, P2 ;  /* 0x0000001116157211 */ /* 0x000fe400010f0eff */
[----:B------:R-:W-:Y:S01]  /*10b20*/  IADD3 R24, P6, R7, R16, RZ ;  /* 0x0000001007187210 */ /* 0x000fe20007fde0ff */
[C---:B------:R-:W-:Y:S02]  /*10b30*/  IMAD R7, R3.reuse, 0x166, RZ ;  /* 0x0000016603077824 */ /* 0x040fe400078e02ff */
[----:B------:R-:W-:Y:S01]  /*10b40*/  STL.64 [R1+0x1c68], R20 ;  /* 0x001c681401007387 */ /* 0x000fe20000100a00 */
[----:B------:R-:W-:-:S03]  /*10b50*/  IMAD R4, R3, 0x2d0, RZ ;  /* 0x000002d003047824 */ /* 0x000fc600078e02ff */
[----:B------:R0:W-:Y:S01]  /*10b60*/  STL.64 [R1+0x19a8], R8 ;  /* 0x0019a80801007387 */ /* 0x0001e20000100a00 */
[----:B------:R-:W-:-:S03]  /*10b70*/  IMAD R6, R3, 0x165, RZ ;  /* 0x0000016503067824 */ /* 0x000fc600078e02ff */
[----:B------:R1:W-:Y:S01]  /*10b80*/  STL.64 [R1+0x1428], R18 ;  /* 0x0014281201007387 */ /* 0x0003e20000100a00 */
[C---:B------:R-:W-:Y:S01]  /*10b90*/  IMAD R11, R3.reuse, 0x2ce, RZ ;  /* 0x000002ce030b7824 */ /* 0x040fe200078e02ff */
[-C--:B------:R-:W-:Y:S01]  /*10ba0*/  IADD3 R22, P2, R4, R16.reuse, RZ ;  /* 0x0000001004167210 */ /* 0x080fe20007f5e0ff */
[----:B------:R-:W-:Y:S01]  /*10bb0*/  IMAD R4, R3, 0x2d4, RZ ;  /* 0x000002d403047824 */ /* 0x000fe200078e02ff */
[----:B------:R-:W-:Y:S02]  /*10bc0*/  LEA.HI.X.SX32 R15, R6, R17, 0x1, P3 ;  /* 0x00000011060f7211 */ /* 0x000fe400018f0eff */
[-C--:B0-----:R-:W-:Y:S02]  /*10bd0*/  IADD3 R8, P1, R7, R16.reuse, RZ ;  /* 0x0000001007087210 */ /* 0x081fe40007f3e0ff */
[-C--:B-1----:R-:W-:Y:S01]  /*10be0*/  IADD3 R18, P5, R12, R16.reuse, RZ ;  /* 0x000000100c127210 */ /* 0x082fe20007fbe0ff */
[----:B------:R-:W-:Y:S01]  /*10bf0*/  IMAD R12, R3, 0xb3, RZ ;  /* 0x000000b3030c7824 */ /* 0x000fe200078e02ff */
[----:B------:R-:W-:-:S04]  /*10c00*/  IADD3 R10, P4, R11, R16, RZ ;  /* 0x000000100b0a7210 */ /* 0x000fc80007f9e0ff */
[-C--:B------:R-:W-:Y:S01]  /*10c10*/  LEA.HI.X.SX32 R9, R12, R17.reuse, 0x1, P1 ;  /* 0x000000110c097211 */ /* 0x080fe200008f0eff */
[----:B------:R-:W-:Y:S01]  /*10c20*/  IMAD R12, R3, 0x167, RZ ;  /* 0x00000167030c7824 */ /* 0x000fe200078e02ff */
        /* <DEDUP_REMOVED lines=8> */
[----:B------:R-:W-:Y:S01]  /*10cb0*/  STL.64 [R1+0x1418], R24 ;  /* 0x0014181801007387 */ /* 0x000fe20000100a00 */
[----:B------:R-:W-:Y:S01]  /*10cc0*/  IMAD R20, R3, 0xb4, RZ ;  /* 0x000000b403147824 */ /* 0x000fe200078e02ff */
[----:B-1----:R-:W-:-:S02]  /*10cd0*/  IADD3 R8, P1, R6, R16, RZ ;  /* 0x0000001006087210 */ /* 0x002fc40007f3e0ff */
[----:B------:R0:W-:Y:S01]  /*10ce0*/  STL.64 [R1+0x1410], R10 ;  /* 0x0014100a01007387 */ /* 0x0001e20000100a00 */
[----:B------:R-:W-:Y:S01]  /*10cf0*/  IMAD R12, R3, 0x2d6, RZ ;  /* 0x000002d6030c7824 */ /* 0x000fe200078e02ff */
        /* <DEDUP_REMOVED lines=15> */
[-C--:B--2---:R-:W-:Y:S01]  /*10df0*/  IADD3 R24, P2, R11, R16.reuse, RZ ;  /* 0x000000100b187210 */ /* 0x084fe20007f5e0ff */
[C---:B------:R-:W-:Y:S01]  /*10e00*/  IMAD R11, R3.reuse, 0x2dc, RZ ;  /* 0x000002dc030b7824 */ /* 0x040fe200078e02ff */
[-C--:B------:R-:W-:Y:S01]  /*10e10*/  LEA.HI.X.SX32 R19, R10, R17.reuse, 0x1, P5 ;  /* 0x000000110a137211 */ /* 0x080fe200028f0eff */
[----:B------:R-:W-:Y:S01]  /*10e20*/  STL.64 [R1+0x1408], R22 ;  /* 0x0014081601007387 */ /* 0x000fe20000100a00 */
[-C--:B------:R-:W-:Y:S01]  /*10e30*/  LEA.HI.X.SX32 R21, R4, R17.reuse, 0x1, P4 ;  /* 0x0000001104157211 */ /* 0x080fe200020f0eff */
[C---:B------:R-:W-:Y:S01]  /*10e40*/  IMAD R7, R3.reuse, 0x2d8, RZ ;  /* 0x000002d803077824 */ /* 0x040fe200078e02ff */
[----:B------:R-:W-:Y:S01]  /*10e50*/  LEA.HI.X.SX32 R15, R12, R17, 0x1, P3 ;  /* 0x000000110c0f7211 */ /* 0x000fe200018f0eff */
[----:B------:R0:W-:Y:S01]  /*10e60*/  STL.64 [R1+0x1400], R18 ;  /* 0x0014001201007387 */ /* 0x0001e20000100a00 */
[C---:B------:R-:W-:Y:S02]  /*10e70*/  IMAD R10, R3.reuse, 0xb6, RZ ;  /* 0x000000b6030a7824 */ /* 0x040fe400078e02ff */
[----:B------:R-:W-:Y:S01]  /*10e80*/  IMAD R4, R3, 0x16b, RZ ;  /* 0x0000016b03047824 */ /* 0x000fe200078e02ff */
[----:B------:R1:W-:Y:S01]  /*10e90*/  STL.64 [R1+0x1990], R20 ;  /* 0x0019901401007387 */ /* 0x0003e20000100a00 */
[----:B------:R-:W-:-:S02]  /*10ea0*/  IADD3 R6, P6, R7, R16, RZ ;  /* 0x0000001007067210 */ /* 0x000fc40007fde0ff */
[-C--:B0-----:R-:W-:Y:S01]  /*10eb0*/  IADD3 R18, P5, R11, R16.reuse, RZ ;  /* 0x000000100b127210 */ /* 0x081fe20007fbe0ff */
[C---:B------:R-:W-:Y:S01]  /*10ec0*/  IMAD R11, R3.reuse, 0x16c, RZ ;  /* 0x0000016c030b7824 */ /* 0x040fe200078e02ff */
[----:B------:R0:W-:Y:S01]  /*10ed0*/  STL.64 [R1+0x13f8], R14 ;  /* 0x0013f80e01007387 */ /* 0x0001e20000100a00 */
[C---:B------:R-:W-:Y:S01]  /*10ee0*/  IMAD R22, R3.reuse, 0x5b, RZ ;  /* 0x0000005b03167824 */ /* 0x040fe200078e02ff */
[----:B-1----:R-:W-:Y:S01]  /*10ef0*/  IADD3 R20, P4, R10, R16, RZ ;  /* 0x000000100a147210 */ /* 0x002fe20007f9e0ff */
[----:B------:R-:W-:Y:S01]  /*10f00*/  IMAD R12, R3, 0x2de, RZ ;  /* 0x000002de030c7824 */ /* 0x000fe200078e02ff */
[-C--:B------:R-:W-:Y:S02]  /*10f10*/  LEA.HI.X.SX32 R9, R4, R17.reuse, 0x1, P1 ;  /* 0x0000001104097211 */ /* 0x080fe400008f0eff */
[-C--:B------:R-:W-:Y:S02]  /*10f20*/  LEA.HI.X.SX32 R21, R22, R17.reuse, 0x1, P4 ;  /* 0x0000001116157211 */ /* 0x080fe400020f0eff */
[----:B------:R-:W-:-:S02]  /*10f30*/  LEA.HI.X.SX32 R7, R11, R17, 0x1, P6 ;  /* 0x000000110b077211 */ /* 0x000fc400030f0eff */
[-C--:B0-----:R-:W-:Y:S01]  /*10f40*/  IADD3 R14, P3, R11, R16.reuse, RZ ;  /* 0x000000100b0e7210 */ /* 0x081fe20007f7e0ff */
[----:B------:R0:W-:Y:S01]  /*10f50*/  STL.64 [R1+0x13f0], R8 ;  /* 0x0013f00801007387 */ /* 0x0001e20000100a00 */
[C---:B------:R-:W-:Y:S02]  /*10f60*/  IMAD R11, R3.reuse, 0x16d, RZ ;  /* 0x0000016d030b7824 */ /* 0x040fe400078e02ff */
[-C--:B------:R-:W-:Y:S01]  /*10f70*/  LEA.HI.X.SX32 R15, R10, R17.reuse, 0x1, P3 ;  /* 0x000000110a0f7211 */ /* 0x080fe200018f0eff */
[----:B------:R-:W-:Y:S01]  /*10f80*/  IMAD R10, R3, 0x2e2, RZ ;  /* 0x000002e2030a7824 */ /* 0x000fe200078e02ff */
[----:B------:R1:W-:Y:S01]  /*10f90*/  STL.64 [R1+0x1c58], R20 ;  /* 0x001c581401007387 */ /* 0x0003e20000100a00 */
[----:B------:R-:W-:Y:S02]  /*10fa0*/  LEA.HI.X.SX32 R25, R11, R17, 0x1, P2 ;  /* 0x000000110b197211 */ /* 0x000fe400010f0eff */
[-C--:B0-----:R-:W-:Y:S01]  /*10fb0*/  IADD3 R8, P1, R12, R16.reuse, RZ ;  /* 0x000000100c087210 */ /* 0x081fe20007f3e0ff */
[C---:B------:R-:W-:Y:S01]  /*10fc0*/  IMAD R12, R3.reuse, 0x16e, RZ ;  /* 0x0000016e030c7824 */ /* 0x040fe200078e02ff */
[----:B------:R0:W-:Y:S01]  /*10fd0*/  STL.64 [R1+0x1988], R14 ;  /* 0x0019880e01007387 */ /* 0x0001e20000100a00 */
[----:B-1----:R-:W-:Y:S01]  /*10fe0*/  IADD3 R20, P6, R10, R16, RZ ;  /* 0x000000100a147210 */ /* 0x002fe20007fde0ff */
[----:B------:R-:W-:-:S02]  /*10ff0*/  IMAD R10, R3, 0xb7, RZ ;  /* 0x000000b7030a7824 */ /* 0x000fc400078e02ff */
[----:B------:R-:W-:Y:S01]  /*11000*/  STL.64 [R1+0x13e8], R6 ;  /* 0x0013e80601007387 */ /* 0x000fe20000100a00 */
[----:B------:R-:W-:-:S03]  /*11010*/  IMAD R4, R3, 0x2e0, RZ ;  /* 0x000002e003047824 */ /* 0x000fc600078e02ff */
[----:B------:R1:W-:Y:S01]  /*11020*/  STL.64 [R1+0x13e0], R24 ;  /* 0x0013e01801007387 */ /* 0x0003e20000100a00 */
[----:B0-----:R-:W-:Y:S01]  /*11030*/  IADD3 R14, P3, R12, R16, RZ ;  /* 0x000000100c0e7210 */ /* 0x001fe20007f7e0ff */
[----:B------:R-:W-:-:S03]  /*11040*/  IMAD R11, R3, 0x2e, RZ ;  /* 0x0000002e030b7824 */ /* 0x000fc600078e02ff */
[-C--:B------:R-:W-:Y:S01]  /*11050*/  LEA.HI.X.SX32 R15, R10, R17.reuse, 0x1, P3 ;  /* 0x000000110a0f7211 */ /* 0x080fe200018f0eff */
[C---:B-1----:R-:W-:Y:S01]  /*11060*/  IMAD R25, R3.reuse, 0x16f, RZ ;  /* 0x0000016f03197824 */ /* 0x042fe200078e02ff */
[----:B------:R-:W-:Y:S01]  /*11070*/  IADD3 R22, P4, R4, R16, RZ ;  /* 0x0000001004167210 */ /* 0x000fe20007f9e0ff */
[C---:B------:R-:W-:Y:S01]  /*11080*/  IMAD R24, R3.reuse, 0x5c, RZ ;  /* 0x0000005c03187824 */ /* 0x040fe200078e02ff */
[-C--:B------:R-:W-:Y:S01]  /*11090*/  LEA.HI.X.SX32 R19, R12, R17.reuse, 0x1, P5 ;  /* 0x000000110c137211 */ /* 0x080fe200028f0eff */
[----:B------:R0:W-:Y:S01]  /*110a0*/  STL.64 [R1+0x1980], R14 ;  /* 0x0019800e01007387 */ /* 0x0001e20000100a00 */
[----:B------:R-:W-:Y:S01]  /*110b0*/  IMAD R4, R3, 0x17, RZ ;  /* 0x0000001703047824 */ /* 0x000fe200078e02ff */
[----:B------:R-:W-:Y:S01]  /*110c0*/  LEA.HI.X.SX32 R9, R25, R17, 0x1, P1 ;  /* 0x0000001119097211 */ /* 0x000fe200008f0eff */
[C---:B------:R-:W-:Y:S01]  /*110d0*/  IMAD R12, R3.reuse, 0xb8, RZ ;  /* 0x000000b8030c7824 */ /* 0x040fe200078e02ff */
[----:B------:R1:W-:Y:S01]  /*110e0*/  STL.64 [R1+0x13d8], R18 ;  /* 0x0013d81201007387 */ /* 0x0003e20000100a00 */
[----:B------:R-:W-:-:S03]  /*110f0*/  IMAD R10, R3, 0x170, RZ ;  /* 0x00000170030a7824 */ /* 0x000fc600078e02ff */
[----:B------:R2:W-:Y:S01]  /*11100*/  STL.64 [R1+0x13d0], R8 ;  /* 0x0013d00801007387 */ /* 0x0005e20000100a00 */
[-C--:B0-----:R-:W-:Y:S02]  /*11110*/  IADD3 R14, P3, R11, R16.reuse, RZ ;  /* 0x000000100b0e7210 */ /* 0x081fe40007f7e0ff */
[-C--:B-1----:R-:W-:Y:S02]  /*11120*/  IADD3 R18, P5, R24, R16.reuse, RZ ;  /* 0x0000001018127210 */ /* 0x082fe40007fbe0ff */
[-C--:B------:R-:W-:Y:S02]  /*11130*/  LEA.HI.X.SX32 R15, R4, R17.reuse, 0x1, P3 ;  /* 0x00000011040f7211 */ /* 0x080fe400018f0eff */
[----:B--2---:R-:W-:Y:S01]  /*11140*/  IADD3 R8, P1, R12, R16, RZ ;  /* 0x000000100c087210 */ /* 0x004fe20007f3e0ff */
[----:B------:R-:W-:Y:S01]  /*11150*/  IMAD R4, R3, 0x2e6, RZ ;  /* 0x000002e603047824 */ /* 0x000fe200078e02ff */
[-C--:B------:R-:W-:Y:S01]  /*11160*/  LEA.HI.X.SX32 R19, R11, R17.reuse, 0x1, P5 ;  /* 0x000000110b137211 */ /* 0x080fe200028f0eff */
[----:B------:R0:W-:Y:S01]  /*11170*/  STL.64 [R1+0x1e78], R14 ;  /* 0x001e780e01007387 */ /* 0x0001e20000100a00 */
[----:B------:R-:W-:Y:S01]  /*11180*/  LEA.HI.X.SX32 R9, R24, R17, 0x1, P1 ;  /* 0x0000001118097211 */ /* 0x000fe200008f0eff */
[----:B------:R-:W-:-:S02]  /*11190*/  IMAD R11, R3, 0x2e8, RZ ;  /* 0x000002e8030b7824 */ /* 0x000fc400078e02ff */
[----:B------:R1:W-:Y:S01]  /*111a0*/  STL.64 [R1+0x1dc0], R18 ;  /* 0x001dc01201007387 */ /* 0x0003e20000100a00 */
[----:B------:R-:W-:-:S03]  /*111b0*/  IMAD R7, R3, 0x2e4, RZ ;  /* 0x000002e403077824 */ /* 0x000fc600078e02ff */
[----:B------:R2:W-:Y:S01]  /*111c0*/  STL.64 [R1+0x1c50], R8 ;  /* 0x001c500801007387 */ /* 0x0005e20000100a00 */
[-C--:B0-----:R-:W-:Y:S02]  /*111d0*/  IADD3 R14, P3, R10, R16.reuse, RZ ;  /* 0x000000100a0e7210 */ /* 0x081fe40007f7e0ff */
[-C--:B-1----:R-:W-:Y:S01]  /*111e0*/  IADD3 R18, P5, R4, R16.reuse, RZ ;  /* 0x0000001004127210 */ /* 0x082fe20007fbe0ff */
[C---:B------:R-:W-:Y:S01]  /*111f0*/  IMAD R4, R3.reuse, 0x172, RZ ;  /* 0x0000017203047824 */ /* 0x040fe200078e02ff */
[-C--:B------:R-:W-:Y:S01]  /*11200*/  LEA.HI.X.SX32 R15, R12, R17.reuse, 0x1, P3 ;  /* 0x000000110c0f7211 */ /* 0x080fe200018f0eff */
[----:B------:R-:W-:Y:S01]  /*11210*/  IMAD R12, R3, 0x171, RZ ;  /* 0x00000171030c7824 */ /* 0x000fe200078e02ff */
[-C--:B--2---:R-:W-:Y:S01]  /*11220*/  IADD3 R8, P1, R11, R16.reuse, RZ ;  /* 0x000000100b087210 */ /* 0x084fe20007f3e0ff */
[C---:B------:R-:W-:Y:S01]  /*11230*/  IMAD R11, R3.reuse, 0x2ea, RZ ;  /* 0x000002ea030b7824 */ /* 0x040fe200078e02ff */
[----:B------:R-:W-:Y:S01]  /*11240*/  LEA.HI.X.SX32 R23, R10, R17, 0x1, P4 ;  /* 0x000000110a177211 */ /* 0x000fe200020f0eff */
[----:B------:R0:W-:Y:S01]  /*11250*/  STL.64 [R1+0x1978], R14 ;  /* 0x0019780e01007387 */ /* 0x0001e20000100a00 */
[----:B------:R-:W-:Y:S01]  /*11260*/  IMAD R10, R3, 0xb9, RZ ;  /* 0x000000b9030a7824 */ /* 0x000fe200078e02ff */
[----:B------:R-:W-:-:S02]  /*11270*/  IADD3 R6, P2, R7, R16, RZ ;  /* 0x0000001007067210 */ /* 0x000fc40007f5e0ff */
[-C--:B------:R-:W-:Y:S01]  /*11280*/  IADD3 R24, P4, R11, R16.reuse, RZ ;  /* 0x000000100b187210 */ /* 0x080fe20007f9e0ff */
[----:B------:R-:W-:Y:S01]  /*11290*/  IMAD R11, R3, 0x2ec, RZ ;  /* 0x000002ec030b7824 */ /* 0x000fe200078e02ff */
[----:B------:R-:W-:Y:S01]  /*112a0*/  LEA.HI.X.SX32 R21, R12, R17, 0x1, P6 ;  /* 0x000000110c157211 */ /* 0x000fe200030f0eff */
[----:B------:R-:W-:Y:S01]  /*112b0*/  STL.64 [R1+0x13c8], R22 ;  /* 0x0013c81601007387 */ /* 0x000fe20000100a00 */
[----:B0-----:R-:W-:-:S03]  /*112c0*/  IADD3 R14, P3, R4, R16, RZ ;  /* 0x00000010040e7210 */ /* 0x001fc60007f7e0ff */
[----:B------:R0:W-:Y:S01]  /*112d0*/  STL.64 [R1+0x13c0], R20 ;  /* 0x0013c01401007387 */ /* 0x0001e20000100a00 */
[-C--:B------:R-:W-:Y:S02]  /*112e0*/  LEA.HI.X.SX32 R7, R4, R17.reuse, 0x1, P2 ;  /* 0x0000001104077211 */ /* 0x080fe400010f0eff */
[----:B------:R-:W-:Y:S01]  /*112f0*/  LEA.HI.X.SX32 R15, R10, R17, 0x1, P3 ;  /* 0x000000110a0f7211 */ /* 0x000fe200018f0eff */
[C---:B------:R-:W-:Y:S02]  /*11300*/  IMAD R12, R3.reuse, 0xba, RZ ;  /* 0x000000ba030c7824 */ /* 0x040fe400078e02ff */
[----:B------:R-:W-:Y:S02]  /*11310*/  IMAD R10, R3, 0x173, RZ ;  /* 0x00000173030a7824 */ /* 0x000fe400078e02ff */
[----:B------:R1:W-:Y:S01]  /*11320*/  STL.64 [R1+0x1970], R14 ;  /* 0x0019700e01007387 */ /* 0x0003e20000100a00 */
[----:B0-----:R-:W-:Y:S01]  /*11330*/  IADD3 R20, P6, R11, R16, RZ ;  /* 0x000000100b147210 */ /* 0x001fe20007fde0ff */
[----:B------:R-:W-:-:S02]  /*11340*/  IMAD R11, R3, 0x174, RZ ;  /* 0x00000174030b7824 */ /* 0x000fc400078e02ff */
[----:B------:R0:W-:Y:S01]  /*11350*/  STL.64 [R1+0x13b8], R6 ;  /* 0x0013b80601007387 */ /* 0x0001e20000100a00 */
[-C--:B------:R-:W-:Y:S02]  /*11360*/  IADD3 R22, P3, R12, R16.reuse, RZ ;  /* 0x000000100c167210 */ /* 0x080fe40007f7e0ff */
[----:B------:R-:W-:Y:S02]  /*11370*/  LEA.HI.X.SX32 R19, R10, R17, 0x1, P5 ;  /* 0x000000110a137211 */ /* 0x000fe400028f0eff */
[----:B-1----:R-:W-:Y:S01]  /*11380*/  IADD3 R14, P2, R11, R16, RZ ;  /* 0x000000100b0e7210 */ /* 0x002fe20007f5e0ff */
[----:B0-----:R-:W-:-:S03]  /*11390*/  IMAD R7, R3, 0x5d, RZ ;  /* 0x0000005d03077824 */ /* 0x001fc600078e02ff */
[-C--:B------:R-:W-:Y:S01]  /*113a0*/  LEA.HI.X.SX32 R15, R12, R17.reuse, 0x1, P2 ;  /* 0x000000110c0f7211 */ /* 0x080fe200010f0eff */
[----:B------:R-:W-:Y:S01]  /*113b0*/  IMAD R6, R3, 0x2ee, RZ ;  /* 0x000002ee03067824 */ /* 0x000fe200078e02ff */
[-C--:B------:R-:W-:Y:S02]  /*113c0*/  LEA.HI.X.SX32 R9, R11, R17.reuse, 0x1, P1 ;  /* 0x000000110b097211 */ /* 0x080fe400008f0eff */
[----:B------:R-:W-:Y:S01]  /*113d0*/  LEA.HI.X.SX32 R23, R7, R17, 0x1, P3 ;  /* 0x0000001107177211 */ /* 0x000fe200018f0eff */
[C---:B------:R-:W-:Y:S01]  /*113e0*/  IMAD R10, R3.reuse, 0x2f0, RZ ;  /* 0x000002f0030a7824 */ /* 0x040fe200078e02ff */
[----:B------:R0:W-:Y:S01]  /*113f0*/  STL.64 [R1+0x13b0], R18 ;  /* 0x0013b01201007387 */ /* 0x0001e20000100a00 */
[----:B------:R-:W-:-:S03]  /*11400*/  IMAD R12, R3, 0x2f2, RZ ;  /* 0x000002f2030c7824 */ /* 0x000fc600078e02ff */
[----:B------:R1:W-:Y:S04]  /*11410*/  STL.64 [R1+0x1c48], R22 ;  /* 0x001c481601007387 */ /* 0x0003e80000100a00 */
[----:B------:R2:W-:Y:S01]  /*11420*/  STL.64 [R1+0x1968], R14 ;  /* 0x0019680e01007387 */ /* 0x0005e20000100a00 */
[-C--:B0-----:R-:W-:Y:S01]  /*11430*/  IADD3 R18, P5, R6, R16.reuse, RZ ;  /* 0x0000001006127210 */ /* 0x081fe20007fbe0ff */
[C---:B------:R-:W-:Y:S02]  /*11440*/  IMAD R6, R3.reuse, 0x176, RZ ;  /* 0x0000017603067824 */ /* 0x040fe400078e02ff */
[----:B------:R0:W-:Y:S01]  /*11450*/  STL.64 [R1+0x13a8], R8 ;  /* 0x0013a80801007387 */ /* 0x0001e20000100a00 */
[-C--:B-1----:R-:W-:Y:S02]  /*11460*/  IADD3 R22, P3, R10, R16.reuse, RZ ;  /* 0x000000100a167210 */ /* 0x082fe40007f7e0ff */
[-C--:B------:R-:W-:Y:S01]  /*11470*/  IADD3 R10, P1, R12, R16.reuse, RZ ;  /* 0x000000100c0a7210 */ /* 0x080fe20007f3e0ff */
[C---:B------:R-:W-:Y:S01]  /*11480*/  IMAD R12, R3.reuse, 0xbb, RZ ;  /* 0x000000bb030c7824 */ /* 0x040fe200078e02ff */
[----:B--2---:R-:W-:Y:S01]  /*11490*/  IADD3 R14, P2, R6, R16, RZ ;  /* 0x00000010060e7210 */ /* 0x004fe20007f5e0ff */
[----:B0-----:R-:W-:-:S03]  /*114a0*/  IMAD R8, R3, 0x175, RZ ;  /* 0x0000017503087824 */ /* 0x001fc600078e02ff */
[-C--:B------:R-:W-:Y:S01]  /*114b0*/  LEA.HI.X.SX32 R15, R12, R17.reuse, 0x1, P2 ;  /* 0x000000110c0f7211 */ /* 0x080fe200010f0eff */
[C---:B------:R-:W-:Y:S01]  /*114c0*/  IMAD R7, R3.reuse, 0x177, RZ ;  /* 0x0000017703077824 */ /* 0x040fe200078e02ff */
[-C--:B------:R-:W-:Y:S01]  /*114d0*/  LEA.HI.X.SX32 R25, R8, R17.reuse, 0x1, P4 ;  /* 0x0000001108197211 */ /* 0x080fe200020f0eff */
[----:B------:R-:W-:Y:S01]  /*114e0*/  IMAD R12, R3, 0xbc, RZ ;  /* 0x000000bc030c7824 */ /* 0x000fe200078e02ff */
[----:B------:R-:W-:-:S03]  /*114f0*/  LEA.HI.X.SX32 R21, R6, R17, 0x1, P6 ;  /* 0x0000001106157211 */ /* 0x000fc600030f0eff */
[----:B------:R0:W-:Y:S01]  /*11500*/  STL.64 [R1+0x13a0], R24 ;  /* 0x0013a01801007387 */ /* 0x0001e20000100a00 */
[----:B------:R-:W-:Y:S01]  /*11510*/  LEA.HI.X.SX32 R19, R7, R17, 0x1, P5 ;  /* 0x0000001107137211 */ /* 0x000fe200028f0eff */
[C---:B------:R-:W-:Y:S02]  /*11520*/  IMAD R6, R3.reuse, 0x2f, RZ ;  /* 0x0000002f03067824 */ /* 0x040fe400078e02ff */
[----:B------:R1:W-:Y:S01]  /*11530*/  STL.64 [R1+0x1960], R14 ;  /* 0x0019600e01007387 */ /* 0x0003e20000100a00 */
[----:B0-----:R-:W-:-:S03]  /*11540*/  IMAD R24, R3, 0x5e, RZ ;  /* 0x0000005e03187824 */ /* 0x001fc600078e02ff */
[----:B------:R0:W-:Y:S01]  /*11550*/  STL.64 [R1+0x1398], R20 ;  /* 0x0013981401007387 */ /* 0x0001e20000100a00 */
[C---:B-1----:R-:W-:Y:S01]  /*11560*/  IMAD R15, R3.reuse, 0x178, RZ ;  /* 0x00000178030f7824 */ /* 0x042fe200078e02ff */
[-C--:B------:R-:W-:Y:S02]  /*11570*/  IADD3 R26, P2, R24, R16.reuse, RZ ;  /* 0x00000010181a7210 */ /* 0x080fe40007f5e0ff */
[----:B------:R1:W-:Y:S01]  /*11580*/  STL.64 [R1+0x1390], R18 ;  /* 0x0013901201007387 */ /* 0x0003e20000100a00 */
[----:B------:R-:W-:Y:S01]  /*11590*/  IMAD R14, R3, 0x2f8, RZ ;  /* 0x000002f8030e7824 */ /* 0x000fe200078e02ff */
[----:B------:R-:W-:Y:S02]  /*115a0*/  LEA.HI.X.SX32 R27, R6, R17, 0x1, P2 ;  /* 0x00000011061b7211 */ /* 0x000fe400010f0eff */
[-C--:B0-----:R-:W-:Y:S02]  /*115b0*/  IADD3 R20, P6, R12, R16.reuse, RZ ;  /* 0x000000100c147210 */ /* 0x081fe40007fde0ff */
[----:B-1----:R-:W-:-:S02]  /*115c0*/  IADD3 R18, P5, R15, R16, RZ ;  /* 0x000000100f127210 */ /* 0x002fc40007fbe0ff */
[-C--:B------:R-:W-:Y:S01]  /*115d0*/  LEA.HI.X.SX32 R21, R24, R17.reuse, 0x1, P6 ;  /* 0x0000001118157211 */ /* 0x080fe200030f0eff */
[----:B------:R-:W-:Y:S01]  /*115e0*/  IMAD R4, R3, 0x17a, RZ ;  /* 0x0000017a03047824 */ /* 0x000fe200078e02ff */
[-C--:B------:R-:W-:Y:S01]  /*115f0*/  LEA.HI.X.SX32 R19, R12, R17.reuse, 0x1, P5 ;  /* 0x000000110c137211 */ /* 0x080fe200028f0eff */
[----:B------:R-:W-:Y:S01]  /*11600*/  STL.64 [R1+0x1db8], R26 ;  /* 0x001db81a01007387 */ /* 0x000fe20000100a00 */
[-C--:B------:R-:W-:Y:S01]  /*11610*/  LEA.HI.X.SX32 R23, R15, R17.reuse, 0x1, P3 ;  /* 0x000000110f177211 */ /* 0x080fe200018f0eff */
[C---:B------:R-:W-:Y:S02]  /*11620*/  IMAD R12, R3.reuse, 0x2fa, RZ ;  /* 0x000002fa030c7824 */ /* 0x040fe400078e02ff */
[----:B------:R0:W-:Y:S01]  /*11630*/  STL.64 [R1+0x1c40], R20 ;  /* 0x001c401401007387 */ /* 0x0001e20000100a00 */
[C---:B------:R-:W-:Y:S02]  /*11640*/  IMAD R15, R3.reuse, 0xbd, RZ ;  /* 0x000000bd030f7824 */ /* 0x040fe400078e02ff */
[C---:B------:R-:W-:Y:S01]  /*11650*/  IMAD R9, R3.reuse, 0x2f4, RZ ;  /* 0x000002f403097824 */ /* 0x040fe200078e02ff */
[----:B------:R1:W-:Y:S01]  /*11660*/  STL.64 [R1+0x1958], R18 ;  /* 0x0019581201007387 */ /* 0x0003e20000100a00 */
[C---:B------:R-:W-:Y:S01]  /*11670*/  IMAD R7, R3.reuse, 0x2f6, RZ ;  /* 0x000002f603077824 */ /* 0x040fe200078e02ff */
[-C--:B0-----:R-:W-:Y:S01]  /*11680*/  IADD3 R20, P6, R14, R16.reuse, RZ ;  /* 0x000000100e147210 */ /* 0x081fe20007fde0ff */
[----:B------:R-:W-:Y:S01]  /*11690*/  IMAD R14, R3, 0x179, RZ ;  /* 0x00000179030e7824 */ /* 0x000fe200078e02ff */
[----:B-1----:R-:W-:Y:S01]  /*116a0*/  IADD3 R18, P5, R4, R16, RZ ;  /* 0x0000001004127210 */ /* 0x002fe20007fbe0ff */
[----:B------:R0:W-:Y:S03]  /*116b0*/  STL.64 [R1+0x1388], R22 ;  /* 0x0013881601007387 */ /* 0x0001e60000100a00 */
[----:B------:R-:W-:-:S02]  /*116c0*/  LEA.HI.X.SX32 R11, R14, R17, 0x1, P1 ;  /* 0x000000110e0b7211 */ /* 0x000fc400008f0eff */
[-C--:B------:R-:W-:Y:S01]  /*116d0*/  LEA.HI.X.SX32 R19, R15, R17.reuse, 0x1, P5 ;  /* 0x000000110f137211 */ /* 0x080fe200028f0eff */
[----:B------:R-:W-:Y:S01]  /*116e0*/  IMAD R15, R3, 0x17b, RZ ;  /* 0x0000017b030f7824 */ /* 0x000fe200078e02ff */
[-C--:B------:R-:W-:Y:S02]  /*116f0*/  IADD3 R8, P4, R9, R16.reuse, RZ ;  /* 0x0000001009087210 */ /* 0x080fe40007f9e0ff */
[-C--:B------:R-:W-:Y:S02]  /*11700*/  IADD3 R6, P2, R7, R16.reuse, RZ ;  /* 0x0000001007067210 */ /* 0x080fe40007f5e0ff */
[-C--:B0-----:R-:W-:Y:S01]  /*11710*/  IADD3 R22, P3, R12, R16.reuse, RZ ;  /* 0x000000100c167210 */ /* 0x081fe20007f7e0ff */
[----:B------:R-:W-:Y:S01]  /*11720*/  IMAD R12, R3, 0x2fc, RZ ;  /* 0x000002fc030c7824 */ /* 0x000fe200078e02ff */
[----:B------:R0:W-:Y:S01]  /*11730*/  STL.64 [R1+0x1380], R10 ;  /* 0x0013800a01007387 */ /* 0x0001e20000100a00 */
[-C--:B------:R-:W-:Y:S02]  /*11740*/  LEA.HI.X.SX32 R9, R4, R17.reuse, 0x1, P4 ;  /* 0x0000001104097211 */ /* 0x080fe400020f0eff */
[----:B------:R-:W-:Y:S01]  /*11750*/  LEA.HI.X.SX32 R7, R15, R17, 0x1, P2 ;  /* 0x000000110f077211 */ /* 0x000fe200010f0eff */
[C---:B------:R-:W-:Y:S01]  /*11760*/  IMAD R14, R3.reuse, 0xbe, RZ ;  /* 0x000000be030e7824 */ /* 0x040fe200078e02ff */
[----:B------:R-:W-:Y:S01]  /*11770*/  STL.64 [R1+0x1950], R18 ;  /* 0x0019501201007387 */ /* 0x000fe20000100a00 */
[----:B0-----:R-:W-:Y:S01]  /*11780*/  IADD3 R10, P1, R12, R16, RZ ;  /* 0x000000100c0a7210 */ /* 0x001fe20007f3e0ff */
[----:B------:R-:W-:-:S02]  /*11790*/  IMAD R12, R3, 0x17c, RZ ;  /* 0x0000017c030c7824 */ /* 0x000fc400078e02ff */
[----:B------:R0:W-:Y:S01]  /*117a0*/  STL.64 [R1+0x1378], R8 ;  /* 0x0013780801007387 */ /* 0x0001e20000100a00 */
[----:B------:R-:W-:-:S03]  /*117b0*/  IADD3 R24, P5, R14, R16, RZ ;  /* 0x000000100e187210 */ /* 0x000fc60007fbe0ff */
[----:B------:R1:W-:Y:S01]  /*117c0*/  STL.64 [R1+0x1370], R6 ;  /* 0x0013700601007387 */ /* 0x0003e20000100a00 */
[C---:B------:R-:W-:Y:S01]  /*117d0*/  IMAD R4, R3.reuse, 0x2fe, RZ ;  /* 0x000002fe03047824 */ /* 0x040fe200078e02ff */
[C---:B------:R-:W-:Y:S02]  /*117e0*/  LEA.HI.X.SX32 R21, R12.reuse, R17, 0x1, P6 ;  /* 0x000000110c157211 */ /* 0x040fe400030f0eff */
[----:B0-----:R-:W-:Y:S01]  /*117f0*/  IADD3 R8, P4, R12, R16, RZ ;  /* 0x000000100c087210 */ /* 0x001fe20007f9e0ff */
[----:B-1----:R-:W-:-:S03]  /*11800*/  IMAD R6, R3, 0x5f, RZ ;  /* 0x0000005f03067824 */ /* 0x002fc600078e02ff */
[-C--:B------:R-:W-:Y:S02]  /*11810*/  LEA.HI.X.SX32 R9, R14, R17.reuse, 0x1, P4 ;  /* 0x000000110e097211 */ /* 0x080fe400020f0eff */
[----:B------:R-:W-:Y:S02]  /*11820*/  IADD3 R18, P2, R4, R16, RZ ;  /* 0x0000001004127210 */ /* 0x000fe40007f5e0ff */
[----:B------:R-:W-:Y:S01]  /*11830*/  LEA.HI.X.SX32 R25, R6, R17, 0x1, P5 ;  /* 0x0000001106197211 */ /* 0x000fe200028f0eff */
[C---:B------:R-:W-:Y:S01]  /*11840*/  IMAD R4, R3.reuse, 0x17e, RZ ;  /* 0x0000017e03047824 */ /* 0x040fe200078e02ff */
[----:B------:R-:W-:Y:S01]  /*11850*/  STL.64 [R1+0x1948], R8 ;  /* 0x0019480801007387 */ /* 0x000fe20000100a00 */
[----:B------:R-:W-:-:S03]  /*11860*/  IMAD R12, R3, 0x17d, RZ ;  /* 0x0000017d030c7824 */ /* 0x000fc600078e02ff */
[----:B------:R-:W-:Y:S01]  /*11870*/  STL.64 [R1+0x1c38], R24 ;  /* 0x001c381801007387 */ /* 0x000fe20000100a00 */
[----:B------:R-:W-:-:S03]  /*11880*/  IADD3 R14, P4, R4, R16, RZ ;  /* 0x00000010040e7210 */ /* 0x000fc60007f9e0ff */
[----:B------:R0:W-:Y:S01]  /*11890*/  STL.64 [R1+0x1368], R20 ;  /* 0x0013681401007387 */ /* 0x0001e20000100a00 */
[-C--:B------:R-:W-:Y:S02]  /*118a0*/  LEA.HI.X.SX32 R23, R12, R17.reuse, 0x1, P3 ;  /* 0x000000110c177211 */ /* 0x080fe400018f0eff */
[-C--:B------:R-:W-:Y:S01]  /*118b0*/  LEA.HI.X.SX32 R11, R4, R17.reuse, 0x1, P1 ;  /* 0x00000011040b7211 */ /* 0x080fe200008f0eff */
[C---:B0-----:R-:W-:Y:S02]  /*118c0*/  IMAD R20, R3.reuse, 0xbf, RZ ;  /* 0x000000bf03147824 */ /* 0x041fe400078e02ff */
[----:B------:R-:W-:Y:S03]  /*118d0*/  STL.64 [R1+0x1360], R22 ;  /* 0x0013601601007387 */ /* 0x000fe60000100a00 */
[----:B------:R-:W-:Y:S01]  /*118e0*/  LEA.HI.X.SX32 R15, R20, R17, 0x1, P4 ;  /* 0x00000011140f7211 */ /* 0x000fe200020f0eff */
[----:B------:R-:W-:-:S04]  /*118f0*/  IMAD R12, R3, 0x6, RZ ;  /* 0x00000006030c7824 */ /* 0x000fc800078e02ff */
[----:B------:R-:W-:Y:S04]  /*11900*/  STL.64 [R1+0x1940], R14 ;  /* 0x0019400e01007387 */ /* 0x000fe80000100a00 */
[----:B------:R0:W-:Y:S01]  /*11910*/  STL.64 [R1+0x1358], R10 ;  /* 0x0013580a01007387 */ /* 0x0001e20000100a00 */
[C---:B------:R-:W-:Y:S02]  /*11920*/  IMAD R21, R3.reuse, 0xc, RZ ;  /* 0x0000000c03157824 */ /* 0x040fe400078e02ff */
[C---:B------:R-:W-:Y:S02]  /*11930*/  IMAD R4, R3.reuse, 0x3, RZ ;  /* 0x0000000303047824 */ /* 0x040fe400078e02ff */
[C---:B0-----:R-:W-:Y:S01]  /*11940*/  IMAD R10, R3.reuse, 0x17f, RZ ;  /* 0x0000017f030a7824 */ /* 0x041fe200078e02ff */
[----:B------:R-:W-:Y:S01]  /*11950*/  IADD3 R14, P4, R12, R16, RZ ;  /* 0x000000100c0e7210 */ /* 0x000fe20007f9e0ff */
[----:B------:R-:W-:-:S03]  /*11960*/  IMAD R11, R3, 0x18, RZ ;  /* 0x00000018030b7824 */ /* 0x000fc600078e02ff */
[-C--:B------:R-:W-:Y:S02]  /*11970*/  LEA.HI.X.SX32 R19, R10, R17.reuse, 0x1, P2 ;  /* 0x000000110a137211 */ /* 0x080fe400010f0eff */
[-C--:B------:R-:W-:Y:S01]  /*11980*/  IADD3 R22, P1, R21, R16.reuse, RZ ;  /* 0x0000001015167210 */ /* 0x080fe20007f3e0ff */
[C---:B------:R-:W-:Y:S01]  /*11990*/  IMAD R10, R3.reuse, 0x30, RZ ;  /* 0x00000030030a7824 */ /* 0x040fe200078e02ff */
[-C--:B------:R-:W-:Y:S01]  /*119a0*/  LEA.HI.X.SX32 R15, R4, R17.reuse, 0x1, P4 ;  /* 0x00000011040f7211 */ /* 0x080fe200020f0eff */
[----:B------:R0:W-:Y:S01]  /*119b0*/  STL.64 [R1+0x1350], R18 ;  /* 0x0013501201007387 */ /* 0x0001e20000100a00 */
        /* <DEDUP_REMOVED lines=69> */
[----:B------:R-:W-:Y:S01]  /*11e10*/  IMAD R4, R3, 0x314, RZ ;  /* 0x0000031403047824 */ /* 0x000fe200078e02ff */
[----:B------:R-:W-:Y:S02]  /*11e20*/  IADD3 R10, P1, R11, R16, RZ ;  /* 0x000000100b0a7210 */ /* 0x000fe40007f3e0ff */
[-C--:B------:R-:W-:Y:S01]  /*11e30*/  LEA.HI.X.SX32 R9, R12, R17.reuse, 0x1, P3 ;  /* 0x000000110c097211 */ /* 0x080fe200018f0eff */
[----:B------:R-:W-:Y:S01]  /*11e40*/  IMAD R12, R3, 0x187, RZ ;  /* 0x00000187030c7824 */ /* 0x000fe200078e02ff */
[-C--:B------:R-:W-:Y:S01]  /*11e50*/  LEA.HI.X.SX32 R15, R6, R17.reuse, 0x1, P5 ;  /* 0x00000011060f7211 */ /* 0x080fe200028f0eff */
[----:B------:R0:W-:Y:S01]  /*11e60*/  STL.64 [R1+0x1328], R18 ;  /* 0x0013281201007387 */ /* 0x0001e20000100a00 */
[-C--:B------:R-:W-:Y:S01]  /*11e70*/  LEA.HI.X.SX32 R25, R7, R17.reuse, 0x1, P6 ;  /* 0x0000001107197211 */ /* 0x080fe200030f0eff */
[C---:B------:R-:W-:Y:S01]  /*11e80*/  IMAD R6, R3.reuse, 0x62, RZ ;  /* 0x0000006203067824 */ /* 0x040fe200078e02ff */
[----:B------:R-:W-:Y:S01]  /*11e90*/  LEA.HI.X.SX32 R11, R12, R17, 0x1, P1 ;  /* 0x000000110c0b7211 */ /* 0x000fe200008f0eff */
[----:B------:R1:W-:Y:S01]  /*11ea0*/  STL.64 [R1+0x1320], R14 ;  /* 0x0013200e01007387 */ /* 0x0003e20000100a00 */
[----:B------:R-:W-:-:S03]  /*11eb0*/  IMAD R7, R3, 0x31, RZ ;  /* 0x0000003103077824 */ /* 0x000fc600078e02ff */
[----:B------:R2:W-:Y:S01]  /*11ec0*/  STL.64 [R1+0x1920], R8 ;  /* 0x0019200801007387 */ /* 0x0005e20000100a00 */
[----:B0-----:R-:W-:Y:S01]  /*11ed0*/  IADD3 R18, P5, R4, R16, RZ ;  /* 0x0000001004127210 */ /* 0x001fe20007fbe0ff */
[C---:B------:R-:W-:Y:S02]  /*11ee0*/  IMAD R4, R3.reuse, 0x188, RZ ;  /* 0x0000018803047824 */ /* 0x040fe400078e02ff */
[----:B------:R-:W-:Y:S01]  /*11ef0*/  STL.64 [R1+0x1318], R24 ;  /* 0x0013181801007387 */ /* 0x000fe20000100a00 */
[----:B-1----:R-:W-:-:S03]  /*11f00*/  IMAD R14, R3, 0xc4, RZ ;  /* 0x000000c4030e7824 */ /* 0x002fc600078e02ff */
[----:B------:R0:W-:Y:S01]  /*11f10*/  STL.64 [R1+0x1310], R10 ;  /* 0x0013100a01007387 */ /* 0x0001e20000100a00 */
[----:B--2---:R-:W-:Y:S01]  /*11f20*/  IADD3 R8, P3, R6, R16, RZ ;  /* 0x0000001006087210 */ /* 0x004fe20007f7e0ff */
        /* <DEDUP_REMOVED lines=259> */
[----:B------:R0:W-:Y:S04]  /*12f60*/  STL.64 [R1+0x18a8], R8 ;  /* 0x0018a80801007387 */ /* 0x0001e80000100a00 */
[----:B------:R1:W-:Y:S01]  /*12f70*/  STL.64 [R1+0x1228], R14 ;  /* 0x0012280e01007387 */ /* 0x0003e20000100a00 */
[C---:B------:R-:W-:Y:S02]  /*12f80*/  IMAD R11, R3.reuse, 0x34e, RZ ;  /* 0x0000034e030b7824 */ /* 0x040fe400078e02ff */
[----:B------:R-:W-:Y:S01]  /*12f90*/  IMAD R6, R3, 0x1a5, RZ ;  /* 0x000001a503067824 */ /* 0x000fe200078e02ff */
[-C--:B------:R-:W-:Y:S02]  /*12fa0*/  IADD3 R22, P3, R4, R16.reuse, RZ ;  /* 0x0000001004167210 */ /* 0x080fe40007f7e0ff */
[----:B0-----:R-:W-:-:S02]  /*12fb0*/  IADD3 R8, P5, R7, R16, RZ ;  /* 0x0000001007087210 */ /* 0x001fc40007fbe0ff */
[-C--:B-1----:R-:W-:Y:S01]  /*12fc0*/  IADD3 R14, P1, R12, R16.reuse, RZ ;  /* 0x000000100c0e7210 */ /* 0x082fe20007f3e0ff */
[----:B------:R-:W-:Y:S01]  /*12fd0*/  IMAD R12, R3, 0xd3, RZ ;  /* 0x000000d3030c7824 */ /* 0x000fe200078e02ff */
[----:B------:R-:W-:Y:S01]  /*12fe0*/  IADD3 R10, P4, R11, R16, RZ ;  /* 0x000000100b0a7210 */ /* 0x000fe20007f9e0ff */
[----:B------:R-:W-:-:S03]  /*12ff0*/  IMAD R4, R3, 0x354, RZ ;  /* 0x0000035403047824 */ /* 0x000fc600078e02ff */
[-C--:B------:R-:W-:Y:S01]  /*13000*/  LEA.HI.X.SX32 R9, R12, R17.reuse, 0x1, P5 ;  /* 0x000000110c097211 */ /* 0x080fe200028f0eff */
[C---:B------:R-:W-:Y:S01]  /*13010*/  IMAD R12, R3.reuse, 0x1a7, RZ ;  /* 0x000001a7030c7824 */ /* 0x040fe200078e02ff */
[-C--:B------:R-:W-:Y:S01]  /*13020*/  LEA.HI.X.SX32 R19, R6, R17.reuse, 0x1, P2 ;  /* 0x0000001106137211 */ /* 0x080fe200010f0eff */
[----:B------:R-:W-:Y:S01]  /*13030*/  IMAD R6, R3, 0x6a, RZ ;  /* 0x0000006a03067824 */ /* 0x000fe200078e02ff */
[-C--:B------:R-:W-:Y:S02]  /*13040*/  LEA.HI.X.SX32 R25, R7, R17.reuse, 0x1, P6 ;  /* 0x0000001107197211 */ /* 0x080fe400030f0eff */
[----:B------:R-:W-:Y:S01]  /*13050*/  IADD3 R20, P2, R4, R16, RZ ;  /* 0x0000001004147210 */ /* 0x000fe20007f5e0ff */
[C---:B------:R-:W-:Y:S01]  /*13060*/  IMAD R4, R3.reuse, 0x1a8, RZ ;  /* 0x000001a803047824 */ /* 0x040fe200078e02ff */
[----:B------:R-:W-:Y:S01]  /*13070*/  LEA.HI.X.SX32 R11, R12, R17, 0x1, P4 ;  /* 0x000000110c0b7211 */ /* 0x000fe200020f0eff */
[----:B------:R0:W-:Y:S01]  /*13080*/  STL.64 [R1+0x1220], R18 ;  /* 0x0012201201007387 */ /* 0x0001e20000100a00 */
[----:B------:R-:W-:-:S03]  /*13090*/  IMAD R7, R3, 0x35, RZ ;  /* 0x0000003503077824 */ /* 0x000fc600078e02ff */
[----:B------:R1:W-:Y:S04]  /*130a0*/  STL.64 [R1+0x18a0], R8 ;  /* 0x0018a00801007387 */ /* 0x0003e80000100a00 */
[----:B------:R-:W-:Y:S01]  /*130b0*/  STL.64 [R1+0x1218], R24 ;  /* 0x0012181801007387 */ /* 0x000fe20000100a00 */
[----:B0-----:R-:W-:-:S03]  /*130c0*/  IMAD R18, R3, 0xd4, RZ ;  /* 0x000000d403127824 */ /* 0x001fc600078e02ff */
[----:B------:R0:W-:Y:S01]  /*130d0*/  STL.64 [R1+0x1210], R10 ;  /* 0x0012100a01007387 */ /* 0x0001e20000100a00 */
        /* <DEDUP_REMOVED lines=18> */
[----:B------:R-:W-:Y:S01]  /*13200*/  IMAD R10, R3, 0x35c, RZ ;  /* 0x0000035c030a7824 */ /* 0x000fe200078e02ff */
        /* <DEDUP_REMOVED lines=13> */
[-C--:B------:R-:W-:Y:S01]  /*132e0*/  LEA.HI.X.SX32 R9, R4, R17.reuse, 0x1, P5 ;  /* 0x0000001104097211 */ /* 0x080fe200028f0eff */
[----:B------:R-:W-:Y:S01]  /*132f0*/  IMAD R22, R3, 0x6b, RZ ;  /* 0x0000006b03167824 */ /* 0x000fe200078e02ff */
[-C--:B-1----:R-:W-:Y:S01]  /*13300*/  IADD3 R18, P4, R11, R16.reuse, RZ ;  /* 0x000000100b127210 */ /* 0x082fe20007f9e0ff */
[C---:B------:R-:W-:Y:S01]  /*13310*/  IMAD R12, R3.reuse, 0x35e, RZ ;  /* 0x0000035e030c7824 */ /* 0x040fe200078e02ff */
[-C--:B------:R-:W-:Y:S01]  /*13320*/  LEA.HI.X.SX32 R7, R10, R17.reuse, 0x1, P6 ;  /* 0x000000110a077211 */ /* 0x080fe200030f0eff */
[----:B------:R1:W-:Y:S01]  /*13330*/  STL.64 [R1+0x11f0], R8 ;  /* 0x0011f00801007387 */ /* 0x0003e20000100a00 */
[----:B------:R-:W-:Y:S02]  /*13340*/  LEA.HI.X.SX32 R19, R22, R17, 0x1, P4 ;  /* 0x0000001116137211 */ /* 0x000fe400020f0eff */
[----:B0-----:R-:W-:Y:S01]  /*13350*/  IADD3 R20, P2, R10, R16, RZ ;  /* 0x000000100a147210 */ /* 0x001fe20007f5e0ff */
[----:B------:R-:W-:-:S03]  /*13360*/  IMAD R10, R3, 0x1ad, RZ ;  /* 0x000001ad030a7824 */ /* 0x000fc600078e02ff */
[-C--:B------:R-:W-:Y:S01]  /*13370*/  LEA.HI.X.SX32 R21, R11, R17.reuse, 0x1, P2 ;  /* 0x000000110b157211 */ /* 0x080fe200010f0eff */
[C---:B------:R-:W-:Y:S01]  /*13380*/  IMAD R11, R3.reuse, 0x362, RZ ;  /* 0x00000362030b7824 */ /* 0x040fe200078e02ff */
[-C--:B-1----:R-:W-:Y:S01]  /*13390*/  IADD3 R8, P5, R12, R16.reuse, RZ ;  /* 0x000000100c087210 */ /* 0x082fe20007fbe0ff */
[----:B------:R-:W-:Y:S01]  /*133a0*/  IMAD R12, R3, 0x1ae, RZ ;  /* 0x000001ae030c7824 */ /* 0x000fe200078e02ff */
[----:B------:R-:W-:Y:S01]  /*133b0*/  STL.64 [R1+0x1bd8], R18 ;  /* 0x001bd81201007387 */ /* 0x000fe20000100a00 */
[----:B------:R-:W-:Y:S02]  /*133c0*/  LEA.HI.X.SX32 R25, R10, R17, 0x1, P3 ;  /* 0x000000110a197211 */ /* 0x000fe400018f0eff */
[----:B------:R-:W-:Y:S01]  /*133d0*/  IADD3 R22, P6, R11, R16, RZ ;  /* 0x000000100b167210 */ /* 0x000fe20007fde0ff */
[----:B------:R0:W-:Y:S01]  /*133e0*/  STL.64 [R1+0x1888], R20 ;  /* 0x0018881401007387 */ /* 0x0001e20000100a00 */
[----:B------:R-:W-:-:S03]  /*133f0*/  IMAD R11, R3, 0xd7, RZ ;  /* 0x000000d7030b7824 */ /* 0x000fc600078e02ff */
[----:B------:R-:W-:Y:S01]  /*13400*/  STL.64 [R1+0x11e8], R6 ;  /* 0x0011e80601007387 */ /* 0x000fe20000100a00 */
[----:B------:R-:W-:-:S03]  /*13410*/  IMAD R10, R3, 0x36, RZ ;  /* 0x00000036030a7824 */ /* 0x000fc600078e02ff */
[----:B------:R1:W-:Y:S01]  /*13420*/  STL.64 [R1+0x11e0], R24 ;  /* 0x0011e01801007387 */ /* 0x0003e20000100a00 */
[----:B0-----:R-:W-:-:S04]  /*13430*/  IADD3 R20, P2, R12, R16, RZ ;  /* 0x000000100c147210 */ /* 0x001fc80007f5e0ff */
[-C--:B------:R-:W-:Y:S01]  /*13440*/  LEA.HI.X.SX32 R21, R11, R17.reuse, 0x1, P2 ;  /* 0x000000110b157211 */ /* 0x080fe200010f0eff */
[C---:B-1----:R-:W-:Y:S01]  /*13450*/  IMAD R25, R3.reuse, 0x1af, RZ ;  /* 0x000001af03197824 */ /* 0x042fe200078e02ff */
[-C--:B------:R-:W-:Y:S01]  /*13460*/  LEA.HI.X.SX32 R15, R12, R17.reuse, 0x1, P1 ;  /* 0x000000110c0f7211 */ /* 0x080fe200008f0eff */
[C---:B------:R-:W-:Y:S02]  /*13470*/  IMAD R4, R3.reuse, 0x360, RZ ;  /* 0x0000036003047824 */ /* 0x040fe400078e02ff */
[----:B------:R0:W-:Y:S01]  /*13480*/  STL.64 [R1+0x1880], R20 ;  /* 0x0018801401007387 */ /* 0x0001e20000100a00 */
[----:B------:R-:W-:Y:S01]  /*13490*/  IMAD R24, R3, 0x6c, RZ ;  /* 0x0000006c03187824 */ /* 0x000fe200078e02ff */
[----:B------:R-:W-:Y:S01]  /*134a0*/  LEA.HI.X.SX32 R9, R25, R17, 0x1, P5 ;  /* 0x0000001119097211 */ /* 0x000fe200028f0eff */
[C---:B------:R-:W-:Y:S02]  /*134b0*/  IMAD R11, R3.reuse, 0x1b, RZ ;  /* 0x0000001b030b7824 */ /* 0x040fe400078e02ff */
[----:B------:R-:W-:Y:S01]  /*134c0*/  IMAD R12, R3, 0xd8, RZ ;  /* 0x000000d8030c7824 */ /* 0x000fe200078e02ff */
[----:B------:R1:W-:Y:S01]  /*134d0*/  STL.64 [R1+0x11d8], R14 ;  /* 0x0011d80e01007387 */ /* 0x0003e20000100a00 */
[----:B------:R-:W-:-:S02]  /*134e0*/  IADD3 R18, P4, R4, R16, RZ ;  /* 0x0000001004127210 */ /* 0x000fc40007f9e0ff */
[-C--:B0-----:R-:W-:Y:S01]  /*134f0*/  IADD3 R20, P2, R10, R16.reuse, RZ ;  /* 0x000000100a147210 */ /* 0x081fe20007f5e0ff */
[----:B------:R0:W-:Y:S01]  /*13500*/  STL.64 [R1+0x11d0], R8 ;  /* 0x0011d00801007387 */ /* 0x0001e20000100a00 */
[----:B------:R-:W-:Y:S02]  /*13510*/  IMAD R4, R3, 0x1b0, RZ ;  /* 0x000001b003047824 */ /* 0x000fe400078e02ff */
[----:B------:R-:W-:Y:S02]  /*13520*/  LEA.HI.X.SX32 R21, R11, R17, 0x1, P2 ;  /* 0x000000110b157211 */ /* 0x000fe400010f0eff */
[----:B-1----:R-:W-:-:S03]  /*13530*/  IADD3 R14, P1, R24, R16, RZ ;  /* 0x00000010180e7210 */ /* 0x002fc60007f3e0ff */
[----:B------:R1:W-:Y:S01]  /*13540*/  STL.64 [R1+0x1e58], R20 ;  /* 0x001e581401007387 */ /* 0x0003e20000100a00 */
[----:B------:R-:W-:Y:S02]  /*13550*/  LEA.HI.X.SX32 R15, R10, R17, 0x1, P1 ;  /* 0x000000110a0f7211 */ /* 0x000fe400008f0eff */
[----:B0-----:R-:W-:Y:S01]  /*13560*/  IADD3 R8, P5, R12, R16, RZ ;  /* 0x000000100c087210 */ /* 0x001fe20007fbe0ff */
[----:B------:R-:W-:-:S03]  /*13570*/  IMAD R10, R3, 0x368, RZ ;  /* 0x00000368030a7824 */ /* 0x000fc600078e02ff */
[-C--:B------:R-:W-:Y:S01]  /*13580*/  LEA.HI.X.SX32 R9, R24, R17.reuse, 0x1, P5 ;  /* 0x0000001118097211 */ /* 0x080fe200028f0eff */
[C---:B------:R-:W-:Y:S01]  /*13590*/  IMAD R11, R3.reuse, 0x366, RZ ;  /* 0x00000366030b7824 */ /* 0x040fe200078e02ff */
[C---:B-1----:R-:W-:Y:S01]  /*135a0*/  IADD3 R20, P2, R4.reuse, R16, RZ ;  /* 0x0000001004147210 */ /* 0x042fe20007f5e0ff */
[----:B------:R0:W-:Y:S01]  /*135b0*/  STL.64 [R1+0x1d80], R14 ;  /* 0x001d800e01007387 */ /* 0x0001e20000100a00 */
[-C--:B------:R-:W-:Y:S02]  /*135c0*/  LEA.HI.X.SX32 R19, R4, R17.reuse, 0x1, P4 ;  /* 0x0000001104137211 */ /* 0x080fe400020f0eff */
[----:B------:R-:W-:Y:S01]  /*135d0*/  LEA.HI.X.SX32 R21, R12, R17, 0x1, P2 ;  /* 0x000000110c157211 */ /* 0x000fe200010f0eff */
[----:B------:R1:W-:Y:S01]  /*135e0*/  STL.64 [R1+0x1bd0], R8 ;  /* 0x001bd00801007387 */ /* 0x0003e20000100a00 */
[----:B------:R-:W-:-:S03]  /*135f0*/  IMAD R7, R3, 0x364, RZ ;  /* 0x0000036403077824 */ /* 0x000fc600078e02ff */
[----:B------:R2:W-:Y:S01]  /*13600*/  STL.64 [R1+0x1878], R20 ;  /* 0x0018781401007387 */ /* 0x0005e20000100a00 */
[-C--:B0-----:R-:W-:Y:S01]  /*13610*/  IADD3 R14, P1, R11, R16.reuse, RZ ;  /* 0x000000100b0e7210 */ /* 0x081fe20007f3e0ff */
[C---:B------:R-:W-:Y:S01]  /*13620*/  IMAD R11, R3.reuse, 0x1b2, RZ ;  /* 0x000001b2030b7824 */ /* 0x040fe200078e02ff */
[-C--:B-1----:R-:W-:Y:S01]  /*13630*/  IADD3 R8, P5, R10, R16.reuse, RZ ;  /* 0x000000100a087210 */ /* 0x082fe20007fbe0ff */
[C---:B------:R-:W-:Y:S01]  /*13640*/  IMAD R10, R3.reuse, 0x36a, RZ ;  /* 0x0000036a030a7824 */ /* 0x040fe200078e02ff */
[----:B------:R0:W-:Y:S01]  /*13650*/  STL.64 [R1+0x11c8], R18 ;  /* 0x0011c81201007387 */ /* 0x0001e20000100a00 */
[----:B------:R-:W-:Y:S01]  /*13660*/  IMAD R12, R3, 0x1b1, RZ ;  /* 0x000001b1030c7824 */ /* 0x000fe200078e02ff */
[-C--:B--2---:R-:W-:Y:S01]  /*13670*/  IADD3 R20, P2, R11, R16.reuse, RZ ;  /* 0x000000100b147210 */ /* 0x084fe20007f5e0ff */
[----:B------:R-:W-:Y:S01]  /*13680*/  IMAD R4, R3, 0x36c, RZ ;  /* 0x0000036c03047824 */ /* 0x000fe200078e02ff */
[----:B------:R-:W-:Y:S02]  /*13690*/  IADD3 R6, P3, R7, R16, RZ ;  /* 0x0000001007067210 */ /* 0x000fe40007f7e0ff */
[----:B------:R-:W-:-:S02]  /*136a0*/  LEA.HI.X.SX32 R23, R12, R17, 0x1, P6 ;  /* 0x000000110c177211 */ /* 0x000fc400030f0eff */
[-C--:B0-----:R-:W-:Y:S01]  /*136b0*/  IADD3 R18, P4, R10, R16.reuse, RZ ;  /* 0x000000100a127210 */ /* 0x081fe20007f9e0ff */
[C---:B------:R-:W-:Y:S01]  /*136c0*/  IMAD R10, R3.reuse, 0xd9, RZ ;  /* 0x000000d9030a7824 */ /* 0x040fe200078e02ff */
[----:B------:R-:W-:Y:S01]  /*136d0*/  IADD3 R24, P6, R4, R16, RZ ;  /* 0x0000001004187210 */ /* 0x000fe20007fde0ff */
        /* <DEDUP_REMOVED lines=8> */
[----:B0-----:R-:W-:Y:S01]  /*13760*/  IMAD R22, R3, 0x6d, RZ ;  /* 0x0000006d03167824 */ /* 0x001fe200078e02ff */
[----:B------:R-:W-:Y:S02]  /*13770*/  LEA.HI.X.SX32 R15, R10, R17, 0x1, P1 ;  /* 0x000000110a0f7211 */ /* 0x000fe400008f0eff */
[-C--:B-1----:R-:W-:Y:S02]  /*13780*/  IADD3 R20, P2, R12, R16.reuse, RZ ;  /* 0x000000100c147210 */ /* 0x082fe40007f5e0ff */
[----:B--2---:R-:W-:-:S02]  /*13790*/  IADD3 R6, P3, R4, R16, RZ ;  /* 0x0000001004067210 */ /* 0x004fc40007f7e0ff */
[-C--:B------:R-:W-:Y:S02]  /*137a0*/  LEA.HI.X.SX32 R21, R22, R17.reuse, 0x1, P2 ;  /* 0x0000001116157211 */ /* 0x080fe400010f0eff */
[-C--:B------:R-:W-:Y:S01]  /*137b0*/  LEA.HI.X.SX32 R7, R12, R17.reuse, 0x1, P3 ;  /* 0x000000110c077211 */ /* 0x080fe200018f0eff */
[C---:B------:R-:W-:Y:S01]  /*137c0*/  IMAD R12, R3.reuse, 0x372, RZ ;  /* 0x00000372030c7824 */ /* 0x040fe200078e02ff */
[----:B------:R-:W-:Y:S01]  /*137d0*/  LEA.HI.X.SX32 R9, R4, R17, 0x1, P5 ;  /* 0x0000001104097211 */ /* 0x000fe200028f0eff */
[----:B------:R0:W-:Y:S04]  /*137e0*/  STL.64 [R1+0x11b0], R14 ;  /* 0x0011b00e01007387 */ /* 0x0001e80000100a00 */
[----:B------:R-:W-:Y:S04]  /*137f0*/  STL.64 [R1+0x1bc8], R20 ;  /* 0x001bc81401007387 */ /* 0x000fe80000100a00 */
[----:B------:R1:W-:Y:S01]  /*13800*/  STL.64 [R1+0x1868], R6 ;  /* 0x0018680601007387 */ /* 0x0003e20000100a00 */
[----:B0-----:R-:W-:-:S03]  /*13810*/  IMAD R14, R3, 0x1b6, RZ ;  /* 0x000001b6030e7824 */ /* 0x001fc600078e02ff */
[----:B------:R0:W-:Y:S01]  /*13820*/  STL.64 [R1+0x11a8], R8 ;  /* 0x0011a80801007387 */ /* 0x0001e20000100a00 */
[C---:B------:R-:W-:Y:S02]  /*13830*/  IMAD R15, R3.reuse, 0x370, RZ ;  /* 0x00000370030f7824 */ /* 0x040fe400078e02ff */
[----:B------:R-:W-:-:S03]  /*13840*/  IMAD R11, R3, 0x36e, RZ ;  /* 0x0000036e030b7824 */ /* 0x000fc600078e02ff */
[-C--:B------:R-:W-:Y:S02]  /*13850*/  IADD3 R22, P2, R15, R16.reuse, RZ ;  /* 0x000000100f167210 */ /* 0x080fe40007f5e0ff */
[-C--:B-1----:R-:W-:Y:S02]  /*13860*/  IADD3 R6, P3, R14, R16.reuse, RZ ;  /* 0x000000100e067210 */ /* 0x082fe40007f7e0ff */
[-C--:B0-----:R-:W-:Y:S01]  /*13870*/  IADD3 R8, P5, R12, R16.reuse, RZ ;  /* 0x000000100c087210 */ /* 0x081fe20007fbe0ff */
[C---:B------:R-:W-:Y:S02]  /*13880*/  IMAD R12, R3.reuse, 0xdb, RZ ;  /* 0x000000db030c7824 */ /* 0x040fe400078e02ff */
[----:B------:R-:W-:Y:S01]  /*13890*/  IMAD R15, R3, 0x1b5, RZ ;  /* 0x000001b5030f7824 */ /* 0x000fe200078e02ff */
[----:B------:R-:W-:Y:S01]  /*138a0*/  IADD3 R10, P1, R11, R16, RZ ;  /* 0x000000100b0a7210 */ /* 0x000fe20007f3e0ff */
[C---:B------:R-:W-:Y:S01]  /*138b0*/  IMAD R4, R3.reuse, 0x374, RZ ;  /* 0x0000037403047824 */ /* 0x040fe200078e02ff */
[-C--:B------:R-:W-:Y:S01]  /*138c0*/  LEA.HI.X.SX32 R7, R12, R17.reuse, 0x1, P3 ;  /* 0x000000110c077211 */ /* 0x080fe200018f0eff */
[----:B------:R-:W-:Y:S01]  /*138d0*/  IMAD R12, R3, 0x1b7, RZ ;  /* 0x000001b7030c7824 */ /* 0x000fe200078e02ff */
[-C--:B------:R-:W-:Y:S01]  /*138e0*/  LEA.HI.X.SX32 R19, R15, R17.reuse, 0x1, P4 ;  /* 0x000000110f137211 */ /* 0x080fe200020f0eff */
[----:B------:R-:W-:Y:S01]  /*138f0*/  IMAD R15, R3, 0x6e, RZ ;  /* 0x0000006e030f7824 */ /* 0x000fe200078e02ff */
[----:B------:R-:W-:-:S02]  /*13900*/  LEA.HI.X.SX32 R25, R14, R17, 0x1, P6 ;  /* 0x000000110e197211 */ /* 0x000fc400030f0eff */
        /* <DEDUP_REMOVED lines=11> */
[----:B------:R-:W-:Y:S02]  /*139c0*/  LEA.HI.X.SX32 R7, R14, R17, 0x1, P3 ;  /* 0x000000110e077211 */ /* 0x000fe400018f0eff */
[----:B0-----:R-:W-:-:S04]  /*139d0*/  IADD3 R10, P1, R4, R16, RZ ;  /* 0x00000010040a7210 */ /* 0x001fc80007f3e0ff */
[C---:B------:R-:W-:Y:S01]  /*139e0*/  LEA.HI.X.SX32 R11, R18.reuse, R17, 0x1, P1 ;  /* 0x00000011120b7211 */ /* 0x040fe200008f0eff */
[----:B------:R0:W-:Y:S01]  /*139f0*/  STL.64 [R1+0x1d78], R6 ;  /* 0x001d780601007387 */ /* 0x0001e20000100a00 */
[----:B------:R-:W-:-:S03]  /*13a00*/  IADD3 R24, P6, R18, R16, RZ ;  /* 0x0000001012187210 */ /* 0x000fc60007fde0ff */
[----:B------:R1:W-:Y:S01]  /*13a10*/  STL.64 [R1+0x1858], R10 ;  /* 0x0018580a01007387 */ /* 0x0003e20000100a00 */
[-C--:B------:R-:W-:Y:S02]  /*13a20*/  LEA.HI.X.SX32 R25, R15, R17.reuse, 0x1, P6 ;  /* 0x000000110f197211 */ /* 0x080fe400030f0eff */
[----:B------:R-:W-:Y:S02]  /*13a30*/  LEA.HI.X.SX32 R23, R4, R17, 0x1, P2 ;  /* 0x0000001104177211 */ /* 0x000fe400010f0eff */
[-C--:B0-----:R-:W-:Y:S01]  /*13a40*/  IADD3 R6, P3, R12, R16.reuse, RZ ;  /* 0x000000100c067210 */ /* 0x081fe20007f7e0ff */
[C---:B------:R-:W-:Y:S02]  /*13a50*/  IMAD R12, R3.reuse, 0x1ba, RZ ;  /* 0x000001ba030c7824 */ /* 0x040fe400078e02ff */
[C---:B-1----:R-:W-:Y:S02]  /*13a60*/  IMAD R10, R3.reuse, 0x1b9, RZ ;  /* 0x000001b9030a7824 */ /* 0x042fe400078e02ff */
[----:B------:R-:W-:Y:S01]  /*13a70*/  IMAD R4, R3, 0xdd, RZ ;  /* 0x000000dd03047824 */ /* 0x000fe200078e02ff */
[----:B------:R-:W-:-:S02]  /*13a80*/  IADD3 R18, P1, R12, R16, RZ ;  /* 0x000000100c127210 */ /* 0x000fc40007f3e0ff */
[-C--:B------:R-:W-:Y:S01]  /*13a90*/  LEA.HI.X.SX32 R9, R10, R17.reuse, 0x1, P5 ;  /* 0x000000110a097211 */ /* 0x080fe200028f0eff */
[----:B------:R0:W-:Y:S01]  /*13aa0*/  STL.64 [R1+0x1bc0], R24 ;  /* 0x001bc01801007387 */ /* 0x0001e20000100a00 */
[----:B------:R-:W-:-:S03]  /*13ab0*/  LEA.HI.X.SX32 R19, R4, R17, 0x1, P1 ;  /* 0x0000001104137211 */ /* 0x000fc600008f0eff */
[----:B------:R-:W-:Y:S01]  /*13ac0*/  STL.64 [R1+0x1188], R22 ;  /* 0x0011881601007387 */ /* 0x000fe20000100a00 */
[----:B------:R-:W-:-:S03]  /*13ad0*/  LEA.HI.X.SX32 R21, R12, R17, 0x1, P4 ;  /* 0x000000110c157211 */ /* 0x000fc600020f0eff */
[----:B------:R1:W-:Y:S01]  /*13ae0*/  STL.64 [R1+0x1180], R8 ;  /* 0x0011800801007387 */ /* 0x0003e20000100a00 */
[C---:B------:R-:W-:Y:S02]  /*13af0*/  IMAD R14, R3.reuse, 0x378, RZ ;  /* 0x00000378030e7824 */ /* 0x040fe400078e02ff */
[C---:B------:R-:W-:Y:S01]  /*13b00*/  IMAD R4, R3.reuse, 0x1bb, RZ ;  /* 0x000001bb03047824 */ /* 0x040fe200078e02ff */
[----:B------:R2:W-:Y:S01]  /*13b10*/  STL.64 [R1+0x1850], R18 ;  /* 0x0018501201007387 */ /* 0x0005e20000100a00 */
[C---:B0-----:R-:W-:Y:S02]  /*13b20*/  IMAD R24, R3.reuse, 0x6f, RZ ;  /* 0x0000006f03187824 */ /* 0x041fe400078e02ff */
[C---:B-1----:R-:W-:Y:S02]  /*13b30*/  IMAD R9, R3.reuse, 0xde, RZ ;  /* 0x000000de03097824 */ /* 0x042fe400078e02ff */
[----:B------:R-:W-:Y:S01]  /*13b40*/  IMAD R8, R3, 0x1bc, RZ ;  /* 0x000001bc03087824 */ /* 0x000fe200078e02ff */
[----:B------:R0:W-:Y:S02]  /*13b50*/  STL.64 [R1+0x1178], R20 ;  /* 0x0011781401007387 */ /* 0x0001e40000100a00 */
[----:B--2---:R-:W-:-:S02]  /*13b60*/  IADD3 R18, P1, R9, R16, RZ ;  /* 0x0000001009127210 */ /* 0x004fc40007f3e0ff */
[-C--:B------:R-:W-:Y:S01]  /*13b70*/  IADD3 R14, P6, R14, R16.reuse, RZ ;  /* 0x000000100e0e7210 */ /* 0x080fe20007fde0ff */
[C---:B------:R-:W-:Y:S01]  /*13b80*/  IMAD R12, R3.reuse, 0x37e, RZ ;  /* 0x0000037e030c7824 */ /* 0x040fe200078e02ff */
[-C--:B------:R-:W-:Y:S01]  /*13b90*/  LEA.HI.X.SX32 R7, R4, R17.reuse, 0x1, P3 ;  /* 0x0000001104077211 */ /* 0x080fe200018f0eff */
[----:B------:R-:W-:Y:S01]  /*13ba0*/  IMAD R11, R3, 0x37a, RZ ;  /* 0x0000037a030b7824 */ /* 0x000fe200078e02ff */
[-C--:B------:R-:W-:Y:S02]  /*13bb0*/  LEA.HI.X.SX32 R19, R24, R17.reuse, 0x1, P1 ;  /* 0x0000001118137211 */ /* 0x080fe400008f0eff */
[CC--:B0-----:R-:W-:Y:S02]  /*13bc0*/  IADD3 R20, P4, R8.reuse, R16.reuse, RZ ;  /* 0x0000001008147210 */ /* 0x0c1fe40007f9e0ff */
[-C--:B------:R-:W-:Y:S02]  /*13bd0*/  LEA.HI.X.SX32 R15, R8, R17.reuse, 0x1, P6 ;  /* 0x00000011080f7211 */ /* 0x080fe400030f0eff */
[----:B------:R-:W-:Y:S01]  /*13be0*/  LEA.HI.X.SX32 R21, R9, R17, 0x1, P4 ;  /* 0x0000001109157211 */ /* 0x000fe200020f0eff */
[----:B------:R-:W-:Y:S01]  /*13bf0*/  IMAD R4, R3, 0x380, RZ ;  /* 0x0000038003047824 */ /* 0x000fe200078e02ff */
[----:B------:R0:W-:Y:S01]  /*13c00*/  STL.64 [R1+0x1170], R6 ;  /* 0x0011700601007387 */ /* 0x0001e20000100a00 */
[----:B------:R-:W-:Y:S01]  /*13c10*/  IADD3 R22, P2, R11, R16, RZ ;  /* 0x000000100b167210 */ /* 0x000fe20007f5e0ff */
[----:B------:R-:W-:-:S02]  /*13c20*/  IMAD R11, R3, 0x37c, RZ ;  /* 0x0000037c030b7824 */ /* 0x000fc400078e02ff */
[----:B------:R1:W-:Y:S04]  /*13c30*/  STL.64 [R1+0x1bb8], R18 ;  /* 0x001bb81201007387 */ /* 0x0003e80000100a00 */
[----:B------:R2:W-:Y:S01]  /*13c40*/  STL.64 [R1+0x1848], R20 ;  /* 0x0018481401007387 */ /* 0x0005e20000100a00 */
[-C--:B0-----:R-:W-:Y:S01]  /*13c50*/  IADD3 R6, P3, R12, R16.reuse, RZ ;  /* 0x000000100c067210 */ /* 0x081fe20007f7e0ff */
[C---:B------:R-:W-:Y:S02]  /*13c60*/  IMAD R12, R3.reuse, 0x1be, RZ ;  /* 0x000001be030c7824 */ /* 0x040fe400078e02ff */
[----:B------:R0:W-:Y:S01]  /*13c70*/  STL.64 [R1+0x1168], R14 ;  /* 0x0011680e01007387 */ /* 0x0001e20000100a00 */
[-C--:B-1----:R-:W-:Y:S01]  /*13c80*/  IADD3 R18, P1, R4, R16.reuse, RZ ;  /* 0x0000001004127210 */ /* 0x082fe20007f3e0ff */
[----:B------:R-:W-:Y:S01]  /*13c90*/  IMAD R4, R3, 0xdf, RZ ;  /* 0x000000df03047824 */ /* 0x000fe200078e02ff */
[----:B------:R-:W-:-:S02]  /*13ca0*/  IADD3 R10, P5, R11, R16, RZ ;  /* 0x000000100b0a7210 */ /* 0x000fc40007fbe0ff */
[----:B--2---:R-:W-:Y:S01]  /*13cb0*/  IADD3 R20, P4, R12, R16, RZ ;  /* 0x000000100c147210 */ /* 0x004fe20007f9e0ff */
[----:B0-----:R-:W-:-:S03]  /*13cc0*/  IMAD R15, R3, 0x1bd, RZ ;  /* 0x000001bd030f7824 */ /* 0x001fc600078e02ff */
[-C--:B------:R-:W-:Y:S02]  /*13cd0*/  LEA.HI.X.SX32 R21, R4, R17.reuse, 0x1, P4 ;  /* 0x0000001104157211 */ /* 0x080fe400020f0eff */
[-C--:B------:R-:W-:Y:S02]  /*13ce0*/  LEA.HI.X.SX32 R23, R15, R17.reuse, 0x1, P2 ;  /* 0x000000110f177211 */ /* 0x080fe400010f0eff */
[----:B------:R-:W-:-:S03]  /*13cf0*/  LEA.HI.X.SX32 R11, R12, R17, 0x1, P5 ;  /* 0x000000110c0b7211 */ /* 0x000fc600028f0eff */
[----:B------:R0:W-:Y:S01]  /*13d00*/  STL.64 [R1+0x1160], R22 ;  /* 0x0011601601007387 */ /* 0x0001e20000100a00 */
[----:B------:R-:W-:-:S03]  /*13d10*/  IMAD R12, R3, 0x7, RZ ;  /* 0x00000007030c7824 */ /* 0x000fc600078e02ff */
[----:B------:R-:W-:Y:S04]  /*13d20*/  STL.64 [R1+0x1840], R20 ;  /* 0x0018401401007387 */ /* 0x000fe80000100a00 */
[----:B------:R1:W-:Y:S01]  /*13d30*/  STL.64 [R1+0x1158], R10 ;  /* 0x0011580a01007387 */ /* 0x0003e20000100a00 */
[C---:B0-----:R-:W-:Y:S02]  /*13d40*/  IMAD R23, R3.reuse, 0xe, RZ ;  /* 0x0000000e03177824 */ /* 0x041fe400078e02ff */
[----:B------:R-:W-:-:S03]  /*13d50*/  IMAD R22, R3, 0x1c, RZ ;  /* 0x0000001c03167824 */ /* 0x000fc600078e02ff */
[-C--:B------:R-:W-:Y:S01]  /*13d60*/  IADD3 R24, P4, R23, R16.reuse, RZ ;  /* 0x0000001017187210 */ /* 0x080fe20007f9e0ff */
[C---:B-1----:R-:W-:Y:S01]  /*13d70*/  IMAD R10, R3.reuse, 0x1bf, RZ ;  /* 0x000001bf030a7824 */ /* 0x042fe200078e02ff */
[----:B------:R-:W-:Y:S01]  /*13d80*/  IADD3 R20, P5, R22, R16, RZ ;  /* 0x0000001016147210 */ /* 0x000fe20007fbe0ff */
[C---:B------:R-:W-:Y:S01]  /*13d90*/  IMAD R11, R3.reuse, 0x38, RZ ;  /* 0x00000038030b7824 */ /* 0x040fe200078e02ff */
[-C--:B------:R-:W-:Y:S02]  /*13da0*/  LEA.HI.X.SX32 R25, R12, R17.reuse, 0x1, P4 ;  /* 0x000000110c197211 */ /* 0x080fe400020f0eff */
[-C--:B------:R-:W-:Y:S01]  /*13db0*/  LEA.HI.X.SX32 R7, R10, R17.reuse, 0x1, P3 ;  /* 0x000000110a077211 */ /* 0x080fe200018f0eff */
[----:B------:R-:W-:Y:S01]  /*13dc0*/  IMAD R4, R3, 0x70, RZ ;  /* 0x0000007003047824 */ /* 0x000fe200078e02ff */
[----:B------:R-:W-:Y:S01]  /*13dd0*/  LEA.HI.X.SX32 R21, R23, R17, 0x1, P5 ;  /* 0x0000001117157211 */ /* 0x000fe200028f0eff */
[C---:B------:R-:W-:Y:S02]  /*13de0*/  IMAD R10, R3.reuse, 0xe0, RZ ;  /* 0x000000e0030a7824 */ /* 0x040fe400078e02ff */
[----:B------:R0:W-:Y:S01]  /*13df0*/  STL.64 [R1+0x1150], R6 ;  /* 0x0011500601007387 */ /* 0x0001e20000100a00 */
[----:B------:R-:W-:-:S03]  /*13e00*/  IMAD R12, R3, 0x1c0, RZ ;  /* 0x000001c0030c7824 */ /* 0x000fc600078e02ff */
[----:B------:R1:W-:Y:S04]  /*13e10*/  STL.64 [R1+0x1ef8], R24 ;  /* 0x001ef81801007387 */ /* 0x0003e80000100a00 */
[----:B------:R2:W-:Y:S01]  /*13e20*/  STL.64 [R1+0x1ec0], R20 ;  /* 0x001ec01401007387 */ /* 0x0005e20000100a00 */
[-C--:B0-----:R-:W-:Y:S02]  /*13e30*/  IADD3 R6, P3, R11, R16.reuse, RZ ;  /* 0x000000100b067210 */ /* 0x081fe40007f7e0ff */
[-C--:B-1----:R-:W-:Y:S02]  /*13e40*/  IADD3 R24, P4, R4, R16.reuse, RZ ;  /* 0x0000001004187210 */ /* 0x082fe40007f9e0ff */
[----:B------:R-:W-:Y:S02]  /*13e50*/  LEA.HI.X.SX32 R7, R22, R17, 0x1, P3 ;  /* 0x0000001116077211 */ /* 0x000fe400018f0eff */
[----:B--2---:R-:W-:-:S02]  /*13e60*/  IADD3 R20, P5, R10, R16, RZ ;  /* 0x000000100a147210 */ /* 0x004fc40007fbe0ff */
[-C--:B------:R-:W-:Y:S01]  /*13e70*/  LEA.HI.X.SX32 R25, R11, R17.reuse, 0x1, P4 ;  /* 0x000000110b197211 */ /* 0x080fe200020f0eff */
[C---:B------:R-:W-:Y:S01]  /*13e80*/  IMAD R9, R3.reuse, 0x382, RZ ;  /* 0x0000038203097824 */ /* 0x040fe200078e02ff */
[-C--:B------:R-:W-:Y:S01]  /*13e90*/  IADD3 R22, P3, R12, R16.reuse, RZ ;  /* 0x000000100c167210 */ /* 0x080fe20007f7e0ff */
[C---:B------:R-:W-:Y:S01]  /*13ea0*/  IMAD R11, R3.reuse, 0x1c2, RZ ;  /* 0x000001c2030b7824 */ /* 0x040fe200078e02ff */
[-C--:B------:R-:W-:Y:S01]  /*13eb0*/  LEA.HI.X.SX32 R21, R4, R17.reuse, 0x1, P5 ;  /* 0x0000001104157211 */ /* 0x080fe200028f0eff */
[----:B------:R0:W-:Y:S01]  /*13ec0*/  STL.64 [R1+0x1e50], R6 ;  /* 0x001e500601007387 */ /* 0x0001e20000100a00 */
[-C--:B------:R-:W-:Y:S01]  /*13ed0*/  LEA.HI.X.SX32 R23, R10, R17.reuse, 0x1, P3 ;  /* 0x000000110a177211 */ /* 0x080fe200018f0eff */
[C---:B------:R-:W-:Y:S01]  /*13ee0*/  IMAD R14, R3.reuse, 0x384, RZ ;  /* 0x00000384030e7824 */ /* 0x040fe200078e02ff */
[-C--:B------:R-:W-:Y:S01]  /*13ef0*/  LEA.HI.X.SX32 R19, R12, R17.reuse, 0x1, P1 ;  /* 0x000000110c137211 */ /* 0x080fe200008f0eff */
[----:B------:R1:W-:Y:S01]  /*13f00*/  STL.64 [R1+0x1d70], R24 ;  /* 0x001d701801007387 */ /* 0x0003e20000100a00 */
[----:B------:R-:W-:Y:S01]  /*13f10*/  IMAD R10, R3, 0x1c1, RZ ;  /* 0x000001c1030a7824 */ /* 0x000fe200078e02ff */
[-C--:B------:R-:W-:Y:S01]  /*13f20*/  IADD3 R8, P6, R9, R16.reuse, RZ ;  /* 0x0000001009087210 */ /* 0x080fe20007fde0ff */
[C---:B------:R-:W-:Y:S01]  /*13f30*/  IMAD R12, R3.reuse, 0xe1, RZ ;  /* 0x000000e1030c7824 */ /* 0x040fe200078e02ff */
[----:B------:R2:W-:Y:S01]  /*13f40*/  STL.64 [R1+0x1bb0], R20 ;  /* 0x001bb01401007387 */ /* 0x0005e20000100a00 */
[----:B------:R-:W-:Y:S01]  /*13f50*/  IADD3 R14, P2, R14, R16, RZ ;  /* 0x000000100e0e7210 */ /* 0x000fe20007f5e0ff */
[----:B0-----:R-:W-:Y:S01]  /*13f60*/  IMAD R7, R3, 0x386, RZ ;  /* 0x0000038603077824 */ /* 0x001fe200078e02ff */
[----:B------:R-:W-:-:S02]  /*13f70*/  LEA.HI.X.SX32 R9, R10, R17, 0x1, P6 ;  /* 0x000000110a097211 */ /* 0x000fc400030f0eff */
[----:B-1----:R-:W-:Y:S02]  /*13f80*/  SHF.L.U32 R24, R3, 0x1, RZ ;  /* 0x0000000103187819 */ /* 0x002fe400000006ff */
[-C--:B--2---:R-:W-:Y:S01]  /*13f90*/  IADD3 R20, P5, R11, R16.reuse, RZ ;  /* 0x000000100b147210 */ /* 0x084fe20007fbe0ff */
[----:B------:R-:W-:Y:S01]  /*13fa0*/  STL.64 [R1+0x1838], R22 ;  /* 0x0018381601007387 */ /* 0x000fe20000100a00 */
[-C--:B------:R-:W-:Y:S02]  /*13fb0*/  IADD3 R6, P4, R7, R16.reuse, RZ ;  /* 0x0000001007067210 */ /* 0x080fe40007f9e0ff */
[-C--:B------:R-:W-:Y:S01]  /*13fc0*/  LEA.HI.X.SX32 R21, R12, R17.reuse, 0x1, P5 ;  /* 0x000000110c157211 */ /* 0x080fe200028f0eff */
[----:B------:R-:W-:Y:S01]  /*13fd0*/  IMAD R12, R3, 0x1c3, RZ ;  /* 0x000001c3030c7824 */ /* 0x000fe200078e02ff */
[----:B------:R-:W-:Y:S01]  /*13fe0*/  IADD3 R26, P3, R24, R16, RZ ;  /* 0x00000010181a7210 */ /* 0x000fe20007f7e0ff */
[----:B------:R-:W-:Y:S01]  /*13ff0*/  STL.64 [R1+0x1148], R18 ;  /* 0x0011481201007387 */ /* 0x000fe20000100a00 */
[----:B------:R-:W-:-:S02]  /*14000*/  LEA.HI.X.SX32 R15, R11, R17, 0x1, P2 ;  /* 0x000000110b0f7211 */ /* 0x000fc400010f0eff */
[-C--:B------:R-:W-:Y:S01]  /*14010*/  LEA.HI.X.SX32 R7, R12, R17.reuse, 0x1, P4 ;  /* 0x000000110c077211 */ /* 0x080fe200020f0eff */
[----:B------:R-:W-:Y:S01]  /*14020*/  STL.64 [R1+0x1140], R8 ;  /* 0x0011400801007387 */ /* 0x000fe20000100a00 */
[----:B------:R-:W-:-:S03]  /*14030*/  LEA.HI.X.SX32 R27, R3, R17, 0x1, P3 ;  /* 0x00000011031b7211 */ /* 0x000fc600018f0eff */
[----:B------:R-:W2:Y:S04]  /*14040*/  LDL R10, [R1+0x6b4] ;  /* 0x0006b400010a7983 */ /* 0x000ea80000100800 */
[----:B------:R-:W-:Y:S04]  /*14050*/  STL.64 [R1+0x1830], R20 ;  /* 0x0018301401007387 */ /* 0x000fe80000100a00 */
[----:B------:R-:W3:Y:S04]  /*14060*/  LDL R11, [R1+0x720] ;  /* 0x00072000010b7983 */ /* 0x000ee80000100800 */
[----:B------:R0:W-:Y:S04]  /*14070*/  STL.64 [R1+0x1138], R14 ;  /* 0x0011380e01007387 */ /* 0x0001e80000100a00 */
[----:B------:R-:W4:Y:S04]  /*14080*/  LDL R12, [R1+0x6fc] ;  /* 0x0006fc00010c7983 */ /* 0x000f280000100800 */
[----:B0-----:R-:W3:Y:S04]  /*14090*/  LDL.64 R14, [R1+0x718] ;  /* 0x00071800010e7983 */ /* 0x001ee80000100a00 */
[----:B------:R0:W-:Y:S04]  /*140a0*/  STL.64 [R1+0x1130], R6 ;  /* 0x0011300601007387 */ /* 0x0001e80000100a00 */
[----:B0-----:R-:W3:Y:S04]  /*140b0*/  LDL.64 R6, [R1+0x710] ;  /* 0x0007100001067983 */ /* 0x001ee80000100a00 */
[----:B------:R0:W-:Y:S04]  /*140c0*/  STL.64 [R1+0x1f28], R26 ;  /* 0x001f281a01007387 */ /* 0x0001e80000100a00 */
[----:B0-----:R-:W3:Y:S01]  /*140d0*/  LDL R27, [R1+0x724] ;  /* 0x00072400011b7983 */ /* 0x001ee20000100800 */
[CC--:B------:R-:W-:Y:S01]  /*140e0*/  LEA R18, P1, R3.reuse, R16.reuse, 0x2 ;  /* 0x0000001003127211 */ /* 0x0c0fe200078210ff */
[C---:B------:R-:W-:Y:S01]  /*140f0*/  IMAD.SHL.U32 R4, R3.reuse, 0x4, RZ ;  /* 0x0000000403047824 */ /* 0x040fe200078e00ff */
[----:B------:R-:W-:-:S02]  /*14100*/  LEA R8, P6, R3, R16, 0x3 ;  /* 0x0000001003087211 */ /* 0x000fc400078c18ff */
[-C--:B------:R-:W-:Y:S02]  /*14110*/  LEA.HI.X.SX32 R19, R24, R17.reuse, 0x1, P1 ;  /* 0x0000001118137211 */ /* 0x080fe400008f0eff */
[----:B------:R-:W-:-:S03]  /*14120*/  LEA.HI.X.SX32 R9, R4, R17, 0x1, P6 ;  /* 0x0000001104097211 */ /* 0x000fc600030f0eff */
[----:B------:R-:W-:Y:S04]  /*14130*/  STL.64 [R1+0x1f20], R18 ;  /* 0x001f201201007387 */ /* 0x000fe80000100a00 */
[----:B------:R0:W-:Y:S01]  /*14140*/  STL.64 [R1+0x1f10], R8 ;  /* 0x001f100801007387 */ /* 0x0001e20000100a00 */
[----:B------:R-:W-:Y:S02]  /*14150*/  LEA R20, P5, R3, R16, 0x4 ;  /* 0x0000001003147211 */ /* 0x000fe400078a20ff */
[----:B0-----:R-:W-:-:S04]  /*14160*/  MOV R8, c[0x0][0x1b8] ;  /* 0x00006e0000087a02 */ /* 0x001fc80000000f00 */
[----:B------:R-:W-:-:S04]  /*14170*/  SHF.L.U32 R8, R8, 0x3, RZ ;  /* 0x0000000308087819 */ /* 0x000fc800000006ff */
[----:B------:R-:W-:Y:S01]  /*14180*/  LEA.HI.X.SX32 R21, R8, R17, 0x1, P5 ;  /* 0x0000001108157211 */ /* 0x000fe200028f0eff */
[----:B------:R-:W-:Y:S04]  /*14190*/  STL [R1+0x2f40], R2 ;  /* 0x002f400201007387 */ /* 0x000fe80000100800 */
[----:B------:R0:W-:Y:S04]  /*141a0*/  STL.64 [R1+0x1ef0], R20 ;  /* 0x001ef01401007387 */ /* 0x0001e80000100a00 */
[----:B0-----:R-:W0:Y:S01]  /*141b0*/  S2R R20, SR_TID.X ;  /* 0x0000000000147919 */ /* 0x001e220000002100 */
[----:B------:R-:W-:-:S02]  /*141c0*/  LEA R22, P4, R3, R16, 0x6 ;  /* 0x0000001003167211 */ /* 0x000fc400078830ff */
[----:B------:R-:W-:Y:S02]  /*141d0*/  MOV R4, c[0x0][0x1b8] ;  /* 0x00006e0000047a02 */ /* 0x000fe40000000f00 */
[CC--:B------:R-:W-:Y:S02]  /*141e0*/  LEA R28, P2, R3.reuse, R16.reuse, 0x5 ;  /* 0x00000010031c7211 */ /* 0x0c0fe400078428ff */
[----:B------:R-:W-:Y:S02]  /*141f0*/  SHF.L.U32 R4, R4, 0x4, RZ ;  /* 0x0000000404047819 */ /* 0x000fe400000006ff */
[----:B------:R-:W-:Y:S02]  /*14200*/  LEA R26, P3, R3, R16, 0x7 ;  /* 0x00000010031a7211 */ /* 0x000fe400078638ff */
[----:B0-----:R-:W-:Y:S02]  /*14210*/  LOP3.LUT R2, R13, 0x10, R20, 0x78, !PT ;  /* 0x000000100d027812 */ /* 0x001fe400078e7814 */
[----:B------:R-:W-:-:S04]  /*14220*/  MOV R20, c[0x0][0x1b8] ;  /* 0x00006e0000147a02 */ /* 0x000fc80000000f00 */
[----:B------:R-:W-:-:S04]  /*14230*/  SHF.L.U32 R20, R20, 0x5, RZ ;  /* 0x0000000514147819 */ /* 0x000fc800000006ff */
[-C--:B------:R-:W-:Y:S02]  /*14240*/  LEA.HI.X.SX32 R23, R20, R17.reuse, 0x1, P4 ;  /* 0x0000001114177211 */ /* 0x080fe400020f0eff */
[----:B------:R-:W-:Y:S02]  /*14250*/  MOV R20, c[0x0][0x1b8] ;  /* 0x00006e0000147a02 */ /* 0x000fe40000000f00 */
[----:B------:R-:W-:Y:S02]  /*14260*/  LEA.HI.X.SX32 R29, R4, R17, 0x1, P2 ;  /* 0x00000011041d7211 */ /* 0x000fe400010f0eff */
[----:B------:R-:W-:Y:S02]  /*14270*/  SHF.L.U32 R20, R20, 0x6, RZ ;  /* 0x0000000614147819 */ /* 0x000fe400000006ff */
[CC--:B------:R-:W-:Y:S02]  /*14280*/  LEA R24, P1, R3.reuse, R16.reuse, 0x8 ;  /* 0x0000001003187211 */ /* 0x0c0fe400078240ff */
[----:B------:R-:W-:Y:S01]  /*14290*/  LEA R18, P6, R3, R16, 0x9 ;  /* 0x0000001003127211 */ /* 0x000fe200078c48ff */
[----:B------:R0:W-:Y:S01]  /*142a0*/  STL.64 [R1+0x1eb0], R28 ;  /* 0x001eb01c01007387 */ /* 0x0001e20000100a00 */
[----:B------:R-:W-:-:S03]  /*142b0*/  IMAD.MOV.U32 R21, RZ, RZ, c[0x0][0x1b8] ;  /* 0x00006e00ff157624 */ /* 0x000fc600078e00ff */
[----:B------:R-:W-:Y:S01]  /*142c0*/  STL [R1+0x750], R2 ;  /* 0x0007500201007387 */ /* 0x000fe20000100800 */
[----:B------:R-:W-:-:S03]  /*142d0*/  IMAD.MOV.U32 R9, RZ, RZ, c[0x0][0x1b8] ;  /* 0x00006e00ff097624 */ /* 0x000fc600078e00ff */
[----:B------:R1:W-:Y:S01]  /*142e0*/  STL.64 [R1+0x1e30], R22 ;  /* 0x001e301601007387 */ /* 0x0003e20000100a00 */
[----:B------:R-:W-:Y:S02]  /*142f0*/  IMAD R21, R21, 0xe2, RZ ;  /* 0x000000e215157824 */ /* 0x000fe400078e02ff */
[----:B------:R-:W-:Y:S02]  /*14300*/  IMAD R9, R9, 0x388, RZ ;  /* 0x0000038809097824 */ /* 0x000fe400078e02ff */
[----:B------:R-:W-:Y:S01]  /*14310*/  IMAD.MOV.U32 R4, RZ, RZ, c[0x0][0x1b8] ;  /* 0x00006e00ff047624 */ /* 0x000fe200078e00ff */
[-C--:B0-----:R-:W-:Y:S02]  /*14320*/  IADD3 R28, P2, R21, R16.reuse, RZ ;  /* 0x00000010151c7210 */ /* 0x081fe40007f5e0ff */
[----:B------:R-:W-:Y:S01]  /*14330*/  IADD3 R8, P5, R9, R16, RZ ;  /* 0x0000001009087210 */ /* 0x000fe20007fbe0ff */
[----:B------:R-:W-:-:S05]  /*14340*/  IMAD R4, R4, 0x1c4, RZ ;  /* 0x000001c404047824 */ /* 0x000fca00078e02ff */
[C---:B-1----:R-:W-:Y:S02]  /*14350*/  IADD3 R22, P4, R4.reuse, R16, RZ ;  /* 0x0000001004167210 */ /* 0x042fe40007f9e0ff */
[-C--:B------:R-:W-:Y:S02]  /*14360*/  LEA.HI.X.SX32 R9, R4, R17.reuse, 0x1, P5 ;  /* 0x0000001104097211 */ /* 0x080fe400028f0eff */
[-C--:B------:R-:W-:Y:S02]  /*14370*/  LEA.HI.X.SX32 R23, R21, R17.reuse, 0x1, P4 ;  /* 0x0000001115177211 */ /* 0x080fe400020f0eff */
[----:B--2---:R-:W-:Y:S02]  /*14380*/  LOP3.LUT R4, R10, 0x40, RZ, 0x3c, !PT ;  /* 0x000000400a047812 */ /* 0x004fe400078e3cff */
[----:B---3--:R-:W-:Y:S02]  /*14390*/  LOP3.LUT R3, R27, 0x40, RZ, 0x3c, !PT ;  /* 0x000000401b037812 */ /* 0x008fe400078e3cff */
[----:B------:R-:W-:-:S05]  /*143a0*/  LEA.HI.X.SX32 R27, R20, R17, 0x1, P3 ;  /* 0x00000011141b7211 */ /* 0x000fca00018f0eff */
[----:B------:R0:W-:Y:S01]  /*143b0*/  STL.64 [R1+0x1d30], R26 ;  /* 0x001d301a01007387 */ /* 0x0001e20000100a00 */
[----:B------:R-:W-:Y:S01]  /*143c0*/  IMAD.MOV.U32 R20, RZ, RZ, c[0x0][0x1b8] ;  /* 0x00006e00ff147624 */ /* 0x000fe200078e00ff */
[----:B0-----:R-:W-:Y:S01]  /*143d0*/  MOV R27, c[0x0][0x1b8] ;  /* 0x00006e00001b7a02 */ /* 0x001fe20000000f00 */
[----:B------:R-:W-:-:S04]  /*143e0*/  IMAD.MOV.U32 R26, RZ, RZ, c[0x0][0x1b8] ;  /* 0x00006e00ff1a7624 */ /* 0x000fc800078e00ff */
[----:B------:R-:W-:Y:S01]  /*143f0*/  IMAD R27, R27, 0x71, RZ ;  /* 0x000000711b1b7824 */ /* 0x000fe200078e02ff */
[----:B------:R-:W-:-:S04]  /*14400*/  SHF.L.U32 R26, R26, 0x7, RZ ;  /* 0x000000071a1a7819 */ /* 0x000fc800000006ff */
[-C--:B------:R-:W-:Y:S02]  /*14410*/  LEA.HI.X.SX32 R29, R27, R17.reuse, 0x1, P2 ;  /* 0x000000111b1d7211 */ /* 0x080fe400010f0eff */
[-C--:B------:R-:W-:Y:S02]  /*14420*/  LEA.HI.X.SX32 R25, R26, R17.reuse, 0x1, P1 ;  /* 0x000000111a197211 */ /* 0x080fe400008f0eff */
[----:B------:R-:W-:Y:S01]  /*14430*/  SHF.L.U32 R20, R20, 0x8, RZ ;  /* 0x0000000814147819 */ /* 0x000fe200000006ff */
[----:B------:R-:W-:Y:S03]  /*14440*/  STL.64 [R1+0xf50], R28 ;  /* 0x000f501c01007387 */ /* 0x000fe60000100a00 */
[----:B------:R-:W-:Y:S01]  /*14450*/  LEA.HI.X.SX32 R19, R20, R17, 0x1, P6 ;  /* 0x0000001114137211 */ /* 0x000fe200030f0eff */
[----:B------:R-:W-:Y:S01]  /*14460*/  STL.64 [R1+0x1b38], R24 ;  /* 0x001b381801007387 */ /* 0x000fe20000100a00 */
[----:B------:R-:W-:-:S03]  /*14470*/  LOP3.LUT R3, R10, 0x60, RZ, 0x3c, !PT ;  /* 0x000000600a037812 */ /* 0x000fc600078e3cff */
[----:B------:R0:W-:Y:S04]  /*14480*/  STL.64 [R1+0xf38], R8 ;  /* 0x000f380801007387 */ /* 0x0001e80000100a00 */
[----:B------:R-:W-:Y:S04]  /*14490*/  STL.64 [R1+0xf48], R22 ;  /* 0x000f481601007387 */ /* 0x000fe80000100a00 */
[----:B------:R-:W-:Y:S01]  /*144a0*/  STL.64 [R1+0xf40], R18 ;  /* 0x000f401201007387 */ /* 0x000fe20000100a00 */
[----:B0-----:R-:W-:-:S05]  /*144b0*/  LOP3.LUT R8, R10, 0x20, RZ, 0x3c, !PT ;  /* 0x000000200a087812 */ /* 0x001fca00078e3cff */
[----:B------:R0:W-:Y:S04]  /*144c0*/  STL [R1+0x1f40], R8 ;  /* 0x001f400801007387 */ /* 0x0001e80000100800 */
[----:B------:R1:W-:Y:S04]  /*144d0*/  STL [R1+0x1f3c], R4 ;  /* 0x001f3c0401007387 */ /* 0x0003e80000100800 */
[----:B------:R2:W-:Y:S01]  /*144e0*/  STL [R1+0x1f38], R3 ;  /* 0x001f380301007387 */ /* 0x0005e20000100800 */
[----:B0-----:R-:W-:Y:S02]  /*144f0*/  LOP3.LUT R8, R11, 0x40, RZ, 0x3c, !PT ;  /* 0x000000400b087812 */ /* 0x001fe400078e3cff */
[----:B-1----:R-:W-:-:S03]  /*14500*/  LOP3.LUT R4, R2, 0x20, RZ, 0x3c, !PT ;  /* 0x0000002002047812 */ /* 0x002fc600078e3cff */
[----:B------:R-:W-:Y:S01]  /*14510*/  STL [R1+0x1f34], R8 ;  /* 0x001f340801007387 */ /* 0x000fe20000100800 */
[C---:B--2---:R-:W-:Y:S02]  /*14520*/  LOP3.LUT R3, R2.reuse, 0x40, RZ, 0x3c, !PT ;  /* 0x0000004002037812 */ /* 0x044fe400078e3cff */
[----:B------:R-:W-:Y:S01]  /*14530*/  LOP3.LUT R2, R2, 0x60, RZ, 0x3c, !PT ;  /* 0x0000006002027812 */ /* 0x000fe200078e3cff */
[----:B------:R4:W-:Y:S04]  /*14540*/  STL [R1+0x1f58], R4 ;  /* 0x001f580401007387 */ /* 0x0009e80000100800 */
[----:B------:R-:W-:Y:S04]  /*14550*/  STL [R1+0x1f54], R3 ;  /* 0x001f540301007387 */ /* 0x000fe80000100800 */
[----:B------:R0:W-:Y:S01]  /*14560*/  STL [R1+0x1f50], R2 ;  /* 0x001f500201007387 */ /* 0x0001e20000100800 */
[----:B----4-:R-:W-:-:S02]  /*14570*/  LOP3.LUT R4, R12, 0x40, RZ, 0x3c, !PT ;  /* 0x000000400c047812 */ /* 0x010fc400078e3cff */
[C---:B------:R-:W-:Y:S01]  /*14580*/  SHF.L.U32 R12, R5.reuse, 0x1, RZ ;  /* 0x00000001050c7819 */ /* 0x040fe200000006ff */
[----:B------:R-:W-:-:S04]  /*14590*/  IMAD.WIDE R8, R5, 0x2, R6 ;  /* 0x0000000205087825 */ /* 0x000fc800078e0206 */
[C---:B0-----:R-:W-:Y:S01]  /*145a0*/  IMAD.WIDE R2, R5.reuse, 0x2, R14 ;  /* 0x0000000205027825 */ /* 0x041fe200078e020e */
[----:B------:R-:W-:Y:S04]  /*145b0*/  STL [R1+0x1f30], R4 ;  /* 0x001f300401007387 */ /* 0x000fe80000100800 */
[----:B------:R0:W-:Y:S01]  /*145c0*/  STL.64 [R1+0x2f38], R2 ;  /* 0x002f380201007387 */ /* 0x0001e20000100a00 */
[----:B------:R-:W-:-:S03]  /*145d0*/  IMAD R11, R5, 0x3, RZ ;  /* 0x00000003050b7824 */ /* 0x000fc600078e02ff */
[----:B------:R1:W-:Y:S01]  /*145e0*/  STL.64 [R1+0x2f30], R8 ;  /* 0x002f300801007387 */ /* 0x0003e20000100a00 */
[----:B0-----:R-:W-:-:S04]  /*145f0*/  IMAD.WIDE R2, R12, 0x2, R14 ;  /* 0x000000020c027825 */ /* 0x001fc800078e020e */
[----:B-1----:R-:W-:Y:S01]  /*14600*/  IMAD.WIDE R8, R12, 0x2, R6 ;  /* 0x000000020c087825 */ /* 0x002fe200078e0206 */
[----:B------:R0:W-:Y:S03]  /*14610*/  STL.64 [R1+0x2f18], R2 ;  /* 0x002f180201007387 */ /* 0x0001e60000100a00 */
[----:B------:R-:W-:Y:S01]  /*14620*/  IMAD.SHL.U32 R12, R5, 0x4, RZ ;  /* 0x00000004050c7824 */ /* 0x000fe200078e00ff */
[----:B------:R1:W-:Y:S01]  /*14630*/  STL.64 [R1+0x2f10], R8 ;  /* 0x002f100801007387 */ /* 0x0003e20000100a00 */
[----:B0-----:R-:W-:-:S04]  /*14640*/  IMAD.WIDE R2, R11, 0x2, R14 ;  /* 0x000000020b027825 */ /* 0x001fc800078e020e */
[----:B-1----:R-:W-:Y:S01]  /*14650*/  IMAD.WIDE R8, R11, 0x2, R6 ;  /* 0x000000020b087825 */ /* 0x002fe200078e0206 */
[----:B------:R0:W-:Y:S03]  /*14660*/  STL.64 [R1+0x2f00], R2 ;  /* 0x002f000201007387 */ /* 0x0001e60000100a00 */
[----:B------:R-:W-:Y:S01]  /*14670*/  IMAD R11, R5, 0x5, RZ ;  /* 0x00000005050b7824 */ /* 0x000fe200078e02ff */
        /* <DEDUP_REMOVED lines=13> */
[----:B------:R0:W-:Y:S01]  /*14750*/  STL.64 [R1+0x2eb8], R2 ;  /* 0x002eb80201007387 */ /* 0x0001e20000100a00 */
[----:B------:R-:W-:-:S03]  /*14760*/  SHF.L.U32 R12, R5, 0x3, RZ ;  /* 0x00000003050c7819 */ /* 0x000fc600000006ff */
        /* <DEDUP_REMOVED lines=329> */
[C---:B------:R-:W-:Y:S01]  /*15c00*/  IMAD R12, R5.reuse, 0x4a, RZ ;  /* 0x0000004a050c7824 */ /* 0x040fe200078e02ff */
[----:B------:R1:W-:Y:S01]  /*15c10*/  STL.64 [R1+0x2880], R8 ;  /* 0x0028800801007387 */ /* 0x0003e20000100a00 */
[----:B------:R-:W-:Y:S02]  /*15c20*/  IMAD R10, R5, 0x4b, RZ ;  /* 0x0000004b050a7824 */ /* 0x000fe400078e02ff */
[----:B0-----:R-:W-:-:S04]  /*15c30*/  IMAD.WIDE R2, R11, 0x2, R14 ;  /* 0x000000020b027825 */ /* 0x001fc800078e020e */
[----:B-1----:R-:W-:Y:S01]  /*15c40*/  IMAD.WIDE R8, R11, 0x2, R6 ;  /* 0x000000020b087825 */ /* 0x002fe200078e0206 */
[----:B------:R0:W-:Y:S04]  /*15c50*/  STL.64 [R1+0x2870], R2 ;  /* 0x0028700201007387 */ /* 0x0001e80000100a00 */
[----:B------:R1:W-:Y:S01]  /*15c60*/  STL.64 [R1+0x2868], R8 ;  /* 0x0028680801007387 */ /* 0x0003e20000100a00 */
[----:B------:R-:W-:Y:S02]  /*15c70*/  IMAD R11, R5, 0x4c, RZ ;  /* 0x0000004c050b7824 */ /* 0x000fe400078e02ff */
[----:B0-----:R-:W-:-:S04]  /*15c80*/  IMAD.WIDE R2, R12, 0x2, R14 ;  /* 0x000000020c027825 */ /* 0x001fc800078e020e */
[----:B-1----:R-:W-:Y:S01]  /*15c90*/  IMAD.WIDE R8, R12, 0x2, R6 ;  /* 0x000000020c087825 */ /* 0x002fe200078e0206 */
[----:B------:R0:W-:Y:S03]  /*15ca0*/  STL.64 [R1+0x2858], R2 ;  /* 0x0028580201007387 */ /* 0x0001e60000100a00 */
[C-C-:B------:R-:W-:Y:S01]  /*15cb0*/  IMAD.WIDE R12, R10.reuse, 0x2, R14.reuse ;  /* 0x000000020a0c7825 */ /* 0x140fe200078e020e */
[----:B------:R1:W-:Y:S03]  /*15cc0*/  STL.64 [R1+0x2850], R8 ;  /* 0x0028500801007387 */ /* 0x0003e60000100a00 */
[----:B------:R-:W-:Y:S01]  /*15cd0*/  IMAD.WIDE R16, R11, 0x2, R14 ;  /* 0x000000020b107825 */ /* 0x000fe200078e020e */
[----:B------:R2:W-:Y:S03]  /*15ce0*/  STL.64 [R1+0x2840], R12 ;  /* 0x0028400c01007387 */ /* 0x0005e60000100a00 */
[----:B0-----:R-:W-:-:S05]  /*15cf0*/  IMAD.WIDE R2, R10, 0x2, R6 ;  /* 0x000000020a027825 */ /* 0x001fca00078e0206 */
[----:B------:R0:W-:Y:S01]  /*15d00*/  STL.64 [R1+0x2838], R2 ;  /* 0x0028380201007387 */ /* 0x0001e20000100a00 */
[----:B-1----:R-:W-:-:S03]  /*15d10*/  IMAD R9, R5, 0x4d, RZ ;  /* 0x0000004d05097824 */ /* 0x002fc600078e02ff */
[----:B------:R1:W-:Y:S01]  /*15d20*/  STL.64 [R1+0x2828], R16 ;  /* 0x0028281001007387 */ /* 0x0003e20000100a00 */
[----:B--2---:R-:W-:Y:S02]  /*15d30*/  IMAD R12, R5, 0x4e, RZ ;  /* 0x0000004e050c7824 */ /* 0x004fe400078e02ff */
[----:B0-----:R-:W-:-:S04]  /*15d40*/  IMAD.WIDE R2, R11, 0x2, R6 ;  /* 0x000000020b027825 */ /* 0x001fc800078e0206 */
[C---:B-1----:R-:W-:Y:S01]  /*15d50*/  IMAD.WIDE R16, R9.reuse, 0x2, R14 ;  /* 0x0000000209107825 */ /* 0x042fe200078e020e */
[----:B------:R0:W-:Y:S04]  /*15d60*/  STL.64 [R1+0x2820], R2 ;  /* 0x0028200201007387 */ /* 0x0001e80000100a00 */
[----:B------:R1:W-:Y:S01]  /*15d70*/  STL.64 [R1+0x2810], R16 ;  /* 0x0028101001007387 */ /* 0x0003e20000100a00 */
[----:B0-----:R-:W-:-:S04]  /*15d80*/  IMAD.WIDE R2, R9, 0x2, R6 ;  /* 0x0000000209027825 */ /* 0x001fc800078e0206 */
[C---:B-1----:R-:W-:Y:S01]  /*15d90*/  IMAD.WIDE R16, R12.reuse, 0x2, R14 ;  /* 0x000000020c107825 */ /* 0x042fe200078e020e */
        /* <DEDUP_REMOVED lines=44> */
[----:B------:R-:W-:Y:S01]  /*16060*/  IMAD R12, R5, 0x58, RZ ;  /* 0x00000058050c7824 */ /* 0x000fe200078e02ff */
[----:B------:R0:W-:Y:S01]  /*16070*/  STL.64 [R1+0x2730], R2 ;  /* 0x0027300201007387 */ /* 0x0001e20000100a00 */
[----:B-1----:R-:W-:-:S04]  /*16080*/  IMAD.WIDE R16, R9, 0x2, R14 ;  /* 0x0000000209107825 */ /* 0x002fc800078e020e */
[----:B------:R-:W-:Y:S01]  /*16090*/  IMAD R13, R5, 0x59, RZ ;  /* 0x00000059050d7824 */ /* 0x000fe200078e02ff */
[----:B------:R1:W-:Y:S01]  /*160a0*/  STL.64 [R1+0x2720], R16 ;  /* 0x0027201001007387 */ /* 0x0003e20000100a00 */
[----:B0-----:R-:W-:-:S04]  /*160b0*/  IMAD.WIDE R2, R9, 0x2, R6 ;  /* 0x0000000209027825 */ /* 0x001fc800078e0206 */
[C---:B------:R-:W-:Y:S01]  /*160c0*/  IMAD.WIDE R8, R12.reuse, 0x2, R14 ;  /* 0x000000020c087825 */ /* 0x040fe200078e020e */
[----:B------:R0:W-:Y:S03]  /*160d0*/  STL.64 [R1+0x2718], R2 ;  /* 0x0027180201007387 */ /* 0x0001e60000100a00 */
[----:B-1----:R-:W-:Y:S01]  /*160e0*/  IMAD.WIDE R16, R12, 0x2, R6 ;  /* 0x000000020c107825 */ /* 0x002fe200078e0206 */
[----:B------:R1:W-:Y:S04]  /*160f0*/  STL.64 [R1+0x2708], R8 ;  /* 0x0027080801007387 */ /* 0x0003e80000100a00 */
[----:B------:R2:W-:Y:S01]  /*16100*/  STL.64 [R1+0x2700], R16 ;  /* 0x0027001001007387 */ /* 0x0005e20000100a00 */
[----:B0-----:R-:W-:-:S02]  /*16110*/  IMAD R2, R5, 0x5a, RZ ;  /* 0x0000005a05027824 */ /* 0x001fc400078e02ff */
[----:B-1----:R-:W-:-:S04]  /*16120*/  IMAD.WIDE R8, R13, 0x2, R14 ;  /* 0x000000020d087825 */ /* 0x002fc800078e020e */
[--C-:B--2---:R-:W-:Y:S01]  /*16130*/  IMAD.WIDE R16, R13, 0x2, R6.reuse ;  /* 0x000000020d107825 */ /* 0x104fe200078e0206 */
[----:B------:R0:W-:Y:S03]  /*16140*/  STL.64 [R1+0x26f0], R8 ;  /* 0x0026f00801007387 */ /* 0x0001e60000100a00 */
[----:B------:R-:W-:Y:S01]  /*16150*/  IMAD R3, R5, 0x5b, RZ ;  /* 0x0000005b05037824 */ /* 0x000fe200078e02ff */
[----:B------:R1:W-:Y:S01]  /*16160*/  STL.64 [R1+0x26e8], R16 ;  /* 0x0026e81001007387 */ /* 0x0003e20000100a00 */
[----:B------:R-:W-:-:S04]  /*16170*/  IMAD.WIDE R18, R2, 0x2, R6 ;  /* 0x0000000202127825 */ /* 0x000fc800078e0206 */
[----:B0-----:R-:W-:-:S05]  /*16180*/  IMAD.WIDE R8, R2, 0x2, R14 ;  /* 0x0000000202087825 */ /* 0x001fca00078e020e */
[----:B------:R0:W-:Y:S01]  /*16190*/  STL.64 [R1+0x26d8], R8 ;  /* 0x0026d80801007387 */ /* 0x0001e20000100a00 */
[----:B------:R-:W-:-:S03]  /*161a0*/  IMAD R29, R5, 0x5c, RZ ;  /* 0x0000005c051d7824 */ /* 0x000fc600078e02ff */
[----:B------:R-:W-:Y:S01]  /*161b0*/  STL.64 [R1+0x26d0], R18 ;  /* 0x0026d01201007387 */ /* 0x000fe20000100a00 */
[----:B-1----:R-:W-:-:S03]  /*161c0*/  IMAD.WIDE R16, R3, 0x2, R6 ;  /* 0x0000000203107825 */ /* 0x002fc600078e0206 */
[----:B------:R-:W-:Y:S01]  /*161d0*/  STL.64 [R1+0x2f70], R2 ;  /* 0x002f700201007387 */ /* 0x000fe20000100a00 */
[----:B0-----:R-:W-:-:S05]  /*161e0*/  IMAD.WIDE R8, R3, 0x2, R14 ;  /* 0x0000000203087825 */ /* 0x001fca00078e020e */
[----:B------:R0:W-:Y:S04]  /*161f0*/  STL.64 [R1+0x26c0], R8 ;  /* 0x0026c00801007387 */ /* 0x0001e80000100a00 */
[----:B------:R-:W-:Y:S01]  /*16200*/  STL.64 [R1+0x26b8], R16 ;  /* 0x0026b81001007387 */ /* 0x000fe20000100a00 */
[----:B0-----:R-:W-:-:S05]  /*16210*/  IMAD.WIDE R8, R29, 0x2, R14 ;  /* 0x000000021d087825 */ /* 0x001fca00078e020e */
[----:B------:R0:W-:Y:S04]  /*16220*/  STL.64 [R1+0x26a8], R8 ;  /* 0x0026a80801007387 */ /* 0x0001e80000100a00 */
[----:B0-----:R-:W2:Y:S01]  /*16230*/  LDL.64 R8, [R1+0x708] ;  /* 0x0007080001087983 */ /* 0x001ea20000100a00 */
[----:B------:R-:W-:-:S04]  /*16240*/  IMAD.WIDE R2, R29, 0x2, R6 ;  /* 0x000000021d027825 */ /* 0x000fc800078e0206 */
[C---:B------:R-:W-:Y:S01]  /*16250*/  IMAD R28, R5.reuse, 0x5d, RZ ;  /* 0x0000005d051c7824 */ /* 0x040fe200078e02ff */
[----:B------:R0:W-:Y:S01]  /*16260*/  STL.64 [R1+0x26a0], R2 ;  /* 0x0026a00201007387 */ /* 0x0001e20000100a00 */
[----:B------:R-:W-:Y:S02]  /*16270*/  IMAD R27, R5, 0x5e, RZ ;  /* 0x0000005e051b7824 */ /* 0x000fe400078e02ff */
[----:B------:R-:W-:-:S05]  /*16280*/  IMAD.WIDE R16, R28, 0x2, R14 ;  /* 0x000000021c107825 */ /* 0x000fca00078e020e */
[----:B------:R1:W-:Y:S01]  /*16290*/  STL.64 [R1+0x2690], R16 ;  /* 0x0026901001007387 */ /* 0x0003e20000100a00 */
[----:B0-----:R-:W-:-:S05]  /*162a0*/  IMAD.WIDE R2, R28, 0x2, R6 ;  /* 0x000000021c027825 */ /* 0x001fca00078e0206 */
[----:B------:R0:W-:Y:S01]  /*162b0*/  STL.64 [R1+0x2688], R2 ;  /* 0x0026880201007387 */ /* 0x0001e20000100a00 */
[----:B------:R-:W-:Y:S02]  /*162c0*/  IMAD R26, R5, 0x5f, RZ ;  /* 0x0000005f051a7824 */ /* 0x000fe400078e02ff */
[----:B-1----:R-:W-:-:S05]  /*162d0*/  IMAD.WIDE R16, R27, 0x2, R14 ;  /* 0x000000021b107825 */ /* 0x002fca00078e020e */
        /* <DEDUP_REMOVED lines=38> */
[----:B-1----:R-:W-:-:S04]  /*16540*/  IMAD.WIDE R16, R19, 0x2, R14 ;  /* 0x0000000213107825 */ /* 0x002fc800078e020e */
[----:B------:R-:W-:Y:S01]  /*16550*/  IMAD R18, R5, 0x67, RZ ;  /* 0x0000006705127824 */ /* 0x000fe200078e02ff */
[----:B------:R1:W-:Y:S01]  /*16560*/  STL.64 [R1+0x25b8], R16 ;  /* 0x0025b81001007387 */ /* 0x0003e20000100a00 */
[----:B0-----:R-:W-:-:S05]  /*16570*/  IMAD.WIDE R2, R19, 0x2, R6 ;  /* 0x0000000213027825 */ /* 0x001fca00078e0206 */
[----:B------:R0:W-:Y:S01]  /*16580*/  STL.64 [R1+0x25b0], R2 ;  /* 0x0025b00201007387 */ /* 0x0001e20000100a00 */
[----:B-1----:R-:W-:Y:S02]  /*16590*/  IMAD R17, R5, 0x68, RZ ;  /* 0x0000006805117824 */ /* 0x002fe400078e02ff */
[----:B0-----:R-:W-:-:S05]  /*165a0*/  IMAD.WIDE R2, R18, 0x2, R14 ;  /* 0x0000000212027825 */ /* 0x001fca00078e020e */
[----:B------:R0:W-:Y:S02]  /*165b0*/  STL.64 [R1+0x25a0], R2 ;  /* 0x0025a00201007387 */ /* 0x0001e40000100a00 */
[----:B0-----:R-:W-:-:S05]  /*165c0*/  IMAD.WIDE R2, R18, 0x2, R6 ;  /* 0x0000000212027825 */ /* 0x001fca00078e0206 */
[----:B------:R0:W-:Y:S01]  /*165d0*/  STL.64 [R1+0x2598], R2 ;  /* 0x0025980201007387 */ /* 0x0001e20000100a00 */
[----:B------:R-:W-:Y:S02]  /*165e0*/  IMAD R4, R5, 0x69, RZ ;  /* 0x0000006905047824 */ /* 0x000fe400078e02ff */
        /* <DEDUP_REMOVED lines=13> */
[----:B------:R0:W-:Y:S04]  /*166c0*/  STL.64 [R1+0x2550], R2 ;  /* 0x0025500201007387 */ /* 0x0001e80000100a00 */
[----:B------:R1:W-:Y:S01]  /*166d0*/  STL.64 [R1+0x2f48], R14 ;  /* 0x002f480e01007387 */ /* 0x0003e20000100a00 */
[----:B0-----:R-:W-:-:S04]  /*166e0*/  IMAD.WIDE R2, R12, 0x2, R14 ;  /* 0x000000020c027825 */ /* 0x001fc800078e020e */
[----:B-1----:R-:W-:Y:S01]  /*166f0*/  IMAD.WIDE R14, R12, 0x2, R6 ;  /* 0x000000020c0e7825 */ /* 0x002fe200078e0206 */
[----:B------:R0:W-:Y:S04]  /*16700*/  STL.64 [R1+0x2540], R2 ;  /* 0x0025400201007387 */ /* 0x0001e80000100a00 */
[----:B------:R2:W-:Y:S04]  /*16710*/  STL.64 [R1+0x2f50], R6 ;  /* 0x002f500601007387 */ /* 0x0005e80000100a00 */
[----:B------:R1:W-:Y:S01]  /*16720*/  STL.64 [R1+0x2538], R14 ;  /* 0x0025380e01007387 */ /* 0x0003e20000100a00 */
[C---:B0-----:R-:W-:Y:S01]  /*16730*/  SHF.L.U32 R3, R5.reuse, 0x1, RZ ;  /* 0x0000000105037819 */ /* 0x041fe200000006ff */
[----:B--2---:R-:W-:-:S04]  /*16740*/  IMAD.WIDE R6, R5, 0x2, R8 ;  /* 0x0000000205067825 */ /* 0x004fc800078e0208 */
[--C-:B------:R-:W-:Y:S01]  /*16750*/  IMAD.WIDE R2, R3, 0x2, R8.reuse ;  /* 0x0000000203027825 */ /* 0x100fe200078e0208 */
[----:B------:R0:W-:Y:S03]  /*16760*/  STL.64 [R1+0x2f28], R6 ;  /* 0x002f280601007387 */ /* 0x0001e60000100a00 */
[C---:B-1----:R-:W-:Y:S02]  /*16770*/  IMAD R14, R5.reuse, 0x3, RZ ;  /* 0x00000003050e7824 */ /* 0x042fe400078e02ff */
[----:B------:R-:W-:Y:S01]  /*16780*/  IMAD.SHL.U32 R15, R5, 0x4, RZ ;  /* 0x00000004050f7824 */ /* 0x000fe200078e00ff */
[----:B------:R1:W-:Y:S01]  /*16790*/  STL.64 [R1+0x2f08], R2 ;  /* 0x002f080201007387 */ /* 0x0003e20000100a00 */
[----:B0-----:R-:W-:-:S04]  /*167a0*/  IMAD.WIDE R6, R14, 0x2, R8 ;  /* 0x000000020e067825 */ /* 0x001fc800078e0208 */
[--C-:B------:R-:W-:Y:S01]  /*167b0*/  IMAD.WIDE R14, R15, 0x2, R8.reuse ;  /* 0x000000020f0e7825 */ /* 0x100fe200078e0208 */
[----:B------:R0:W-:Y:S03]  /*167c0*/  STL.64 [R1+0x2ef0], R6 ;  /* 0x002ef00601007387 */ /* 0x0001e60000100a00 */
[C---:B-1----:R-:W-:Y:S02]  /*167d0*/  IMAD R2, R5.reuse, 0x5, RZ ;  /* 0x0000000505027824 */ /* 0x042fe400078e02ff */
[----:B------:R-:W-:Y:S01]  /*167e0*/  IMAD R3, R5, 0x6, RZ ;  /* 0x0000000605037824 */ /* 0x000fe200078e02ff */
[----:B------:R1:W-:Y:S01]  /*167f0*/  STL.64 [R1+0x2ed8], R14 ;  /* 0x002ed80e01007387 */ /* 0x0003e20000100a00 */
[----:B0-----:R-:W-:-:S04]  /*16800*/  IMAD.WIDE R6, R2, 0x2, R8 ;  /* 0x0000000202067825 */ /* 0x001fc800078e0208 */
[----:B------:R-:W-:Y:S01]  /*16810*/  IMAD.WIDE R2, R3, 0x2, R8 ;  /* 0x0000000203027825 */ /* 0x000fe200078e0208 */
[----:B-1----:R-:W-:-:S03]  /*16820*/  SHF.L.U32 R15, R5, 0x3, RZ ;  /* 0x00000003050f7819 */ /* 0x002fc600000006ff */
[----:B------:R-:W-:Y:S01]  /*16830*/  IMAD R14, R5, 0x7, RZ ;  /* 0x00000007050e7824 */ /* 0x000fe200078e02ff */
[----:B------:R0:W-:Y:S04]  /*16840*/  STL.64 [R1+0x2ec0], R6 ;  /* 0x002ec00601007387 */ /* 0x0001e80000100a00 */
[----:B------:R1:W-:Y:S01]  /*16850*/  STL.64 [R1+0x2ea8], R2 ;  /* 0x002ea80201007387 */ /* 0x0003e20000100a00 */
[----:B0-----:R-:W-:-:S04]  /*16860*/  IMAD.WIDE R6, R14, 0x2, R8 ;  /* 0x000000020e067825 */ /* 0x001fc800078e0208 */
[----:B-1----:R-:W-:Y:S02]  /*16870*/  IMAD R2, R5, 0x9, RZ ;  /* 0x0000000905027824 */ /* 0x002fe400078e02ff */
[--C-:B------:R-:W-:Y:S01]  /*16880*/  IMAD.WIDE R14, R15, 0x2, R8.reuse ;  /* 0x000000020f0e7825 */ /* 0x100fe200078e0208 */
[----:B------:R0:W-:Y:S03]  /*16890*/  STL.64 [R1+0x2e90], R6 ;  /* 0x002e900601007387 */ /* 0x0001e60000100a00 */
[----:B------:R-:W-:Y:S01]  /*168a0*/  IMAD R3, R5, 0xa, RZ ;  /* 0x0000000a05037824 */ /* 0x000fe200078e02ff */
        /* <DEDUP_REMOVED lines=194> */
[--C-:B-1----:R-:W-:Y:S01]  /*174d0*/  IMAD.WIDE R14, R3, 0x2, R8.reuse ;  /* 0x00000002030e7825 */ /* 0x102fe200078e0208 */
[----:B------:R0:W-:Y:S03]  /*174e0*/  STL.64 [R1+0x2860], R6 ;  /* 0x0028600601007387 */ /* 0x0001e60000100a00 */
[--C-:B------:R-:W-:Y:S01]  /*174f0*/  IMAD.WIDE R2, R11, 0x2, R8.reuse ;  /* 0x000000020b027825 */ /* 0x100fe200078e0208 */
[----:B------:R1:W-:Y:S03]  /*17500*/  STL.64 [R1+0x2848], R14 ;  /* 0x0028480e01007387 */ /* 0x0003e60000100a00 */
[----:B0-----:R-:W-:Y:S02]  /*17510*/  IMAD.WIDE R6, R10, 0x2, R8 ;  /* 0x000000020a067825 */ /* 0x001fe400078e0208 */
[----:B------:R-:W2:Y:S02]  /*17520*/  LDL.64 R10, [R1+0x700] ;  /* 0x00070000010a7983 */ /* 0x000ea40000100a00 */
[----:B-1----:R-:W-:-:S02]  /*17530*/  IMAD R14, R5, 0x4d, RZ ;  /* 0x0000004d050e7824 */ /* 0x002fc400078e02ff */
        /* <DEDUP_REMOVED lines=10> */
[----:B-1----:R-:W-:Y:S01]  /*175e0*/  IMAD R14, R5, 0x51, RZ ;  /* 0x00000051050e7824 */ /* 0x002fe200078e02ff */
[----:B------:R0:W-:Y:S01]  /*175f0*/  STL.64 [R1+0x27d0], R6 ;  /* 0x0027d00601007387 */ /* 0x0001e20000100a00 */
[----:B------:R-:W-:-:S04]  /*17600*/  IMAD.WIDE R2, R3, 0x2, R8 ;  /* 0x0000000203027825 */ /* 0x000fc800078e0208 */
[----:B------:R-:W-:Y:S01]  /*17610*/  IMAD R15, R5, 0x52, RZ ;  /* 0x00000052050f7824 */ /* 0x000fe200078e02ff */
[----:B------:R1:W-:Y:S01]  /*17620*/  STL.64 [R1+0x27b8], R2 ;  /* 0x0027b80201007387 */ /* 0x0003e20000100a00 */
[----:B0-----:R-:W-:-:S05]  /*17630*/  IMAD.WIDE R6, R14, 0x2, R8 ;  /* 0x000000020e067825 */ /* 0x001fca00078e0208 */
[----:B------:R0:W-:Y:S01]  /*17640*/  STL.64 [R1+0x27a0], R6 ;  /* 0x0027a00601007387 */ /* 0x0001e20000100a00 */
[C---:B-1----:R-:W-:Y:S02]  /*17650*/  IMAD R2, R5.reuse, 0x53, RZ ;  /* 0x0000005305027824 */ /* 0x042fe400078e02ff */
[----:B------:R-:W-:Y:S02]  /*17660*/  IMAD R3, R5, 0x54, RZ ;  /* 0x0000005405037824 */ /* 0x000fe400078e02ff */
[----:B0-----:R-:W-:-:S04]  /*17670*/  IMAD.WIDE R6, R15, 0x2, R8 ;  /* 0x000000020f067825 */ /* 0x001fc800078e0208 */
[--C-:B------:R-:W-:Y:S01]  /*17680*/  IMAD.WIDE R14, R2, 0x2, R8.reuse ;  /* 0x00000002020e7825 */ /* 0x100fe200078e0208 */
[----:B------:R0:W-:Y:S03]  /*17690*/  STL.64 [R1+0x2788], R6 ;  /* 0x0027880601007387 */ /* 0x0001e60000100a00 */
[----:B------:R-:W-:Y:S01]  /*176a0*/  IMAD.WIDE R2, R3, 0x2, R8 ;  /* 0x0000000203027825 */ /* 0x000fe200078e0208 */
[----:B------:R-:W-:Y:S04]  /*176b0*/  STL.64 [R1+0x2770], R14 ;  /* 0x0027700e01007387 */ /* 0x000fe80000100a00 */
[----:B------:R1:W-:Y:S01]  /*176c0*/  STL.64 [R1+0x2758], R2 ;  /* 0x0027580201007387 */ /* 0x0003e20000100a00 */
[----:B0-----:R-:W-:-:S02]  /*176d0*/  IMAD R6, R5, 0x55, RZ ;  /* 0x0000005505067824 */ /* 0x001fc400078e02ff */
[----:B------:R-:W-:Y:S02]  /*176e0*/  IMAD R7, R5, 0x56, RZ ;  /* 0x0000005605077824 */ /* 0x000fe400078e02ff */
[----:B-1----:R-:W-:-:S05]  /*176f0*/  IMAD.WIDE R2, R6, 0x2, R8 ;  /* 0x0000000206027825 */ /* 0x002fca00078e0208 */
[----:B------:R0:W-:Y:S02]  /*17700*/  STL.64 [R1+0x2740], R2 ;  /* 0x0027400201007387 */ /* 0x0001e40000100a00 */
[----:B0-----:R-:W-:-:S05]  /*17710*/  IMAD.WIDE R2, R7, 0x2, R8 ;  /* 0x0000000207027825 */ /* 0x001fca00078e0208 */
[----:B------:R0:W-:Y:S04]  /*17720*/  STL.64 [R1+0x2728], R2 ;  /* 0x0027280201007387 */ /* 0x0001e80000100a00 */
[----:B0-----:R-:W3:Y:S01]  /*17730*/  LDL.LU.64 R2, [R1+0x2f70] ;  /* 0x002f700001027983 */ /* 0x001ee20000300a00 */
[----:B------:R-:W-:-:S03]  /*17740*/  IMAD R14, R5, 0x57, RZ ;  /* 0x00000057050e7824 */ /* 0x000fc600078e02ff */
[----:B------:R-:W-:Y:S01]  /*17750*/  STL [R1+0x2f58], R7 ;  /* 0x002f580701007387 */ /* 0x000fe20000100800 */
[----:B------:R-:W-:-:S03]  /*17760*/  IMAD R15, R5, 0x58, RZ ;  /* 0x00000058050f7824 */ /* 0x000fc600078e02ff */
[----:B------:R0:W-:Y:S02]  /*17770*/  STL [R1+0x2f5c], R6 ;  /* 0x002f5c0601007387 */ /* 0x0001e40000100800 */
[----:B0-----:R-:W-:-:S05]  /*17780*/  IMAD.WIDE R6, R14, 0x2, R8 ;  /* 0x000000020e067825 */ /* 0x001fca00078e0208 */
[----:B------:R0:W-:Y:S04]  /*17790*/  STL.64 [R1+0x2710], R6 ;  /* 0x0027100601007387 */ /* 0x0001e80000100a00 */
[----:B------:R1:W-:Y:S01]  /*177a0*/  STL.64 [R1+0x2f60], R14 ;  /* 0x002f600e01007387 */ /* 0x0003e20000100a00 */
[----:B0-----:R-:W-:-:S04]  /*177b0*/  IMAD.WIDE R6, R15, 0x2, R8 ;  /* 0x000000020f067825 */ /* 0x001fc800078e0208 */
[--C-:B-1----:R-:W-:Y:S01]  /*177c0*/  IMAD.WIDE R14, R13, 0x2, R8.reuse ;  /* 0x000000020d0e7825 */ /* 0x102fe200078e0208 */
[----:B------:R-:W-:Y:S04]  /*177d0*/  STL.64 [R1+0x26f8], R6 ;  /* 0x0026f80601007387 */ /* 0x000fe80000100a00 */
[----:B------:R-:W-:Y:S04]  /*177e0*/  STL.64 [R1+0x2f68], R12 ;  /* 0x002f680c01007387 */ /* 0x000fe80000100a00 */
[----:B------:R0:W-:Y:S02]  /*177f0*/  STL.64 [R1+0x26e0], R14 ;  /* 0x0026e00e01007387 */ /* 0x0001e40000100a00 */
[----:B0-----:R-:W-:-:S04]  /*17800*/  IMAD.WIDE R14, R29, 0x2, R8 ;  /* 0x000000021d0e7825 */ /* 0x001fc800078e0208 */
[----:B---3--:R-:W-:-:S04]  /*17810*/  IMAD.WIDE R6, R2, 0x2, R8 ;  /* 0x0000000202067825 */ /* 0x008fc800078e0208 */
[--C-:B------:R-:W-:Y:S01]  /*17820*/  IMAD.WIDE R12, R3, 0x2, R8.reuse ;  /* 0x00000002030c7825 */ /* 0x100fe200078e0208 */
[----:B------:R0:W-:Y:S04]  /*17830*/  STL.64 [R1+0x26c8], R6 ;  /* 0x0026c80601007387 */ /* 0x0001e80000100a00 */
[----:B------:R1:W-:Y:S04]  /*17840*/  STL.64 [R1+0x26b0], R12 ;  /* 0x0026b00c01007387 */ /* 0x0003e80000100a00 */
[----:B------:R3:W-:Y:S01]  /*17850*/  STL.64 [R1+0x2698], R14 ;  /* 0x0026980e01007387 */ /* 0x0007e20000100a00 */
[----:B0-----:R-:W-:-:S04]  /*17860*/  IMAD.WIDE R6, R28, 0x2, R8 ;  /* 0x000000021c067825 */ /* 0x001fc800078e0208 */
[--C-:B-1----:R-:W-:Y:S01]  /*17870*/  IMAD.WIDE R12, R27, 0x2, R8.reuse ;  /* 0x000000021b0c7825 */ /* 0x102fe200078e0208 */
[----:B------:R0:W-:Y:S03]  /*17880*/  STL.64 [R1+0x2680], R6 ;  /* 0x0026800601007387 */ /* 0x0001e60000100a00 */
[--C-:B---3--:R-:W-:Y:S01]  /*17890*/  IMAD.WIDE R14, R26, 0x2, R8.reuse ;  /* 0x000000021a0e7825 */ /* 0x108fe200078e0208 */
        /* <DEDUP_REMOVED lines=21> */
[----:B-1----:R-:W-:Y:S01]  /*179f0*/  IMAD.WIDE R12, R16, 0x2, R8 ;  /* 0x00000002100c7825 */ /* 0x002fe200078e0208 */
[----:B------:R0:W-:Y:S04]  /*17a00*/  STL.64 [R1+0x2560], R6 ;  /* 0x0025600601007387 */ /* 0x0001e80000100a00 */
[----:B------:R2:W-:Y:S01]  /*17a10*/  STL.64 [R1+0x2548], R12 ;  /* 0x0025480c01007387 */ /* 0x0005e20000100a00 */
[C---:B---3--:R-:W-:Y:S01]  /*17a20*/  SHF.L.U32 R15, R5.reuse, 0x1, RZ ;  /* 0x00000001050f7819 */ /* 0x048fe200000006ff */
[C---:B0-----:R-:W-:Y:S02]  /*17a30*/  IMAD R6, R5.reuse, 0x3, RZ ;  /* 0x0000000305067824 */ /* 0x041fe400078e02ff */
[----:B--2---:R-:W-:-:S05]  /*17a40*/  IMAD.WIDE R12, R5, 0x2, R10 ;  /* 0x00000002050c7825 */ /* 0x004fca00078e020a */
[----:B------:R0:W-:Y:S01]  /*17a50*/  STL.64 [R1+0x2f20], R12 ;  /* 0x002f200c01007387 */ /* 0x0001e20000100a00 */
[----:B------:R-:W-:Y:S02]  /*17a60*/  IMAD.SHL.U32 R7, R5, 0x4, RZ ;  /* 0x0000000405077824 */ /* 0x000fe400078e00ff */
[----:B0-----:R-:W-:-:S04]  /*17a70*/  IMAD.WIDE R12, R15, 0x2, R10 ;  /* 0x000000020f0c7825 */ /* 0x001fc800078e020a */
[--C-:B------:R-:W-:Y:S01]  /*17a80*/  IMAD.WIDE R14, R6, 0x2, R10.reuse ;  /* 0x00000002060e7825 */ /* 0x100fe200078e020a */
[----:B------:R0:W-:Y:S04]  /*17a90*/  STL.64 [R1+0x2530], R12 ;  /* 0x0025300c01007387 */ /* 0x0001e80000100a00 */
[----:B------:R1:W-:Y:S01]  /*17aa0*/  STL.64 [R1+0x2528], R14 ;  /* 0x0025280e01007387 */ /* 0x0003e20000100a00 */
[----:B------:R-:W-:Y:S01]  /*17ab0*/  MOV R6, c[0x0][0x1a4] ;  /* 0x0000690000067a02 */ /* 0x000fe20000000f00 */
[----:B0-----:R-:W-:Y:S01]  /*17ac0*/  IMAD.WIDE R12, R7, 0x2, R10 ;  /* 0x00000002070c7825 */ /* 0x001fe200078e020a */
[----:B-1----:R-:W-:-:S03]  /*17ad0*/  MOV R14, c[0x0][0x1a4] ;  /* 0x00006900000e7a02 */ /* 0x002fc60000000f00 */
[----:B------:R-:W-:Y:S01]  /*17ae0*/  IMAD.MOV.U32 R15, RZ, RZ, c[0x0][0x1a4] ;  /* 0x00006900ff0f7624 */ /* 0x000fe200078e00ff */
[----:B------:R0:W-:Y:S01]  /*17af0*/  STL.64 [R1+0x2520], R12 ;  /* 0x0025200c01007387 */ /* 0x0001e20000100a00 */
[----:B------:R-:W-:Y:S02]  /*17b00*/  IMAD R14, R14, 0x5, RZ ;  /* 0x000000050e0e7824 */ /* 0x000fe400078e02ff */
[----:B------:R-:W-:Y:S02]  /*17b10*/  IMAD R15, R15, 0x6, RZ ;  /* 0x000000060f0f7824 */ /* 0x000fe400078e02ff */
[----:B------:R-:W-:Y:S02]  /*17b20*/  IMAD R6, R6, 0x7, RZ ;  /* 0x0000000706067824 */ /* 0x000fe400078e02ff */
[----:B0-----:R-:W-:Y:S01]  /*17b30*/  IMAD.WIDE R12, R14, 0x2, R10 ;  /* 0x000000020e0c7825 */ /* 0x001fe200078e020a */
[----:B------:R-:W-:-:S04]  /*17b40*/  MOV R7, c[0x0][0x1a4] ;  /* 0x0000690000077a02 */ /* 0x000fc80000000f00 */
[----:B------:R0:W-:Y:S01]  /*17b50*/  STL.64 [R1+0x2518], R12 ;  /* 0x0025180c01007387 */ /* 0x0001e20000100a00 */
[----:B------:R-:W-:Y:S01]  /*17b60*/  SHF.L.U32 R7, R7, 0x3, RZ ;  /* 0x0000000307077819 */ /* 0x000fe200000006ff */
[----:B0-----:R-:W-:-:S04]  /*17b70*/  IMAD.WIDE R12, R15, 0x2, R10 ;  /* 0x000000020f0c7825 */ /* 0x001fc800078e020a */
[--C-:B------:R-:W-:Y:S01]  /*17b80*/  IMAD.WIDE R14, R6, 0x2, R10.reuse ;  /* 0x00000002060e7825 */ /* 0x100fe200078e020a */
[----:B------:R0:W-:Y:S04]  /*17b90*/  STL.64 [R1+0x2510], R12 ;  /* 0x0025100c01007387 */ /* 0x0001e80000100a00 */
[----:B------:R1:W-:Y:S01]  /*17ba0*/  STL.64 [R1+0x2508], R14 ;  /* 0x0025080e01007387 */ /* 0x0003e20000100a00 */
[----:B------:R-:W-:Y:S01]  /*17bb0*/  MOV R6, c[0x0][0x1a4] ;  /* 0x0000690000067a02 */ /* 0x000fe20000000f00 */
[----:B0-----:R-:W-:-:S04]  /*17bc0*/  IMAD.WIDE R12, R7, 0x2, R10 ;  /* 0x00000002070c7825 */ /* 0x001fc800078e020a */
[----:B-1----:R-:W-:Y:S01]  /*17bd0*/  IMAD.MOV.U32 R14, RZ, RZ, c[0x0][0x1a4] ;  /* 0x00006900ff0e7624 */ /* 0x002fe200078e00ff */
[----:B------:R-:W-:-:S03]  /*17be0*/  MOV R15, c[0x0][0x1a4] ;  /* 0x00006900000f7a02 */ /* 0x000fc60000000f00 */
[----:B------:R-:W-:Y:S01]  /*17bf0*/  IMAD R14, R14, 0x9, RZ ;  /* 0x000000090e0e7824 */ /* 0x000fe200078e02ff */
[----:B------:R0:W-:Y:S01]  /*17c00*/  STL.64 [R1+0x2500], R12 ;  /* 0x0025000c01007387 */ /* 0x0001e20000100a00 */
[----:B------:R-:W-:Y:S02]  /*17c10*/  IMAD R15, R15, 0xa, RZ ;  /* 0x0000000a0f0f7824 */ /* 0x000fe400078e02ff */
[----:B------:R-:W-:Y:S02]  /*17c20*/  IMAD R6, R6, 0xb, RZ ;  /* 0x0000000b06067824 */ /* 0x000fe400078e02ff */
[----:B0-----:R-:W-:-:S05]  /*17c30*/  IMAD.WIDE R12, R14, 0x2, R10 ;  /* 0x000000020e0c7825 */ /* 0x001fca00078e020a */
[----:B------:R0:W-:Y:S01]  /*17c40*/  STL.64 [R1+0x24f8], R12 ;  /* 0x0024f80c01007387 */ /* 0x0001e20000100a00 */
[----:B------:R-:W-:-:S04]  /*17c50*/  IMAD.MOV.U32 R7, RZ, RZ, c[0x0][0x1a4] ;  /* 0x00006900ff077624 */ /* 0x000fc800078e00ff */
[----:B------:R-:W-:Y:S02]  /*17c60*/  IMAD R7, R7, 0xc, RZ ;  /* 0x0000000c07077824 */ /* 0x000fe400078e02ff */
        /* <DEDUP_REMOVED lines=47> */
[----:B------:R-:W-:Y:S02]  /*17f60*/  IMAD R7, R7, 0x18, RZ ;  /* 0x0000001807077824 */ /* 0x000fe400078e02ff */
[----:B0-----:R-:W-:-:S04]  /*17f70*/  IMAD.WIDE R12, R15, 0x2, R10 ;  /* 0x000000020f0c7825 */ /* 0x001fc800078e020a */
[--C-:B------:R-:W-:Y:S01]  /*17f80*/  IMAD.WIDE R14, R6, 0x2, R10.reuse ;  /* 0x00000002060e7825 */ /* 0x100fe200078e020a */
[----:B------:R0:W-:Y:S04]  /*17f90*/  STL.64 [R1+0x2490], R12 ;  /* 0x0024900c01007387 */ /* 0x0001e80000100a00 */
[----:B------:R1:W-:Y:S01]  /*17fa0*/  STL.64 [R1+0x2488], R14 ;  /* 0x0024880e01007387 */ /* 0x0003e20000100a00 */
[----:B------:R-:W-:Y:S02]  /*17fb0*/  IMAD.MOV.U32 R6, RZ, RZ, c[0x0][0x1a4] ;  /* 0x00006900ff067624 */ /* 0x000fe400078e00ff */
[----:B0-----:R-:W-:Y:S01]  /*17fc0*/  IMAD.WIDE R12, R7, 0x2, R10 ;  /* 0x00000002070c7825 */ /* 0x001fe200078e020a */
[----:B-1----:R-:W-:Y:S02]  /*17fd0*/  MOV R14, c[0x0][0x1a4] ;  /* 0x00006900000e7a02 */ /* 0x002fe40000000f00 */
[----:B------:R-:W-:-:S03]  /*17fe0*/  MOV R15, c[0x0][0x1a4] ;  /* 0x00006900000f7a02 */ /* 0x000fc60000000f00 */
[----:B------:R-:W-:Y:S01]  /*17ff0*/  IMAD R14, R14, 0x19, RZ ;  /* 0x000000190e0e7824 */ /* 0x000fe200078e02ff */
[----:B------:R0:W-:Y:S01]  /*18000*/  STL.64 [R1+0x2480], R12 ;  /* 0x0024800c01007387 */ /* 0x0001e20000100a00 */
[----:B------:R-:W-:Y:S02]  /*18010*/  IMAD R15, R15, 0x1a, RZ ;  /* 0x0000001a0f0f7824 */ /* 0x000fe400078e02ff */
[----:B------:R-:W-:Y:S01]  /*18020*/  IMAD R6, R6, 0x1b, RZ ;  /* 0x0000001b06067824 */ /* 0x000fe200078e02ff */
[----:B------:R-:W-:Y:S01]  /*18030*/  MOV R7, c[0x0][0x1a4] ;  /* 0x0000690000077a02 */ /* 0x000fe20000000f00 */
[----:B0-----:R-:W-:-:S05]  /*18040*/  IMAD.WIDE R12, R14, 0x2, R10 ;  /* 0x000000020e0c7825 */ /* 0x001fca00078e020a */
[----:B------:R0:W-:Y:S01]  /*18050*/  STL.64 [R1+0x2478], R12 ;  /* 0x0024780c01007387 */ /* 0x0001e20000100a00 */
[----:B------:R-:W-:Y:S02]  /*18060*/  IMAD R7, R7, 0x1c, RZ ;  /* 0x0000001c07077824 */ /* 0x000fe400078e02ff */
        /* <DEDUP_REMOVED lines=12> */
[----:B------:R-:W-:Y:S02]  /*18130*/  IMAD.MOV.U32 R7, RZ, RZ, c[0x0][0x1a4] ;  /* 0x00006900ff077624 */ /* 0x000fe400078e00ff */
[----:B0-----:R-:W-:-:S05]  /*18140*/  IMAD.WIDE R12, R14, 0x2, R10 ;  /* 0x000000020e0c7825 */ /* 0x001fca00078e020a */
[----:B------:R0:W-:Y:S01]  /*18150*/  STL.64 [R1+0x2458], R12 ;  /* 0x0024580c01007387 */ /* 0x0001e20000100a00 */
[----:B------:R-:W-:Y:S01]  /*18160*/  SHF.L.U32 R7, R7, 0x5, RZ ;  /* 0x0000000507077819 */ /* 0x000fe200000006ff */
        /* <DEDUP_REMOVED lines=203> */
[----:B------:R-:W-:Y:S02]  /*18e20*/  IMAD.MOV.U32 R7, RZ, RZ, c[0x0][0x1a4] ;  /* 0x00006900ff077624 */ /* 0x000fe400078e00ff */
[----:B------:R-:W-:Y:S02]  /*18e30*/  IMAD R6, R6, 0x53, RZ ;  /* 0x0000005306067824 */ /* 0x000fe400078e02ff */
[----:B0-----:R-:W-:-:S04]  /*18e40*/  IMAD.WIDE R12, R14, 0x2, R10 ;  /* 0x000000020e0c7825 */ /* 0x001fc800078e020a */
[--C-:B------:R-:W-:Y:S01]  /*18e50*/  IMAD.WIDE R14, R15, 0x2, R10.reuse ;  /* 0x000000020f0e7825 */ /* 0x100fe200078e020a */
[----:B------:R0:W-:Y:S03]  /*18e60*/  STL.64 [R1+0x22b8], R12 ;  /* 0x0022b80c01007387 */ /* 0x0001e60000100a00 */
[----:B------:R-:W-:Y:S01]  /*18e70*/  IMAD R7, R7, 0x54, RZ ;  /* 0x0000005407077824 */ /* 0x000fe200078e02ff */
[----:B0-----:R-:W2:Y:S04]  /*18e80*/  LDL.LU.64 R12, [R1+0x2f68] ;  /* 0x002f6800010c7983 */ /* 0x001ea80000300a00 */
[----:B------:R0:W-:Y:S02]  /*18e90*/  STL.64 [R1+0x22b0], R14 ;  /* 0x0022b00e01007387 */ /* 0x0001e40000100a00 */
[----:B0-----:R-:W-:-:S04]  /*18ea0*/  IMAD.WIDE R14, R6, 0x2, R10 ;  /* 0x00000002060e7825 */ /* 0x001fc800078e020a */
[--C-:B------:R-:W-:Y:S01]  /*18eb0*/  IMAD.WIDE R6, R7, 0x2, R10.reuse ;  /* 0x0000000207067825 */ /* 0x100fe200078e020a */
[----:B------:R0:W-:Y:S04]  /*18ec0*/  STL.64 [R1+0x22a8], R14 ;  /* 0x0022a80e01007387 */ /* 0x0001e80000100a00 */
[----:B0-----:R-:W3:Y:S04]  /*18ed0*/  LDL.LU.64 R14, [R1+0x2f60] ;  /* 0x002f6000010e7983 */ /* 0x001ee80000300a00 */
[----:B------:R0:W-:Y:S04]  /*18ee0*/  STL.64 [R1+0x22a0], R6 ;  /* 0x0022a00601007387 */ /* 0x0001e80000100a00 */
[----:B0-----:R-:W4:Y:S02]  /*18ef0*/  LDL.LU R6, [R1+0x2f5c] ;  /* 0x002f5c0001067983 */ /* 0x001f240000300800 */
[----:B----4-:R-:W-:-:S05]  /*18f00*/  IMAD.WIDE R6, R6, 0x2, R10 ;  /* 0x0000000206067825 */ /* 0x010fca00078e020a */
[----:B------:R0:W-:Y:S04]  /*18f10*/  STL.64 [R1+0x2298], R6 ;  /* 0x0022980601007387 */ /* 0x0001e80000100a00 */
[----:B0-----:R-:W4:Y:S02]  /*18f20*/  LDL.LU R7, [R1+0x2f58] ;  /* 0x002f580001077983 */ /* 0x001f240000300800 */
[----:B----4-:R-:W-:-:S05]  /*18f30*/  IMAD.WIDE R6, R7, 0x2, R10 ;  /* 0x0000000207067825 */ /* 0x010fca00078e020a */
[----:B------:R3:W-:Y:S02]  /*18f40*/  STL.64 [R1+0x2290], R6 ;  /* 0x0022900601007387 */ /* 0x0007e40000100a00 */
[----:B---3--:R-:W-:-:S04]  /*18f50*/  IMAD.WIDE R6, R14, 0x2, R10 ;  /* 0x000000020e067825 */ /* 0x008fc800078e020a */
[--C-:B------:R-:W-:Y:S01]  /*18f60*/  IMAD.WIDE R14, R15, 0x2, R10.reuse ;  /* 0x000000020f0e7825 */ /* 0x100fe200078e020a */
[----:B------:R0:W-:Y:S04]  /*18f70*/  STL.64 [R1+0x2288], R6 ;  /* 0x0022880601007387 */ /* 0x0001e80000100a00 */
[----:B0-----:R-:W3:Y:S04]  /*18f80*/  LDL.LU.64 R6, [R1+0x2f50] ;  /* 0x002f500001067983 */ /* 0x001ee80000300a00 */
[----:B------:R2:W-:Y:S02]  /*18f90*/  STL.64 [R1+0x2280], R14 ;  /* 0x0022800e01007387 */ /* 0x0005e40000100a00 */
[----:B--2---:R-:W-:-:S05]  /*18fa0*/  IMAD.WIDE R14, R13, 0x2, R10 ;  /* 0x000000020d0e7825 */ /* 0x004fca00078e020a */
[----:B------:R0:W-:Y:S02]  /*18fb0*/  STL.64 [R1+0x2278], R14 ;  /* 0x0022780e01007387 */ /* 0x0001e40000100a00 */
[----:B0-----:R-:W-:-:S05]  /*18fc0*/  IMAD.WIDE R14, R2, 0x2, R10 ;  /* 0x00000002020e7825 */ /* 0x001fca00078e020a */
[----:B------:R0:W-:Y:S04]  /*18fd0*/  STL.64 [R1+0x2270], R14 ;  /* 0x0022700e01007387 */ /* 0x0001e80000100a00 */
[----:B0-----:R-:W2:Y:S01]  /*18fe0*/  LDL.LU.64 R14, [R1+0x2f48] ;  /* 0x002f4800010e7983 */ /* 0x001ea20000300a00 */
[----:B------:R-:W-:-:S05]  /*18ff0*/  IMAD.WIDE R2, R3, 0x2, R10 ;  /* 0x0000000203027825 */ /* 0x000fca00078e020a */
[----:B------:R0:W-:Y:S02]  /*19000*/  STL.64 [R1+0x2268], R2 ;  /* 0x0022680201007387 */ /* 0x0001e40000100a00 */
[----:B0-----:R-:W-:-:S04]  /*19010*/  IMAD.WIDE R2, R29, 0x2, R10 ;  /* 0x000000021d027825 */ /* 0x001fc800078e020a */
[--C-:B------:R-:W-:Y:S01]  /*19020*/  IMAD.WIDE R28, R28, 0x2, R10.reuse ;  /* 0x000000021c1c7825 */ /* 0x100fe200078e020a */
[----:B------:R0:W-:Y:S04]  /*19030*/  STL.64 [R1+0x2260], R2 ;  /* 0x0022600201007387 */ /* 0x0001e80000100a00 */
[----:B0-----:R0:W5:Y:S04]  /*19040*/  LDL.LU R2, [R1+0x2f40] ;  /* 0x002f400001027983 */ /* 0x0011680000300800 */
[----:B------:R1:W-:Y:S02]  /*19050*/  STL.64 [R1+0x2258], R28 ;  /* 0x0022581c01007387 */ /* 0x0003e40000100a00 */
[----:B-1----:R-:W-:-:S05]  /*19060*/  IMAD.WIDE R28, R27, 0x2, R10 ;  /* 0x000000021b1c7825 */ /* 0x002fca00078e020a */
[----:B------:R1:W-:Y:S02]  /*19070*/  STL.64 [R1+0x2250], R28 ;  /* 0x0022501c01007387 */ /* 0x0003e40000100a00 */
[----:B-1----:R-:W-:-:S04]  /*19080*/  IMAD.WIDE R28, R26, 0x2, R10 ;  /* 0x000000021a1c7825 */ /* 0x002fc800078e020a */
[--C-:B------:R-:W-:Y:S01]  /*19090*/  IMAD.WIDE R26, R25, 0x2, R10.reuse ;  /* 0x00000002191a7825 */ /* 0x100fe200078e020a */
[----:B------:R1:W-:Y:S04]  /*190a0*/  STL.64 [R1+0x2248], R28 ;  /* 0x0022481c01007387 */ /* 0x0003e80000100a00 */
[----:B------:R4:W-:Y:S01]  /*190b0*/  STL.64 [R1+0x2240], R26 ;  /* 0x0022401a01007387 */ /* 0x0009e20000100a00 */
[----:B-1----:R-:W-:-:S04]  /*190c0*/  IMAD.WIDE R28, R24, 0x2, R10 ;  /* 0x00000002181c7825 */ /* 0x002fc800078e020a */
[--C-:B----4-:R-:W-:Y:S01]  /*190d0*/  IMAD.WIDE R26, R23, 0x2, R10.reuse ;  /* 0x00000002171a7825 */ /* 0x110fe200078e020a */
[----:B------:R-:W-:Y:S03]  /*190e0*/  STL.64 [R1+0x2238], R28 ;  /* 0x0022381c01007387 */ /* 0x000fe60000100a00 */
[--C-:B------:R-:W-:Y:S01]  /*190f0*/  IMAD.WIDE R24, R22, 0x2, R10.reuse ;  /* 0x0000000216187825 */ /* 0x100fe200078e020a */
[----:B------:R-:W-:Y:S03]  /*19100*/  STL.64 [R1+0x2230], R26 ;  /* 0x0022301a01007387 */ /* 0x000fe60000100a00 */
[--C-:B------:R-:W-:Y:S01]  /*19110*/  IMAD.WIDE R22, R21, 0x2, R10.reuse ;  /* 0x0000000215167825 */ /* 0x100fe200078e020a */
[----:B------:R1:W-:Y:S03]  /*19120*/  STL.64 [R1+0x2228], R24 ;  /* 0x0022281801007387 */ /* 0x0003e60000100a00 */
[--C-:B------:R-:W-:Y:S01]  /*19130*/  IMAD.WIDE R20, R20, 0x2, R10.reuse ;  /* 0x0000000214147825 */ /* 0x100fe200078e020a */
[----:B------:R4:W-:Y:S04]  /*19140*/  STL.64 [R1+0x2220], R22 ;  /* 0x0022201601007387 */ /* 0x0009e80000100a00 */
[----:B------:R0:W-:Y:S01]  /*19150*/  STL.64 [R1+0x2218], R20 ;  /* 0x0022181401007387 */ /* 0x0001e20000100a00 */
[----:B-1----:R-:W-:-:S04]  /*19160*/  IMAD.WIDE R24, R19, 0x2, R10 ;  /* 0x0000000213187825 */ /* 0x002fc800078e020a */
[----:B----4-:R-:W-:-:S04]  /*19170*/  IMAD.WIDE R22, R18, 0x2, R10 ;  /* 0x0000000212167825 */ /* 0x010fc800078e020a */
[----:B------:R-:W-:Y:S01]  /*19180*/  IMAD.WIDE R18, R4, 0x2, R10 ;  /* 0x0000000204127825 */ /* 0x000fe200078e020a */
[----:B------:R-:W-:-:S03]  /*19190*/  MOV R4, c[0x0][0x1a4] ;  /* 0x0000690000047a02 */ /* 0x000fc60000000f00 */
[--C-:B0-----:R-:W-:Y:S01]  /*191a0*/  IMAD.WIDE R20, R17, 0x2, R10.reuse ;  /* 0x0000000211147825 */ /* 0x101fe200078e020a */
[----:B------:R-:W-:Y:S03]  /*191b0*/  STL.64 [R1+0x2210], R24 ;  /* 0x0022101801007387 */ /* 0x000fe60000100a00 */
[----:B------:R-:W-:Y:S01]  /*191c0*/  IMAD.WIDE R16, R16, 0x2, R10 ;  /* 0x0000000210107825 */ /* 0x000fe200078e020a */
[----:B------:R-:W-:Y:S03]  /*191d0*/  STL.64 [R1+0x2208], R22 ;  /* 0x0022081601007387 */ /* 0x000fe60000100a00 */
[----:B------:R-:W-:Y:S01]  /*191e0*/  IMAD R4, R4, 0x6c, RZ ;  /* 0x0000006c04047824 */ /* 0x000fe200078e02ff */
[----:B------:R0:W-:Y:S04]  /*191f0*/  STL.64 [R1+0x2200], R20 ;  /* 0x0022001401007387 */ /* 0x0001e80000100a00 */
[----:B------:R1:W-:Y:S04]  /*19200*/  STL.64 [R1+0x21f8], R18 ;  /* 0x0021f81201007387 */ /* 0x0003e80000100a00 */
[----:B------:R-:W-:Y:S01]  /*19210*/  STL.64 [R1+0x21f0], R16 ;  /* 0x0021f01001007387 */ /* 0x000fe20000100a00 */
[----:B0-----:R-:W-:-:S04]  /*19220*/  IMAD.WIDE R20, R12, 0x2, R8 ;  /* 0x000000020c147825 */ /* 0x001fc800078e0208 */
[----:B-1----:R-:W-:Y:S01]  /*19230*/  IMAD.WIDE R18, R12, 0x2, R10 ;  /* 0x000000020c127825 */ /* 0x002fe200078e020a */
[----:B------:R0:W-:Y:S01]  /*19240*/  STL.64 [R1+0x21e8], R20 ;  /* 0x0021e81401007387 */ /* 0x0001e20000100a00 */
[----:B------:R-:W-:-:S03]  /*19250*/  MOV R12, c[0x0][0x1a4] ;  /* 0x00006900000c7a02 */ /* 0x000fc60000000f00 */
[----:B------:R1:W-:Y:S02]  /*19260*/  STL.64 [R1+0x21e0], R18 ;  /* 0x0021e01201007387 */ /* 0x0003e40000100a00 */
[----:B------:R-:W-:Y:S02]  /*19270*/  IMAD R12, R12, 0x6d, RZ ;  /* 0x0000006d0c0c7824 */ /* 0x000fe400078e02ff */
[----:B0-----:R-:W-:-:S04]  /*19280*/  IMAD.WIDE R20, R4, 0x2, R8 ;  /* 0x0000000204147825 */ /* 0x001fc800078e0208 */
[----:B-1----:R-:W-:-:S04]  /*19290*/  IMAD.WIDE R18, R4, 0x2, R10 ;  /* 0x0000000204127825 */ /* 0x002fc800078e020a */
[----:B--2---:R-:W-:-:S05]  /*192a0*/  IMAD.WIDE R16, R4, 0x2, R14 ;  /* 0x0000000204107825 */ /* 0x004fca00078e020e */
[----:B------:R3:W-:Y:S02]  /*192b0*/  STL.64 [R1+0x21d8], R16 ;  /* 0x0021d81001007387 */ /* 0x0007e40000100a00 */
[----:B---3--:R-:W-:-:S05]  /*192c0*/  IMAD.WIDE R16, R4, 0x2, R6 ;  /* 0x0000000204107825 */ /* 0x008fca00078e0206 */
[----:B------:R0:W-:Y:S01]  /*192d0*/  STL.64 [R1+0x21d0], R16 ;  /* 0x0021d01001007387 */ /* 0x0001e20000100a00 */
[----:B------:R-:W-:-:S03]  /*192e0*/  IMAD.MOV.U32 R4, RZ, RZ, c[0x0][0x1a4] ;  /* 0x00006900ff047624 */ /* 0x000fc600078e00ff */
[----:B------:R1:W-:Y:S04]  /*192f0*/  STL.64 [R1+0x21c8], R20 ;  /* 0x0021c81401007387 */ /* 0x0003e80000100a00 */
[----:B------:R2:W-:Y:S01]  /*19300*/  STL.64 [R1+0x21c0], R18 ;  /* 0x0021c01201007387 */ /* 0x0005e20000100a00 */
[----:B0-----:R-:W-:-:S05]  /*19310*/  IMAD.WIDE R16, R12, 0x2, R14 ;  /* 0x000000020c107825 */ /* 0x001fca00078e020e */
[----:B------:R0:W-:Y:S01]  /*19320*/  STL.64 [R1+0x21b8], R16 ;  /* 0x0021b81001007387 */ /* 0x0001e20000100a00 */
[----:B------:R-:W-:Y:S02]  /*19330*/  IMAD R4, R4, 0x6e, RZ ;  /* 0x0000006e04047824 */ /* 0x000fe400078e02ff */
[----:B-1----:R-:W-:-:S04]  /*19340*/  IMAD.WIDE R20, R12, 0x2, R8 ;  /* 0x000000020c147825 */ /* 0x002fc800078e0208 */
[----:B--2---:R-:W-:-:S04]  /*19350*/  IMAD.WIDE R18, R12, 0x2, R10 ;  /* 0x000000020c127825 */ /* 0x004fc800078e020a */
[----:B0-----:R-:W-:Y:S01]  /*19360*/  IMAD.WIDE R16, R12, 0x2, R6 ;  /* 0x000000020c107825 */ /* 0x001fe200078e0206 */
[----:B------:R-:W-:-:S04]  /*19370*/  MOV R12, c[0x0][0x1a4] ;  /* 0x00006900000c7a02 */ /* 0x000fc80000000f00 */
[----:B------:R0:W-:Y:S04]  /*19380*/  STL.64 [R1+0x21b0], R16 ;  /* 0x0021b01001007387 */ /* 0x0001e80000100a00 */
        /* <DEDUP_REMOVED lines=17> */
[----:B0-----:R-:W-:-:S05]  /*194a0*/  IMAD.WIDE R16, R12, 0x2, R6 ;  /* 0x000000020c107825 */ /* 0x001fca00078e0206 */
        /* <DEDUP_REMOVED lines=141> */
[----:B------:R0:W-:Y:S01]  /*19d80*/  STL.64 [R1+0x1fb0], R16 ;  /* 0x001fb01001007387 */ /* 0x0001e20000100a00 */
[----:B------:R-:W-:-:S03]  /*19d90*/  IMAD R12, R12, 0x7f, RZ ;  /* 0x0000007f0c0c7824 */ /* 0x000fc600078e02ff */
[----:B------:R1:W-:Y:S04]  /*19da0*/  STL.64 [R1+0x1fa8], R20 ;  /* 0x001fa81401007387 */ /* 0x0003e80000100a00 */
[----:B------:R2:W-:Y:S01]  /*19db0*/  STL.64 [R1+0x1fa0], R18 ;  /* 0x001fa01201007387 */ /* 0x0005e20000100a00 */
[----:B0-----:R-:W-:-:S04]  /*19dc0*/  IMAD.WIDE R16, R4, 0x2, R14 ;  /* 0x0000000204107825 */ /* 0x001fc800078e020e */
[C---:B-1----:R-:W-:Y:S01]  /*19dd0*/  IMAD.WIDE R20, R4.reuse, 0x2, R6 ;  /* 0x0000000204147825 */ /* 0x042fe200078e0206 */
[----:B------:R0:W-:Y:S03]  /*19de0*/  STL.64 [R1+0x1f98], R16 ;  /* 0x001f981001007387 */ /* 0x0001e60000100a00 */
[C---:B--2---:R-:W-:Y:S01]  /*19df0*/  IMAD.WIDE R18, R4.reuse, 0x2, R8 ;  /* 0x0000000204127825 */ /* 0x044fe200078e0208 */
[----:B------:R-:W-:Y:S04]  /*19e00*/  STL.64 [R1+0x1f90], R20 ;  /* 0x001f901401007387 */ /* 0x000fe80000100a00 */
[----:B------:R-:W-:Y:S01]  /*19e10*/  STL.64 [R1+0x1f88], R18 ;  /* 0x001f881201007387 */ /* 0x000fe20000100a00 */
[----:B0-----:R-:W-:-:S04]  /*19e20*/  IMAD.WIDE R16, R4, 0x2, R10 ;  /* 0x0000000204107825 */ /* 0x001fc800078e020a */
[C---:B------:R-:W-:Y:S01]  /*19e30*/  IMAD.WIDE R4, R12.reuse, 0x2, R14 ;  /* 0x000000020c047825 */ /* 0x040fe200078e020e */
[----:B------:R-:W-:Y:S03]  /*19e40*/  STL.64 [R1+0x1f80], R16 ;  /* 0x001f801001007387 */ /* 0x000fe60000100a00 */
[C---:B------:R-:W-:Y:S01]  /*19e50*/  IMAD.WIDE R14, R12.reuse, 0x2, R6 ;  /* 0x000000020c0e7825 */ /* 0x040fe200078e0206 */
[----:B------:R0:W-:Y:S03]  /*19e60*/  STL.64 [R1+0x1f78], R4 ;  /* 0x001f780401007387 */ /* 0x0001e60000100a00 */
[C---:B------:R-:W-:Y:S01]  /*19e70*/  IMAD.WIDE R6, R12.reuse, 0x2, R8 ;  /* 0x000000020c067825 */ /* 0x040fe200078e0208 */
[----:B------:R1:W-:Y:S04]  /*19e80*/  STL.64 [R1+0x1f70], R14 ;  /* 0x001f700e01007387 */ /* 0x0003e80000100a00 */
[----:B------:R1:W-:Y:S01]  /*19e90*/  STL.64 [R1+0x1f68], R6 ;  /* 0x001f680601007387 */ /* 0x0003e20000100a00 */
[----:B0-----:R-:W-:-:S05]  /*19ea0*/  IMAD.WIDE R4, R12, 0x2, R10 ;  /* 0x000000020c047825 */ /* 0x001fca00078e020a */
[----:B------:R1:W-:Y:S01]  /*19eb0*/  STL.64 [R1+0x1f60], R4 ;  /* 0x001f600401007387 */ /* 0x0003e20000100a00 */
[----:B------:R-:W-:-:S03]  /*19ec0*/  UMOV UR4, URZ ;  /* 0x0000003f00047c82 */ /* 0x000fc60008000000 */
.L_x_19:
[----:B01----:R-:W2:Y:S04]  /*19ed0*/  LDL.64 R4, [R1+0x718] ;  /* 0x0007180001047983 */ /* 0x003ea80000100a00 */
[----:B------:R-:W3:Y:S04]  /*19ee0*/  LDL.64 R6, [R1+0x710] ;  /* 0x0007100001067983 */ /* 0x000ee80000100a00 */
[----:B------:R-:W4:Y:S04]  /*19ef0*/  LDL.64 R14, [R1+0x700] ;  /* 0x00070000010e7983 */ /* 0x000f280000100a00 */
[----:B------:R-:W4:Y:S04]  /*19f00*/  LDL.64 R8, [R1+0x708] ;  /* 0x0007080001087983 */ /* 0x000f280000100a00 */
[----:B------:R-:W4:Y:S04]  /*19f10*/  LDL.64 R20, [R1+0x2f38] ;  /* 0x002f380001147983 */ /* 0x000f280000100a00 */
[----:B------:R-:W4:Y:S04]  /*19f20*/  LDL.64 R18, [R1+0x2f30] ;  /* 0x002f300001127983 */ /* 0x000f280000100a00 */
[----:B------:R-:W4:Y:S04]  /*19f30*/  LDL.64 R10, [R1+0x2f28] ;  /* 0x002f2800010a7983 */ /* 0x000f280000100a00 */
[----:B------:R-:W4:Y:S04]  /*19f40*/  LDL.64 R12, [R1+0x2f20] ;  /* 0x002f2000010c7983 */ /* 0x000f280000100a00 */
[----:B-----5:R0:W-:Y:S04]  /*19f50*/  STL [R1+0x2f40], R2 ;  /* 0x002f400201007387 */ /* 0x0201e80000100800 */
[----:B------:R-:W4:Y:S04]  /*19f60*/  LDL.64 R16, [R1+0x2f18] ;  /* 0x002f180001107983 */ /* 0x000f280000100a00 */
[----:B------:R-:W4:Y:S04]  /*19f70*/  LDL.64 R22, [R1+0x2f10] ;  /* 0x002f100001167983 */ /* 0x000f280000100a00 */
[----:B0-----:R-:W4:Y:S01]  /*19f80*/  LDL.64 R2, [R1+0x2f00] ;  /* 0x002f000001027983 */ /* 0x001f220000100a00 */
[----:B--2---:R-:W-:-:S04]  /*19f90*/  IMAD.WIDE R4, R0, 0x2, R4 ;  /* 0x0000000200047825 */ /* 0x004fc800078e0204 */
[C---:B---3--:R-:W-:Y:S01]  /*19fa0*/  IMAD.WIDE R6, R0.reuse, 0x2, R6 ;  /* 0x0000000200067825 */ /* 0x048fe200078e0206 */
[----:B------:R0:W2:Y:S04]  /*19fb0*/  LDG.E.U16 R26, [R4.64] ;  /* 0x00000006041a7981 */ /* 0x0000a8000c1e1500 */
[----:B------:R1:W3:Y:S01]  /*19fc0*/  LDG.E.U16 R27, [R6.64] ;  /* 0x00000006061b7981 */ /* 0x0002e2000c1e1500 */
[----:B----4-:R-:W-:-:S04]  /*19fd0*/  IMAD.WIDE R8, R0, 0x2, R8 ;  /* 0x0000000200087825 */ /* 0x010fc800078e0208 */
[C---:B0-----:R-:W-:Y:S01]  /*19fe0*/  IMAD.WIDE R4, R0.reuse, 0x2, R14 ;  /* 0x0000000200047825 */ /* 0x041fe200078e020e */
[----:B------:R0:W4:Y:S03]  /*19ff0*/  LDG.E.U16 R24, [R8.64] ;  /* 0x0000000608187981 */ /* 0x000126000c1e1500 */
[C---:B-1----:R-:W-:Y:S01]  /*1a000*/  IMAD.WIDE R6, R0.reuse, 0x2, R20 ;  /* 0x0000000200067825 */ /* 0x042fe200078e0214 */
[----:B------:R1:W4:Y:S04]  /*1a010*/  LDG.E.U16 R25, [R4.64] ;  /* 0x0000000604197981 */ /* 0x000328000c1e1500 */
[----:B------:R-:W4:Y:S04]  /*1a020*/  LDL.64 R20, [R1+0x2530] ;  /* 0x0025300001147983 */ /* 0x000f280000100a00 */
[----:B------:R-:W4:Y:S04]  /*1a030*/  LDL.64 R14, [R1+0x2f08] ;  /* 0x002f0800010e7983 */ /* 0x000f280000100a00 */
[----:B------:R1:W4:Y:S01]  /*1a040*/  LDG.E.U16 R29, [R6.64] ;  /* 0x00000006061d7981 */ /* 0x000322000c1e1500 */
[----:B0-----:R-:W-:-:S04]  /*1a050*/  IMAD.WIDE R8, R0, 0x2, R18 ;  /* 0x0000000200087825 */ /* 0x001fc800078e0212 */
[C---:B------:R-:W-:Y:S01]  /*1a060*/  IMAD.WIDE R10, R0.reuse, 0x2, R10 ;  /* 0x00000002000a7825 */ /* 0x040fe200078e020a */
[----:B------:R0:W4:Y:S03]  /*1a070*/  LDG.E.U16 R28, [R8.64] ;  /* 0x00000006081c7981 */ /* 0x000126000c1e1500 */
[----:B------:R-:W-:-:S04]  /*1a080*/  IMAD.WIDE R12, R0, 0x2, R12 ;  /* 0x00000002000c7825 */ /* 0x000fc800078e020c */
[----:B-1----:R-:W-:-:S04]  /*1a090*/  IMAD.WIDE R4, R0, 0x2, R16 ;  /* 0x0000000200047825 */ /* 0x002fc800078e0210 */
[C---:B------:R-:W-:Y:S01]  /*1a0a0*/  IMAD.WIDE R6, R0.reuse, 0x2, R22 ;  /* 0x0000000200067825 */ /* 0x040fe200078e0216 */
[----:B--2---:R1:W-:Y:S04]  /*1a0b0*/  STL [R1+0x7d4], R26 ;  /* 0x0007d41a01007387 */ /* 0x0043e80000100800 */
[----:B------:R-:W2:Y:S04]  /*1a0c0*/  LDL.64 R18, [R1+0x2ef8] ;  /* 0x002ef80001127983 */ /* 0x000ea80000100a00 */
[----:B---3--:R3:W-:Y:S04]  /*1a0d0*/  STL [R1+0x7d0], R27 ;  /* 0x0007d01b01007387 */ /* 0x0087e80000100800 */
[----:B-1----:R1:W2:Y:S04]  /*1a0e0*/  LDG.E.U16 R26, [R10.64] ;  /* 0x000000060a1a7981 */ /* 0x0022a8000c1e1500 */
[----:B----4-:R-:W-:Y:S04]  /*1a0f0*/  STL [R1+0x7c8], R25 ;  /* 0x0007c81901007387 */ /* 0x010fe80000100800 */
[----:B---3--:R3:W4:Y:S01]  /*1a100*/  LDG.E.U16 R27, [R12.64] ;  /* 0x000000060c1b7981 */ /* 0x008722000c1e1500 */
[----:B-1----:R-:W-:-:S03]  /*1a110*/  IMAD.WIDE R10, R0, 0x2, R20 ;  /* 0x00000002000a7825 */ /* 0x002fc600078e0214 */
[----:B------:R1:W-:Y:S04]  /*1a120*/  STL [R1+0x7cc], R24 ;  /* 0x0007cc1801007387 */ /* 0x0003e80000100800 */
[----:B------:R-:W4:Y:S04]  /*1a130*/  LDL.64 R22, [R1+0x2ee8] ;  /* 0x002ee80001167983 */ /* 0x000f280000100a00 */
[----:B------:R2:W4:Y:S04]  /*1a140*/  LDG.E.U16 R21, [R4.64] ;  /* 0x0000000604157981 */ /* 0x000528000c1e1500 */
[----:B-1----:R-:W4:Y:S01]  /*1a150*/  LDL.64 R24, [R1+0x2ef0] ;  /* 0x002ef00001187983 */ /* 0x002f220000100a00 */
[----:B0-----:R-:W-:-:S03]  /*1a160*/  IMAD.WIDE R8, R0, 0x2, R14 ;  /* 0x0000000200087825 */ /* 0x001fc600078e020e */
[----:B------:R-:W4:Y:S04]  /*1a170*/  LDL.64 R16, [R1+0x2528] ;  /* 0x0025280001107983 */ /* 0x000f280000100a00 */
[----:B------:R-:W4:Y:S04]  /*1a180*/  LDL.64 R14, [R1+0x2ee0] ;  /* 0x002ee000010e7983 */ /* 0x000f280000100a00 */
[----:B------:R0:W-:Y:S04]  /*1a190*/  STL [R1+0x7c4], R29 ;  /* 0x0007c41d01007387 */ /* 0x0001e80000100800 */
[----:B0-----:R0:W4:Y:S01]  /*1a1a0*/  LDG.E.U16 R29, [R6.64] ;  /* 0x00000006061d7981 */ /* 0x001122000c1e1500 */
[----:B---3--:R-:W-:-:S03]  /*1a1b0*/  IMAD.WIDE R12, R0, 0x2, R2 ;  /* 0x00000002000c7825 */ /* 0x008fc600078e0202 */
[----:B------:R1:W-:Y:S04]  /*1a1c0*/  STL [R1+0x7c0], R28 ;  /* 0x0007c01c01007387 */ /* 0x0003e80000100800 */
[----:B-1----:R1:W4:Y:S01]  /*1a1d0*/  LDG.E.U16 R28, [R8.64] ;  /* 0x00000006081c7981 */ /* 0x002322000c1e1500 */
[----:B--2---:R-:W-:-:S03]  /*1a1e0*/  IMAD.WIDE R4, R0, 0x2, R18 ;  /* 0x0000000200047825 */ /* 0x004fc600078e0212 */
[----:B------:R2:W-:Y:S04]  /*1a1f0*/  STL [R1+0x7bc], R26 ;  /* 0x0007bc1a01007387 */ /* 0x0005e80000100800 */
[----:B------:R-:W3:Y:S04]  /*1a200*/  LDL.64 R2, [R1+0x2ed8] ;  /* 0x002ed80001027983 */ /* 0x000ee80000100a00 */
[----:B----4-:R4:W-:Y:S04]  /*1a210*/  STL [R1+0x7b8], R27 ;  /* 0x0007b81b01007387 */ /* 0x0109e80000100800 */
[----:B--2---:R2:W3:Y:S04]  /*1a220*/  LDG.E.U16 R26, [R10.64] ;  /* 0x000000060a1a7981 */ /* 0x0044e8000c1e1500 */
[----:B----4-:R4:W3:Y:S04]  /*1a230*/  LDG.E.U16 R27, [R12.64] ;  /* 0x000000060c1b7981 */ /* 0x0108e8000c1e1500 */
[----:B------:R1:W-:Y:S01]  /*1a240*/  STL [R1+0x7b4], R21 ;  /* 0x0007b41501007387 */ /* 0x0003e20000100800 */
[----:B--2---:R-:W-:-:S03]  /*1a250*/  IMAD.WIDE R10, R0, 0x2, R22 ;  /* 0x00000002000a7825 */ /* 0x004fc600078e0216 */
[----:B------:R3:W2:Y:S01]  /*1a260*/  LDG.E.U16 R23, [R4.64] ;  /* 0x0000000604177981 */ /* 0x0006a2000c1e1500 */
[----:B0-----:R-:W-:-:S03]  /*1a270*/  IMAD.WIDE R6, R0, 0x2, R24 ;  /* 0x0000000200067825 */ /* 0x001fc600078e0218 */
[----:B------:R-:W2:Y:S04]  /*1a280*/  LDL.64 R24, [R1+0x2ec8] ;  /* 0x002ec80001187983 */ /* 0x000ea80000100a00 */
[----:B-1----:R-:W2:Y:S01]  /*1a290*/  LDL.64 R20, [R1+0x2520] ;  /* 0x0025200001147983 */ /* 0x002ea20000100a00 */
[----:B------:R-:W-:-:S03]  /*1a2a0*/  IMAD.WIDE R8, R0, 0x2, R16 ;  /* 0x0000000200087825 */ /* 0x000fc600078e0210 */
[----:B------:R-:W2:Y:S04]  /*1a2b0*/  LDL.64 R18, [R1+0x2ed0] ;  /* 0x002ed00001127983 */ /* 0x000ea80000100a00 */
[----:B------:R-:W2:Y:S04]  /*1a2c0*/  LDL.64 R16, [R1+0x2ec0] ;  /* 0x002ec00001107983 */ /* 0x000ea80000100a00 */
[----:B------:R0:W-:Y:S04]  /*1a2d0*/  STL [R1+0x7b0], R29 ;  /* 0x0007b01d01007387 */ /* 0x0001e80000100800 */
[----:B0-----:R0:W2:Y:S01]  /*1a2e0*/  LDG.E.U16 R29, [R6.64] ;  /* 0x00000006061d7981 */ /* 0x0010a2000c1e1500 */
[----:B----4-:R-:W-:-:S03]  /*1a2f0*/  IMAD.WIDE R12, R0, 0x2, R14 ;  /* 0x00000002000c7825 */ /* 0x010fc600078e020e */
[----:B------:R1:W-:Y:S04]  /*1a300*/  STL [R1+0x7ac], R28 ;  /* 0x0007ac1c01007387 */ /* 0x0003e80000100800 */
[----:B-1----:R1:W2:Y:S01]  /*1a310*/  LDG.E.U16 R28, [R8.64] ;  /* 0x00000006081c7981 */ /* 0x0022a2000c1e1500 */
[----:B---3--:R-:W-:-:S03]  /*1a320*/  IMAD.WIDE R4, R0, 0x2, R2 ;  /* 0x0000000200047825 */ /* 0x008fc600078e0202 */
[----:B------:R3:W-:Y:S04]  /*1a330*/  STL [R1+0x7a8], R26 ;  /* 0x0007a81a01007387 */ /* 0x0007e80000100800 */
[----:B------:R-:W4:Y:S04]  /*1a340*/  LDL.64 R14, [R1+0x2518] ;  /* 0x00251800010e7983 */ /* 0x000f280000100a00 */
[----:B------:R0:W-:Y:S04]  /*1a350*/  STL [R1+0x7a4], R27 ;  /* 0x0007a41b01007387 */ /* 0x0001e80000100800 */
[----:B---3--:R3:W4:Y:S04]  /*1a360*/  LDG.E.U16 R26, [R10.64] ;  /* 0x000000060a1a7981 */ /* 0x008728000c1e1500 */
[----:B--2---:R2:W-:Y:S04]  /*1a370*/  STL [R1+0x7a0], R23 ;  /* 0x0007a01701007387 */ /* 0x0045e80000100800 */
[----:B0-----:R0:W4:Y:S01]  /*1a380*/  LDG.E.U16 R27, [R12.64] ;  /* 0x000000060c1b7981 */ /* 0x001122000c1e1500 */
[----:B------:R-:W-:-:S03]  /*1a390*/  IMAD.WIDE R6, R0, 0x2, R20 ;  /* 0x0000000200067825 */ /* 0x000fc600078e0214 */
[----:B------:R-:W4:Y:S01]  /*1a3a0*/  LDL.64 R20, [R1+0x2ea8] ;  /* 0x002ea80001147983 */ /* 0x000f220000100a00 */
[----:B---3--:R-:W-:-:S03]  /*1a3b0*/  IMAD.WIDE R10, R0, 0x2, R24 ;  /* 0x00000002000a7825 */ /* 0x008fc600078e0218 */
[----:B--2---:R-:W2:Y:S04]  /*1a3c0*/  LDL.64 R22, [R1+0x2eb8] ;  /* 0x002eb80001167983 */ /* 0x004ea80000100a00 */
[----:B------:R4:W3:Y:S01]  /*1a3d0*/  LDG.E.U16 R25, [R4.64] ;  /* 0x0000000604197981 */ /* 0x0008e2000c1e1500 */
[----:B-1----:R-:W-:-:S03]  /*1a3e0*/  IMAD.WIDE R8, R0, 0x2, R18 ;  /* 0x0000000200087825 */ /* 0x002fc600078e0212 */
[----:B------:R-:W3:Y:S04]  /*1a3f0*/  LDL.64 R2, [R1+0x2eb0] ;  /* 0x002eb00001027983 */ /* 0x000ee80000100a00 */
[----:B------:R-:W3:Y:S04]  /*1a400*/  LDL.64 R18, [R1+0x2510] ;  /* 0x0025100001127983 */ /* 0x000ee80000100a00 */
[----:B------:R1:W-:Y:S04]  /*1a410*/  STL [R1+0x79c], R29 ;  /* 0x00079c1d01007387 */ /* 0x0003e80000100800 */
[----:B-1----:R2:W3:Y:S01]  /*1a420*/  LDG.E.U16 R29, [R6.64] ;  /* 0x00000006061d7981 */ /* 0x0024e2000c1e1500 */
[----:B0-----:R-:W-:-:S03]  /*1a430*/  IMAD.WIDE R12, R0, 0x2, R16 ;  /* 0x00000002000c7825 */ /* 0x001fc600078e0210 */
[----:B------:R0:W-:Y:S04]  /*1a440*/  STL [R1+0x798], R28 ;  /* 0x0007981c01007387 */ /* 0x0001e80000100800 */
[----:B0-----:R0:W3:Y:S01]  /*1a450*/  LDG.E.U16 R28, [R8.64] ;  /* 0x00000006081c7981 */ /* 0x0010e2000c1e1500 */
[----:B----4-:R-:W-:-:S03]  /*1a460*/  IMAD.WIDE R4, R0, 0x2, R14 ;  /* 0x0000000200047825 */ /* 0x010fc600078e020e */
[----:B------:R1:W-:Y:S04]  /*1a470*/  STL [R1+0x794], R26 ;  /* 0x0007941a01007387 */ /* 0x0003e80000100800 */
[----:B------:R-:W4:Y:S04]  /*1a480*/  LDL.64 R16, [R1+0x2ea0] ;  /* 0x002ea00001107983 */ /* 0x000f280000100a00 */
[----:B------:R0:W-:Y:S04]  /*1a490*/  STL [R1+0x790], R27 ;  /* 0x0007901b01007387 */ /* 0x0001e80000100800 */
[----:B-1----:R1:W4:Y:S01]  /*1a4a0*/  LDG.E.U16 R26, [R10.64] ;  /* 0x000000060a1a7981 */ /* 0x002322000c1e1500 */
[----:B--2---:R-:W-:-:S03]  /*1a4b0*/  IMAD.WIDE R6, R0, 0x2, R22 ;  /* 0x0000000200067825 */ /* 0x004fc600078e0216 */
[----:B0-----:R0:W2:Y:S04]  /*1a4c0*/  LDG.E.U16 R27, [R12.64] ;  /* 0x000000060c1b7981 */ /* 0x0010a8000c1e1500 */
[----:B---3--:R3:W-:Y:S01]  /*1a4d0*/  STL [R1+0x78c], R25 ;  /* 0x00078c1901007387 */ /* 0x0087e20000100800 */
[----:B-1----:R-:W-:-:S03]  /*1a4e0*/  IMAD.WIDE R10, R0, 0x2, R20 ;  /* 0x00000002000a7825 */ /* 0x002fc600078e0214 */
[----:B------:R-:W2:Y:S04]  /*1a4f0*/  LDL.64 R22, [R1+0x2508] ;  /* 0x0025080001167983 */ /* 0x000ea80000100a00 */
[----:B------:R4:W2:Y:S04]  /*1a500*/  LDG.E.U16 R21, [R4.64] ;  /* 0x0000000604157981 */ /* 0x0008a8000c1e1500 */
[----:B---3--:R-:W3:Y:S01]  /*1a510*/  LDL.64 R24, [R1+0x2e98] ;  /* 0x002e980001187983 */ /* 0x008ee20000100a00 */
[----:B------:R-:W-:-:S03]  /*1a520*/  IMAD.WIDE R8, R0, 0x2, R2 ;  /* 0x0000000200087825 */ /* 0x000fc600078e0202 */
        /* <DEDUP_REMOVED lines=10> */
[----:B--2---:R2:W-:Y:S04]  /*1a5d0*/  STL [R1+0x77c], R27 ;  /* 0x00077c1b01007387 */ /* 0x0045e80000100800 */
[----:B-1----:R1:W4:Y:S04]  /*1a5e0*/  LDG.E.U16 R26, [R10.64] ;  /* 0x000000060a1a7981 */ /* 0x002328000c1e1500 */
[----:B--2---:R2:W4:Y:S04]  /*1a5f0*/  LDG.E.U16 R27, [R12.64] ;  /* 0x000000060c1b7981 */ /* 0x004528000c1e1500 */
[----:B------:R0:W-:Y:S01]  /*1a600*/  STL [R1+0x778], R21 ;  /* 0x0007781501007387 */ /* 0x0001e20000100800 */
[----:B---3--:R-:W-:-:S03]  /*1a610*/  IMAD.WIDE R6, R0, 0x2, R24 ;  /* 0x0000000200067825 */ /* 0x008fc600078e0218 */
[----:B------:R-:W3:Y:S01]  /*1a620*/  LDL.64 R24, [R1+0x2e70] ;  /* 0x002e700001187983 */ /* 0x000ee20000100a00 */
[----:B-1----:R-:W-:-:S03]  /*1a630*/  IMAD.WIDE R10, R0, 0x2, R22 ;  /* 0x00000002000a7825 */ /* 0x002fc600078e0216 */
[----:B------:R4:W3:Y:S04]  /*1a640*/  LDG.E.U16 R23, [R4.64] ;  /* 0x0000000604177981 */ /* 0x0008e8000c1e1500 */
[----:B0-----:R-:W3:Y:S01]  /*1a650*/  LDL.64 R20, [R1+0x2e78] ;  /* 0x002e780001147983 */ /* 0x001ee20000100a00 */
[----:B------:R-:W-:-:S03]  /*1a660*/  IMAD.WIDE R8, R0, 0x2, R14 ;  /* 0x0000000200087825 */ /* 0x000fc600078e020e */
[----:B------:R-:W3:Y:S04]  /*1a670*/  LDL.64 R16, [R1+0x2500] ;  /* 0x0025000001107983 */ /* 0x000ee80000100a00 */
[----:B------:R-:W3:Y:S04]  /*1a680*/  LDL.64 R14, [R1+0x2e68] ;  /* 0x002e6800010e7983 */ /* 0x000ee80000100a00 */
[----:B------:R0:W-:Y:S04]  /*1a690*/  STL [R1+0x774], R29 ;  /* 0x0007741d01007387 */ /* 0x0001e80000100800 */
[----:B0-----:R0:W3:Y:S01]  /*1a6a0*/  LDG.E.U16 R29, [R6.64] ;  /* 0x00000006061d7981 */ /* 0x0010e2000c1e1500 */
[----:B--2---:R-:W-:-:S03]  /*1a6b0*/  IMAD.WIDE R12, R0, 0x2, R2 ;  /* 0x00000002000c7825 */ /* 0x004fc600078e0202 */
[----:B------:R1:W-:Y:S04]  /*1a6c0*/  STL [R1+0x770], R28 ;  /* 0x0007701c01007387 */ /* 0x0003e80000100800 */
[----:B-1----:R1:W3:Y:S01]  /*1a6d0*/  LDG.E.U16 R28, [R8.64] ;  /* 0x00000006081c7981 */ /* 0x0022e2000c1e1500 */
[----:B----4-:R-:W-:-:S03]  /*1a6e0*/  IMAD.WIDE R4, R0, 0x2, R18 ;  /* 0x0000000200047825 */ /* 0x010fc600078e0212 */
[----:B------:R4:W-:Y:S04]  /*1a6f0*/  STL [R1+0x76c], R26 ;  /* 0x00076c1a01007387 */ /* 0x0009e80000100800 */
[----:B------:R-:W2:Y:S04]  /*1a700*/  LDL.64 R2, [R1+0x2e60] ;  /* 0x002e600001027983 */ /* 0x000ea80000100a00 */
[----:B------:R0:W-:Y:S04]  /*1a710*/  STL [R1+0x768], R27 ;  /* 0x0007681b01007387 */ /* 0x0001e80000100800 */
[----:B----4-:R4:W2:Y:S04]  /*1a720*/  LDG.E.U16 R26, [R10.64] ;  /* 0x000000060a1a7981 */ /* 0x0108a8000c1e1500 */
[----:B0-----:R0:W2:Y:S04]  /*1a730*/  LDG.E.U16 R27, [R12.64] ;  /* 0x000000060c1b7981 */ /* 0x0010a8000c1e1500 */
[----:B---3--:R3:W-:Y:S01]  /*1a740*/  STL [R1+0x764], R23 ;  /* 0x0007641701007387 */ /* 0x0087e20000100800 */
[----:B------:R-:W-:-:S03]  /*1a750*/  IMAD.WIDE R6, R0, 0x2, R20 ;  /* 0x0000000200067825 */ /* 0x000fc600078e0214 */
[----:B------:R-:W2:Y:S01]  /*1a760*/  LDL.64 R20, [R1+0x2e50] ;  /* 0x002e500001147983 */ /* 0x000ea20000100a00 */
[----:B----4-:R-:W-:-:S03]  /*1a770*/  IMAD.WIDE R10, R0, 0x2, R24 ;  /* 0x00000002000a7825 */ /* 0x010fc600078e0218 */
[----:B------:R2:W4:Y:S04]  /*1a780*/  LDG.E.U16 R25, [R4.64] ;  /* 0x0000000604197981 */ /* 0x000528000c1e1500 */
[----:B---3--:R-:W3:Y:S01]  /*1a790*/  LDL.64 R22, [R1+0x24f8] ;  /* 0x0024f80001167983 */ /* 0x008ee20000100a00 */
        /* <DEDUP_REMOVED lines=8> */
[----:B--2---:R-:W-:-:S03]  /*1a820*/  IMAD.WIDE R4, R0, 0x2, R2 ;  /* 0x0000000200047825 */ /* 0x004fc600078e0202 */
[----:B------:R1:W-:Y:S04]  /*1a830*/  STL [R1+0x758], R26 ;  /* 0x0007581a01007387 */ /* 0x0003e80000100800 */
[----:B------:R-:W2:Y:S04]  /*1a840*/  LDL.64 R14, [R1+0x24f0] ;  /* 0x0024f000010e7983 */ /* 0x000ea80000100a00 */
[----:B------:R0:W-:Y:S04]  /*1a850*/  STL [R1+0x754], R27 ;  /* 0x0007541b01007387 */ /* 0x0001e80000100800 */
[----:B-1----:R1:W2:Y:S04]  /*1a860*/  LDG.E.U16 R26, [R10.64] ;  /* 0x000000060a1a7981 */ /* 0x0022a8000c1e1500 */
[----:B0-----:R0:W2:Y:S04]  /*1a870*/  LDG.E.U16 R27, [R12.64] ;  /* 0x000000060c1b7981 */ /* 0x0010a8000c1e1500 */
[----:B----4-:R4:W-:Y:S01]  /*1a880*/  STL [R1+0x74c], R25 ;  /* 0x00074c1901007387 */ /* 0x0109e20000100800 */
[----:B---3--:R-:W-:-:S03]  /*1a890*/  IMAD.WIDE R6, R0, 0x2, R22 ;  /* 0x0000000200067825 */ /* 0x008fc600078e0216 */
[----:B------:R-:W3:Y:S01]  /*1a8a0*/  LDL.64 R22, [R1+0x2e30] ;  /* 0x002e300001167983 */ /* 0x000ee20000100a00 */
[----:B-1----:R-:W-:-:S03]  /*1a8b0*/  IMAD.WIDE R10, R0, 0x2, R20 ;  /* 0x00000002000a7825 */ /* 0x002fc600078e0214 */
[----:B------:R2:W3:Y:S04]  /*1a8c0*/  LDG.E.U16 R21, [R4.64] ;  /* 0x0000000604157981 */ /* 0x0004e8000c1e1500 */
[----:B----4-:R-:W4:Y:S01]  /*1a8d0*/  LDL.64 R24, [R1+0x2e40] ;  /* 0x002e400001187983 */ /* 0x010f220000100a00 */
[----:B------:R-:W-:-:S03]  /*1a8e0*/  IMAD.WIDE R8, R0, 0x2, R18 ;  /* 0x0000000200087825 */ /* 0x000fc600078e0212 */
[----:B------:R-:W4:Y:S04]  /*1a8f0*/  LDL.64 R2, [R1+0x2e38] ;  /* 0x002e380001027983 */ /* 0x000f280000100a00 */
[----:B------:R-:W4:Y:S04]  /*1a900*/  LDL.64 R18, [R1+0x24e8] ;  /* 0x0024e80001127983 */ /* 0x000f280000100a00 */
[----:B------:R1:W-:Y:S04]  /*1a910*/  STL [R1+0x748], R29 ;  /* 0x0007481d01007387 */ /* 0x0003e80000100800 */
[----:B-1----:R4:W4:Y:S01]  /*1a920*/  LDG.E.U16 R29, [R6.64] ;  /* 0x00000006061d7981 */ /* 0x002922000c1e1500 */
[----:B0-----:R-:W-:-:S03]  /*1a930*/  IMAD.WIDE R12, R0, 0x2, R16 ;  /* 0x00000002000c7825 */ /* 0x001fc600078e0210 */
[----:B------:R0:W-:Y:S04]  /*1a940*/  STL [R1+0x744], R28 ;  /* 0x0007441c01007387 */ /* 0x0001e80000100800 */
[----:B0-----:R0:W4:Y:S01]  /*1a950*/  LDG.E.U16 R28, [R8.64] ;  /* 0x00000006081c7981 */ /* 0x001122000c1e1500 */
[----:B--2---:R-:W-:-:S03]  /*1a960*/  IMAD.WIDE R4, R0, 0x2, R14 ;  /* 0x0000000200047825 */ /* 0x004fc600078e020e */
[----:B------:R1:W-:Y:S04]  /*1a970*/  STL [R1+0x740], R26 ;  /* 0x0007401a01007387 */ /* 0x0003e80000100800 */
[----:B------:R-:W2:Y:S04]  /*1a980*/  LDL.64 R16, [R1+0x2e28] ;  /* 0x002e280001107983 */ /* 0x000ea80000100a00 */
[----:B------:R0:W-:Y:S04]  /*1a990*/  STL [R1+0x73c], R27 ;  /* 0x00073c1b01007387 */ /* 0x0001e80000100800 */
[----:B-1----:R1:W2:Y:S04]  /*1a9a0*/  LDG.E.U16 R26, [R10.64] ;  /* 0x000000060a1a7981 */ /* 0x0022a8000c1e1500 */
[----:B0-----:R0:W2:Y:S04]  /*1a9b0*/  LDG.E.U16 R27, [R12.64] ;  /* 0x000000060c1b7981 */ /* 0x0010a8000c1e1500 */
[----:B---3--:R3:W-:Y:S01]  /*1a9c0*/  STL [R1+0x738], R21 ;  /* 0x0007381501007387 */ /* 0x0087e20000100800 */
[----:B----4-:R-:W-:-:S03]  /*1a9d0*/  IMAD.WIDE R6, R0, 0x2, R24 ;  /* 0x0000000200067825 */ /* 0x010fc600078e0218 */
[----:B------:R-:W4:Y:S01]  /*1a9e0*/  LDL.64 R24, [R1+0x24e0] ;  /* 0x0024e00001187983 */ /* 0x000f220000100a00 */
[----:B-1----:R-:W-:-:S03]  /*1a9f0*/  IMAD.WIDE R10, R0, 0x2, R22 ;  /* 0x00000002000a7825 */ /* 0x002fc600078e0216 */
[----:B------:R2:W4:Y:S04]  /*1aa00*/  LDG.E.U16 R23, [R4.64] ;  /* 0x0000000604177981 */ /* 0x000528000c1e1500 */
        /* <DEDUP_REMOVED lines=839> */
[----:B------:R-:W4:Y:S04]  /*1de80*/  LDL.64 R24, [R1+0x2928] ;  /* 0x0029280001187983 */ /* 0x000f280000100a00 */
[----:B------:R2:W4:Y:S01]  /*1de90*/  LDG.E.U16 R23, [R4.64] ;  /* 0x0000000604177981 */ /* 0x000522000c1e1500 */
[----:B------:R-:W-:-:S03]  /*1dea0*/  IMAD.WIDE R8, R0, 0x2, R16 ;  /* 0x0000000200087825 */ /* 0x000fc600078e0210 */
[----:B---3--:R-:W3:Y:S04]  /*1deb0*/  LDL.64 R20, [R1+0x2340] ;  /* 0x0023400001147983 */ /* 0x008ee80000100a00 */
        /* <DEDUP_REMOVED lines=10> */
[----:B0-----:R0:W2:Y:S01]  /*1df60*/  LDG.E.U16 R26, [R10.64] ;  /* 0x000000060a1a7981 */ /* 0x0010a2000c1e1500 */
[----:B----4-:R-:W-:-:S03]  /*1df70*/  IMAD.WIDE R8, R0, 0x2, R18 ;  /* 0x0000000200087825 */ /* 0x010fc600078e0212 */
[----:B-1----:R1:W4:Y:S04]  /*1df80*/  LDG.E.U16 R27, [R12.64] ;  /* 0x000000060c1b7981 */ /* 0x002328000c1e1500 */
[----:B------:R1:W-:Y:S01]  /*1df90*/  STL [R1+0x3a0], R23 ;  /* 0x0003a01701007387 */ /* 0x0003e20000100800 */
[----:B0-----:R-:W-:-:S03]  /*1dfa0*/  IMAD.WIDE R10, R0, 0x2, R24 ;  /* 0x00000002000a7825 */ /* 0x001fc600078e0218 */
[----:B------:R-:W4:Y:S04]  /*1dfb0*/  LDL.64 R18, [R1+0x2330] ;  /* 0x0023300001127983 */ /* 0x000f280000100a00 */
[----:B------:R2:W4:Y:S04]  /*1dfc0*/  LDG.E.U16 R25, [R4.64] ;  /* 0x0000000604197981 */ /* 0x000528000c1e1500 */
[----:B-1----:R-:W4:Y:S01]  /*1dfd0*/  LDL.64 R22, [R1+0x2918] ;  /* 0x0029180001167983 */ /* 0x002f220000100a00 */
[----:B---3--:R-:W-:-:S03]  /*1dfe0*/  IMAD.WIDE R6, R0, 0x2, R20 ;  /* 0x0000000200067825 */ /* 0x008fc600078e0214 */
[----:B------:R-:W3:Y:S04]  /*1dff0*/  LDL.64 R2, [R1+0x2910] ;  /* 0x0029100001027983 */ /* 0x000ee80000100a00 */
[----:B------:R-:W3:Y:S04]  /*1e000*/  LDL.64 R20, [R1+0x2908] ;  /* 0x0029080001147983 */ /* 0x000ee80000100a00 */
[----:B------:R0:W-:Y:S04]  /*1e010*/  STL [R1+0x39c], R29 ;  /* 0x00039c1d01007387 */ /* 0x0001e80000100800 */
[----:B0-----:R0:W3:Y:S01]  /*1e020*/  LDG.E.U16 R29, [R6.64] ;  /* 0x00000006061d7981 */ /* 0x0010e2000c1e1500 */
[----:B------:R-:W-:-:S03]  /*1e030*/  IMAD.WIDE R12, R0, 0x2, R16 ;  /* 0x00000002000c7825 */ /* 0x000fc600078e0210 */
[----:B------:R1:W-:Y:S04]  /*1e040*/  STL [R1+0x398], R28 ;  /* 0x0003981c01007387 */ /* 0x0003e80000100800 */
[----:B-1----:R3:W3:Y:S01]  /*1e050*/  LDG.E.U16 R28, [R8.64] ;  /* 0x00000006081c7981 */ /* 0x0026e2000c1e1500 */
[----:B--2---:R-:W-:-:S03]  /*1e060*/  IMAD.WIDE R4, R0, 0x2, R14 ;  /* 0x0000000200047825 */ /* 0x004fc600078e020e */
[----:B------:R1:W-:Y:S04]  /*1e070*/  STL [R1+0x394], R26 ;  /* 0x0003941a01007387 */ /* 0x0003e80000100800 */
[----:B------:R-:W2:Y:S04]  /*1e080*/  LDL.64 R16, [R1+0x2900] ;  /* 0x0029000001107983 */ /* 0x000ea80000100a00 */
[----:B----4-:R4:W-:Y:S04]  /*1e090*/  STL [R1+0x390], R27 ;  /* 0x0003901b01007387 */ /* 0x0109e80000100800 */
[----:B-1----:R1:W2:Y:S04]  /*1e0a0*/  LDG.E.U16 R26, [R10.64] ;  /* 0x000000060a1a7981 */ /* 0x0022a8000c1e1500 */
[----:B----4-:R4:W2:Y:S04]  /*1e0b0*/  LDG.E.U16 R27, [R12.64] ;  /* 0x000000060c1b7981 */ /* 0x0108a8000c1e1500 */
[----:B------:R1:W-:Y:S01]  /*1e0c0*/  STL [R1+0x38c], R25 ;  /* 0x00038c1901007387 */ /* 0x0003e20000100800 */
[----:B0-----:R-:W-:-:S03]  /*1e0d0*/  IMAD.WIDE R6, R0, 0x2, R22 ;  /* 0x0000000200067825 */ /* 0x001fc600078e0216 */
[----:B------:R-:W2:Y:S01]  /*1e0e0*/  LDL.64 R22, [R1+0x2328] ;  /* 0x0023280001167983 */ /* 0x000ea20000100a00 */
[----:B----4-:R-:W-:-:S03]  /*1e0f0*/  IMAD.WIDE R12, R0, 0x2, R18 ;  /* 0x00000002000c7825 */ /* 0x010fc600078e0212 */
        /* <DEDUP_REMOVED lines=13> */
[----:B------:R0:W-:Y:S04]  /*1e1d0*/  STL [R1+0x37c], R27 ;  /* 0x00037c1b01007387 */ /* 0x0001e80000100800 */
[----:B-1----:R1:W2:Y:S04]  /*1e1e0*/  LDG.E.U16 R26, [R10.64] ;  /* 0x000000060a1a7981 */ /* 0x0022a8000c1e1500 */
[----:B0-----:R0:W2:Y:S04]  /*1e1f0*/  LDG.E.U16 R27, [R12.64] ;  /* 0x000000060c1b7981 */ /* 0x0010a8000c1e1500 */
[----:B----4-:R4:W-:Y:S01]  /*1e200*/  STL [R1+0x378], R19 ;  /* 0x0003781301007387 */ /* 0x0109e20000100800 */
[----:B------:R-:W-:-:S03]  /*1e210*/  IMAD.WIDE R6, R0, 0x2, R24 ;  /* 0x0000000200067825 */ /* 0x000fc600078e0218 */
[----:B------:R-:W2:Y:S01]  /*1e220*/  LDL.64 R16, [R1+0x2320] ;  /* 0x0023200001107983 */ /* 0x000ea20000100a00 */
[----:B-1----:R-:W-:-:S03]  /*1e230*/  IMAD.WIDE R10, R0, 0x2, R22 ;  /* 0x00000002000a7825 */ /* 0x002fc600078e0216 */
[----:B------:R-:W2:Y:S04]  /*1e240*/  LDL.64 R24, [R1+0x28d0] ;  /* 0x0028d00001187983 */ /* 0x000ea80000100a00 */
[----:B------:R2:W2:Y:S01]  /*1e250*/  LDG.E.U16 R23, [R4.64] ;  /* 0x0000000604177981 */ /* 0x0004a2000c1e1500 */
[----:B---3--:R-:W-:-:S03]  /*1e260*/  IMAD.WIDE R8, R0, 0x2, R14 ;  /* 0x0000000200087825 */ /* 0x008fc600078e020e */
[----:B----4-:R-:W3:Y:S04]  /*1e270*/  LDL.64 R18, [R1+0x28d8] ;  /* 0x0028d80001127983 */ /* 0x010ee80000100a00 */
        /* <DEDUP_REMOVED lines=10> */
[----:B-1----:R1:W2:Y:S01]  /*1e320*/  LDG.E.U16 R26, [R10.64] ;  /* 0x000000060a1a7981 */ /* 0x0022a2000c1e1500 */
[----:B0-----:R-:W-:-:S03]  /*1e330*/  IMAD.WIDE R8, R0, 0x2, R16 ;  /* 0x0000000200087825 */ /* 0x001fc600078e0210 */
[----:B------:R0:W2:Y:S04]  /*1e340*/  LDG.E.U16 R27, [R12.64] ;  /* 0x000000060c1b7981 */ /* 0x0000a8000c1e1500 */
[----:B------:R0:W-:Y:S01]  /*1e350*/  STL [R1+0x364], R23 ;  /* 0x0003641701007387 */ /* 0x0001e20000100800 */
[----:B-1----:R-:W-:-:S03]  /*1e360*/  IMAD.WIDE R10, R0, 0x2, R24 ;  /* 0x00000002000a7825 */ /* 0x002fc600078e0218 */
[----:B------:R-:W2:Y:S04]  /*1e370*/  LDL.64 R16, [R1+0x28a8] ;  /* 0x0028a80001107983 */ /* 0x000ea80000100a00 */
[----:B------:R2:W2:Y:S04]  /*1e380*/  LDG.E.U16 R25, [R4.64] ;  /* 0x0000000604197981 */ /* 0x0004a8000c1e1500 */
[----:B0-----:R-:W2:Y:S01]  /*1e390*/  LDL.64 R22, [R1+0x2318] ;  /* 0x0023180001167983 */ /* 0x001ea20000100a00 */
[----:B---3--:R-:W-:-:S03]  /*1e3a0*/  IMAD.WIDE R6, R0, 0x2, R18 ;  /* 0x0000000200067825 */ /* 0x008fc600078e0212 */
[----:B------:R-:W3:Y:S04]  /*1e3b0*/  LDL.64 R20, [R1+0x28b8] ;  /* 0x0028b80001147983 */ /* 0x000ee80000100a00 */
[----:B------:R-:W3:Y:S04]  /*1e3c0*/  LDL.64 R18, [R1+0x28b0] ;  /* 0x0028b00001127983 */ /* 0x000ee80000100a00 */
[----:B----4-:R0:W-:Y:S04]  /*1e3d0*/  STL [R1+0x360], R29 ;  /* 0x0003601d01007387 */ /* 0x0101e80000100800 */
[----:B0-----:R0:W4:Y:S01]  /*1e3e0*/  LDG.E.U16 R29, [R6.64] ;  /* 0x00000006061d7981 */ /* 0x001122000c1e1500 */
[----:B------:R-:W-:-:S03]  /*1e3f0*/  IMAD.WIDE R12, R0, 0x2, R14 ;  /* 0x00000002000c7825 */ /* 0x000fc600078e020e */
[----:B------:R1:W-:Y:S04]  /*1e400*/  STL [R1+0x35c], R28 ;  /* 0x00035c1c01007387 */ /* 0x0003e80000100800 */
[----:B-1----:R3:W4:Y:S01]  /*1e410*/  LDG.E.U16 R28, [R8.64] ;  /* 0x00000006081c7981 */ /* 0x002722000c1e1500 */
[----:B--2---:R-:W-:-:S03]  /*1e420*/  IMAD.WIDE R4, R0, 0x2, R2 ;  /* 0x0000000200047825 */ /* 0x004fc600078e0202 */
[----:B------:R1:W-:Y:S04]  /*1e430*/  STL [R1+0x358], R26 ;  /* 0x0003581a01007387 */ /* 0x0003e80000100800 */
[----:B------:R-:W2:Y:S04]  /*1e440*/  LDL.64 R14, [R1+0x2310] ;  /* 0x00231000010e7983 */ /* 0x000ea80000100a00 */
[----:B------:R0:W-:Y:S04]  /*1e450*/  STL [R1+0x354], R27 ;  /* 0x0003541b01007387 */ /* 0x0001e80000100800 */
[----:B-1----:R1:W2:Y:S04]  /*1e460*/  LDG.E.U16 R26, [R10.64] ;  /* 0x000000060a1a7981 */ /* 0x0022a8000c1e1500 */
[----:B0-----:R0:W2:Y:S04]  /*1e470*/  LDG.E.U16 R27, [R12.64] ;  /* 0x000000060c1b7981 */ /* 0x0010a8000c1e1500 */
[----:B------:R1:W-:Y:S01]  /*1e480*/  STL [R1+0x350], R25 ;  /* 0x0003501901007387 */ /* 0x0003e20000100800 */
[----:B------:R-:W-:-:S03]  /*1e490*/  IMAD.WIDE R6, R0, 0x2, R22 ;  /* 0x0000000200067825 */ /* 0x000fc600078e0216 */
[----:B------:R-:W2:Y:S01]  /*1e4a0*/  LDL.64 R22, [R1+0x2890] ;  /* 0x0028900001167983 */ /* 0x000ea20000100a00 */
[----:B0-----:R-:W-:-:S03]  /*1e4b0*/  IMAD.WIDE R12, R0, 0x2, R16 ;  /* 0x00000002000c7825 */ /* 0x001fc600078e0210 */
[----:B------:R2:W2:Y:S04]  /*1e4c0*/  LDG.E.U16 R17, [R4.64] ;  /* 0x0000000604117981 */ /* 0x0004a8000c1e1500 */
[----:B-1----:R-:W2:Y:S01]  /*1e4d0*/  LDL.64 R24, [R1+0x28a0] ;  /* 0x0028a00001187983 */ /* 0x002ea20000100a00 */
        /* <DEDUP_REMOVED lines=17> */
[----:B-1----:R-:W-:-:S03]  /*1e5f0*/  IMAD.WIDE R10, R0, 0x2, R22 ;  /* 0x00000002000a7825 */ /* 0x002fc600078e0216 */
[----:B------:R2:W2:Y:S04]  /*1e600*/  LDG.E.U16 R23, [R4.64] ;  /* 0x0000000604177981 */ /* 0x0004a8000c1e1500 */
[----:B------:R-:W2:Y:S01]  /*1e610*/  LDL.64 R14, [R1+0x2878] ;  /* 0x00287800010e7983 */ /* 0x000ea20000100a00 */
[----:B---3--:R-:W-:-:S03]  /*1e620*/  IMAD.WIDE R8, R0, 0x2, R2 ;  /* 0x0000000200087825 */ /* 0x008fc600078e0202 */
[----:B0-----:R-:W3:Y:S04]  /*1e630*/  LDL.64 R16, [R1+0x2880] ;  /* 0x0028800001107983 */ /* 0x001ee80000100a00 */
[----:B------:R-:W3:Y:S04]  /*1e640*/  LDL.64 R2, [R1+0x2870] ;  /* 0x0028700001027983 */ /* 0x000ee80000100a00 */
[----:B----4-:R0:W-:Y:S04]  /*1e650*/  STL [R1+0x338], R29 ;  /* 0x0003381d01007387 */ /* 0x0101e80000100800 */
[----:B0-----:R3:W4:Y:S01]  /*1e660*/  LDG.E.U16 R29, [R6.64] ;  /* 0x00000006061d7981 */ /* 0x001722000c1e1500 */
[----:B------:R-:W-:-:S03]  /*1e670*/  IMAD.WIDE R12, R0, 0x2, R20 ;  /* 0x00000002000c7825 */ /* 0x000fc600078e0214 */
        /* <DEDUP_REMOVED lines=8> */
[----:B------:R0:W-:Y:S01]  /*1e700*/  STL [R1+0x328], R23 ;  /* 0x0003281701007387 */ /* 0x0001e20000100800 */
[----:B-1----:R-:W-:-:S03]  /*1e710*/  IMAD.WIDE R10, R0, 0x2, R24 ;  /* 0x00000002000a7825 */ /* 0x002fc600078e0218 */
[----:B------:R2:W2:Y:S01]  /*1e720*/  LDG.E.U16 R25, [R4.64] ;  /* 0x0000000604197981 */ /* 0x0004a2000c1e1500 */
[----:B------:R-:W-:-:S03]  /*1e730*/  IMAD.WIDE R8, R0, 0x2, R14 ;  /* 0x0000000200087825 */ /* 0x000fc600078e020e */
[----:B------:R-:W2:Y:S04]  /*1e740*/  LDL.64 R14, [R1+0x2850] ;  /* 0x00285000010e7983 */ /* 0x000ea80000100a00 */
        /* <DEDUP_REMOVED lines=14> */
[----:B------:R1:W-:Y:S04]  /*1e830*/  STL [R1+0x314], R25 ;  /* 0x0003141901007387 */ /* 0x0003e80000100800 */
[----:B0-----:R0:W2:Y:S01]  /*1e840*/  LDG.E.U16 R27, [R12.64] ;  /* 0x000000060c1b7981 */ /* 0x0010a2000c1e1500 */
[----:B------:R-:W-:-:S03]  /*1e850*/  IMAD.WIDE R6, R0, 0x2, R22 ;  /* 0x0000000200067825 */ /* 0x000fc600078e0216 */
[----:B------:R-:W2:Y:S01]  /*1e860*/  LDL.64 R22, [R1+0x2838] ;  /* 0x0028380001167983 */ /* 0x000ea20000100a00 */
[----:B---3--:R-:W-:-:S03]  /*1e870*/  IMAD.WIDE R8, R0, 0x2, R18 ;  /* 0x0000000200087825 */ /* 0x008fc600078e0212 */
[----:B------:R-:W3:Y:S01]  /*1e880*/  LDL.64 R20, [R1+0x2840] ;  /* 0x0028400001147983 */ /* 0x000ee20000100a00 */
[----:B0-----:R-:W-:-:S03]  /*1e890*/  IMAD.WIDE R12, R0, 0x2, R14 ;  /* 0x00000002000c7825 */ /* 0x001fc600078e020e */
[----:B------:R2:W3:Y:S04]  /*1e8a0*/  LDG.E.U16 R15, [R4.64] ;  /* 0x00000006040f7981 */ /* 0x0004e8000c1e1500 */
[----:B-1----:R-:W3:Y:S04]  /*1e8b0*/  LDL.64 R24, [R1+0x22f0] ;  /* 0x0022f00001187983 */ /* 0x002ee80000100a00 */
[----:B------:R-:W3:Y:S04]  /*1e8c0*/  LDL.64 R18, [R1+0x2830] ;  /* 0x0028300001127983 */ /* 0x000ee80000100a00 */
[----:B----4-:R0:W-:Y:S04]  /*1e8d0*/  STL [R1+0x310], R29 ;  /* 0x0003101d01007387 */ /* 0x0101e80000100800 */
[----:B0-----:R0:W3:Y:S01]  /*1e8e0*/  LDG.E.U16 R29, [R6.64] ;  /* 0x00000006061d7981 */ /* 0x0010e2000c1e1500 */
[----:B------:R-:W-:-:S03]  /*1e8f0*/  IMAD.WIDE R10, R0, 0x2, R16 ;  /* 0x00000002000a7825 */ /* 0x000fc600078e0210 */
[----:B------:R1:W-:Y:S04]  /*1e900*/  STL [R1+0x30c], R28 ;  /* 0x00030c1c01007387 */ /* 0x0003e80000100800 */
[----:B-1----:R1:W3:Y:S01]  /*1e910*/  LDG.E.U16 R28, [R8.64] ;  /* 0x00000006081c7981 */ /* 0x0022e2000c1e1500 */
[----:B--2---:R-:W-:-:S03]  /*1e920*/  IMAD.WIDE R4, R0, 0x2, R2 ;  /* 0x0000000200047825 */ /* 0x004fc600078e0202 */
[----:B------:R2:W-:Y:S04]  /*1e930*/  STL [R1+0x308], R26 ;  /* 0x0003081a01007387 */ /* 0x0005e80000100800 */
[----:B------:R-:W4:Y:S04]  /*1e940*/  LDL.64 R16, [R1+0x22e8] ;  /* 0x0022e80001107983 */ /* 0x000f280000100a00 */
[----:B------:R0:W-:Y:S04]  /*1e950*/  STL [R1+0x304], R27 ;  /* 0x0003041b01007387 */ /* 0x0001e80000100800 */
[----:B--2---:R2:W4:Y:S04]  /*1e960*/  LDG.E.U16 R26, [R10.64] ;  /* 0x000000060a1a7981 */ /* 0x004528000c1e1500 */
[----:B0-----:R0:W4:Y:S01]  /*1e970*/  LDG.E.U16 R27, [R12.64] ;  /* 0x000000060c1b7981 */ /* 0x001122000c1e1500 */
[----:B--2---:R-:W-:-:S03]  /*1e980*/  IMAD.WIDE R10, R0, 0x2, R22 ;  /* 0x00000002000a7825 */ /* 0x004fc600078e0216 */
[----:B---3--:R2:W-:Y:S04]  /*1e990*/  STL [R1+0x300], R15 ;  /* 0x0003000f01007387 */ /* 0x0085e80000100800 */
[----:B------:R4:W3:Y:S01]  /*1e9a0*/  LDG.E.U16 R23, [R4.64] ;  /* 0x0000000604177981 */ /* 0x0008e2000c1e1500 */
[----:B-1----:R-:W-:-:S03]  /*1e9b0*/  IMAD.WIDE R8, R0, 0x2, R20 ;  /* 0x0000000200087825 */ /* 0x002fc600078e0214 */
[----:B------:R-:W3:Y:S01]  /*1e9c0*/  LDL.64 R2, [R1+0x2820] ;  /* 0x0028200001027983 */ /* 0x000ee20000100a00 */
[----:B------:R-:W-:-:S03]  /*1e9d0*/  IMAD.WIDE R6, R0, 0x2, R24 ;  /* 0x0000000200067825 */ /* 0x000fc600078e0218 */
[----:B--2---:R-:W3:Y:S04]  /*1e9e0*/  LDL.64 R14, [R1+0x2828] ;  /* 0x00282800010e7983 */ /* 0x004ee80000100a00 */
[----:B------:R-:W3:Y:S04]  /*1e9f0*/  LDL.64 R20, [R1+0x22e0] ;  /* 0x0022e00001147983 */ /* 0x000ee80000100a00 */
[----:B------:R-:W3:Y:S04]  /*1ea00*/  LDL.64 R24, [R1+0x2818] ;  /* 0x0028180001187983 */ /* 0x000ee80000100a00 */
[----:B------:R1:W-:Y:S04]  /*1ea10*/  STL [R1+0x2fc], R29 ;  /* 0x0002fc1d01007387 */ /* 0x0003e80000100800 */
[----:B-1----:R3:W3:Y:S01]  /*1ea20*/  LDG.E.U16 R29, [R6.64] ;  /* 0x00000006061d7981 */ /* 0x0026e2000c1e1500 */
[----:B0-----:R-:W-:-:S03]  /*1ea30*/  IMAD.WIDE R12, R0, 0x2, R18 ;  /* 0x00000002000c7825 */ /* 0x001fc600078e0212 */
[----:B------:R0:W-:Y:S04]  /*1ea40*/  STL [R1+0x2f8], R28 ;  /* 0x0002f81c01007387 */ /* 0x0001e80000100800 */
[----:B------:R-:W3:Y:S04]  /*1ea50*/  LDL.64 R18, [R1+0x2810] ;  /* 0x0028100001127983 */ /* 0x000ee80000100a00 */
[----:B0-----:R0:W3:Y:S01]  /*1ea60*/  LDG.E.U16 R28, [R8.64] ;  /* 0x00000006081c7981 */ /* 0x0010e2000c1e1500 */
[----:B----4-:R-:W-:-:S03]  /*1ea70*/  IMAD.WIDE R4, R0, 0x2, R16 ;  /* 0x0000000200047825 */ /* 0x010fc600078e0210 */
[----:B------:R1:W-:Y:S04]  /*1ea80*/  STL [R1+0x2f4], R26 ;  /* 0x0002f41a01007387 */ /* 0x0003e80000100800 */
[----:B------:R4:W-:Y:S04]  /*1ea90*/  STL [R1+0x2f0], R27 ;  /* 0x0002f01b01007387 */ /* 0x0009e80000100800 */
[----:B-1----:R1:W2:Y:S04]  /*1eaa0*/  LDG.E.U16 R26, [R10.64] ;  /* 0x000000060a1a7981 */ /* 0x0022a8000c1e1500 */
[----:B---3--:R3:W-:Y:S04]  /*1eab0*/  STL [R1+0x2ec], R23 ;  /* 0x0002ec1701007387 */ /* 0x0087e80000100800 */
[----:B----4-:R4:W2:Y:S01]  /*1eac0*/  LDG.E.U16 R27, [R12.64] ;  /* 0x000000060c1b7981 */ /* 0x0108a2000c1e1500 */
[----:B0-----:R-:W-:-:S03]  /*1ead0*/  IMAD.WIDE R8, R0, 0x2, R2 ;  /* 0x0000000200087825 */ /* 0x001fc600078e0202 */
[----:B------:R-:W2:Y:S01]  /*1eae0*/  LDL.64 R16, [R1+0x2800] ;  /* 0x0028000001107983 */ /* 0x000ea20000100a00 */
[----:B------:R-:W-:-:S03]  /*1eaf0*/  IMAD.WIDE R6, R0, 0x2, R14 ;  /* 0x0000000200067825 */ /* 0x000fc600078e020e */
[----:B---3--:R-:W3:Y:S01]  /*1eb00*/  LDL.64 R22, [R1+0x2808] ;  /* 0x0028080001167983 */ /* 0x008ee20000100a00 */
[----:B----4-:R-:W-:-:S03]  /*1eb10*/  IMAD.WIDE R12, R0, 0x2, R20 ;  /* 0x00000002000c7825 */ /* 0x010fc600078e0214 */
[----:B------:R0:W4:Y:S01]  /*1eb20*/  LDG.E.U16 R21, [R4.64] ;  /* 0x0000000604157981 */ /* 0x000122000c1e1500 */
[----:B-1----:R-:W-:-:S03]  /*1eb30*/  IMAD.WIDE R10, R0, 0x2, R24 ;  /* 0x00000002000a7825 */ /* 0x002fc600078e0218 */
[----:B------:R-:W4:Y:S04]  /*1eb40*/  LDL.64 R14, [R1+0x22d8] ;  /* 0x0022d800010e7983 */ /* 0x000f280000100a00 */
[----:B------:R1:W4:Y:S04]  /*1eb50*/  LDG.E.U16 R25, [R8.64] ;  /* 0x0000000608197981 */ /* 0x000328000c1e1500 */
[----:B------:R-:W4:Y:S04]  /*1eb60*/  LDL.64 R2, [R1+0x27f8] ;  /* 0x0027f80001027983 */ /* 0x000f280000100a00 */
[----:B------:R3:W4:Y:S04]  /*1eb70*/  LDG.E.U16 R24, [R6.64] ;  /* 0x0000000606187981 */ /* 0x000728000c1e1500 */
[----:B------:R0:W-:Y:S04]  /*1eb80*/  STL [R1+0x2e8], R29 ;  /* 0x0002e81d01007387 */ /* 0x0001e80000100800 */
[----:B0-----:R4:W4:Y:S01]  /*1eb90*/  LDG.E.U16 R29, [R10.64] ;  /* 0x000000060a1d7981 */ /* 0x001922000c1e1500 */
[----:B------:R-:W-:-:S03]  /*1eba0*/  IMAD.WIDE R4, R0, 0x2, R18 ;  /* 0x0000000200047825 */ /* 0x000fc600078e0212 */
[----:B------:R0:W-:Y:S04]  /*1ebb0*/  STL [R1+0x2e4], R28 ;  /* 0x0002e41c01007387 */ /* 0x0001e80000100800 */
[----:B------:R-:W4:Y:S04]  /*1ebc0*/  LDG.E.U16 R5, [R4.64] ;  /* 0x0000000604057981 */ /* 0x000f28000c1e1500 */
[----:B0-----:R0:W4:Y:S04]  /*1ebd0*/  LDG.E.U16 R28, [R12.64] ;  /* 0x000000060c1c7981 */ /* 0x001128000c1e1500 */
[----:B--2---:R-:W-:Y:S01]  /*1ebe0*/  STL [R1+0x2dc], R27 ;  /* 0x0002dc1b01007387 */ /* 0x004fe20000100800 */
[----:B-1----:R-:W-:-:S03]  /*1ebf0*/  IMAD.WIDE R8, R0, 0x2, R16 ;  /* 0x0000000200087825 */ /* 0x002fc600078e0210 */
[----:B------:R1:W-:Y:S01]  /*1ec00*/  STL [R1+0x2e0], R26 ;  /* 0x0002e01a01007387 */ /* 0x0003e20000100800 */
[----:B---3--:R-:W-:-:S03]  /*1ec10*/  IMAD.WIDE R6, R0, 0x2, R22 ;  /* 0x0000000200067825 */ /* 0x008fc600078e0216 */
[----:B------:R-:W2:Y:S04]  /*1ec20*/  LDG.E.U16 R9, [R8.64] ;  /* 0x0000000608097981 */ /* 0x000ea8000c1e1500 */
[----:B------:R-:W3:Y:S01]  /*1ec30*/  LDG.E.U16 R7, [R6.64] ;  /* 0x0000000606077981 */ /* 0x000ee2000c1e1500 */
[----:B----4-:R-:W-:-:S03]  /*1ec40*/  IMAD.WIDE R10, R0, 0x2, R14 ;  /* 0x00000002000a7825 */ /* 0x010fc600078e020e */
[----:B-1----:R-:W4:Y:S04]  /*1ec50*/  LDL.64 R26, [R1+0x27f0] ;  /* 0x0027f000011a7983 */ /* 0x002f280000100a00 */
[----:B------:R1:W-:Y:S04]  /*1ec60*/  STL [R1+0x2d8], R21 ;  /* 0x0002d81501007387 */ /* 0x0003e80000100800 */
[----:B------:R-:W2:Y:S04]  /*1ec70*/  LDL.64 R18, [R1+0x22d0] ;  /* 0x0022d00001127983 */ /* 0x000ea80000100a00 */
[----:B-1----:R-:W2:Y:S04]  /*1ec80*/  LDL.64 R20, [R1+0x27e8] ;  /* 0x0027e80001147983 */ /* 0x002ea80000100a00 */
[----:B------:R-:W-:Y:S04]  /*1ec90*/  STL [R1+0x2d0], R25 ;  /* 0x0002d01901007387 */ /* 0x000fe80000100800 */
[----:B------:R1:W-:Y:S04]  /*1eca0*/  STL [R1+0x2d4], R24 ;  /* 0x0002d41801007387 */ /* 0x0003e80000100800 */
[----:B------:R-:W2:Y:S04]  /*1ecb0*/  LDL.64 R16, [R1+0x27d8] ;  /* 0x0027d80001107983 */ /* 0x000ea80000100a00 */
[----:B-1----:R-:W2:Y:S04]  /*1ecc0*/  LDL.64 R24, [R1+0x27e0] ;  /* 0x0027e00001187983 */ /* 0x002ea80000100a00 */
[----:B------:R1:W-:Y:S01]  /*1ecd0*/  STL [R1+0x2cc], R29 ;  /* 0x0002cc1d01007387 */ /* 0x0003e20000100800 */
[----:B0-----:R-:W-:-:S03]  /*1ece0*/  IMAD.WIDE R12, R0, 0x2, R2 ;  /* 0x00000002000c7825 */ /* 0x001fc600078e0202 */
[----:B------:R-:W2:Y:S04]  /*1ecf0*/  LDL.64 R22, [R1+0x27d0] ;  /* 0x0027d00001167983 */ /* 0x000ea80000100a00 */
[----:B------:R-:W2:Y:S04]  /*1ed00*/  LDL.64 R14, [R1+0x22c8] ;  /* 0x0022c800010e7983 */ /* 0x000ea80000100a00 */
[----:B-1----:R-:W2:Y:S04]  /*1ed10*/  LDG.E.U16 R29, [R10.64] ;  /* 0x000000060a1d7981 */ /* 0x002ea8000c1e1500 */
[----:B------:R-:W2:Y:S04]  /*1ed20*/  LDL.64 R2, [R1+0x27c8] ;  /* 0x0027c80001027983 */ /* 0x000ea80000100a00 */
[----:B------:R0:W-:Y:S04]  /*1ed30*/  STL [R1+0x2c8], R28 ;  /* 0x0002c81c01007387 */ /* 0x0001e80000100800 */
[----:B------:R4:W-:Y:S04]  /*1ed40*/  STL [R1+0x2c4], R5 ;  /* 0x0002c40501007387 */ /* 0x0009e80000100800 */
[----:B0-----:R0:W2:Y:S04]  /*1ed50*/  LDG.E.U16 R28, [R12.64] ;  /* 0x000000060c1c7981 */ /* 0x0010a8000c1e1500 */
[----:B---3--:R-:W-:Y:S01]  /*1ed60*/  STL [R1+0x2c0], R7 ;  /* 0x0002c00701007387 */ /* 0x008fe20000100800 */
[----:B----4-:R-:W-:-:S03]  /*1ed70*/  IMAD.WIDE R4, R0, 0x2, R26 ;  /* 0x0000000200047825 */ /* 0x010fc600078e021a */
[----:B--2---:R1:W-:Y:S02]  /*1ed80*/  STL [R1+0x2bc], R9 ;  /* 0x0002bc0901007387 */ /* 0x0043e40000100800 */
[C---:B-1----:R-:W-:Y:S02]  /*1ed90*/  IMAD.WIDE R8, R0.reuse, 0x2, R18 ;  /* 0x0000000200087825 */ /* 0x042fe400078e0212 */
[----:B------:R-:W2:Y:S02]  /*1eda0*/  LDL.64 R18, [R1+0x27b8] ;  /* 0x0027b80001127983 */ /* 0x000ea40000100a00 */
[C---:B------:R-:W-:Y:S02]  /*1edb0*/  IMAD.WIDE R6, R0.reuse, 0x2, R20 ;  /* 0x0000000200067825 */ /* 0x040fe400078e0214 */
[----:B------:R-:W3:Y:S04]  /*1edc0*/  LDL.64 R20, [R1+0x27c0] ;  /* 0x0027c00001147983 */ /* 0x000ee80000100a00 */
[----:B------:R1:W4:Y:S04]  /*1edd0*/  LDG.E.U16 R27, [R8.64] ;  /* 0x00000006081b7981 */ /* 0x000328000c1e1500 */
[----:B------:R0:W4:Y:S04]  /*1ede0*/  LDG.E.U16 R26, [R6.64] ;  /* 0x00000006061a7981 */ /* 0x000128000c1e1500 */
[----:B------:R0:W-:Y:S04]  /*1edf0*/  STL [R1+0x2b8], R29 ;  /* 0x0002b81d01007387 */ /* 0x0001e80000100800 */
[----:B0-----:R0:W4:Y:S01]  /*1ee00*/  LDG.E.U16 R29, [R4.64] ;  /* 0x00000006041d7981 */ /* 0x001122000c1e1500 */
[----:B------:R-:W-:-:S03]  /*1ee10*/  IMAD.WIDE R12, R0, 0x2, R16 ;  /* 0x00000002000c7825 */ /* 0x000fc600078e0210 */
[----:B------:R-:W4:Y:S01]  /*1ee20*/  LDL.64 R16, [R1+0x22c0] ;  /* 0x0022c00001107983 */ /* 0x000f220000100a00 */
[----:B------:R-:W-:-:S03]  /*1ee30*/  IMAD.WIDE R10, R0, 0x2, R24 ;  /* 0x00000002000a7825 */ /* 0x000fc600078e0218 */
[----:B------:R2:W4:Y:S01]  /*1ee40*/  LDG.E.U16 R25, [R12.64] ;  /* 0x000000060c197981 */ /* 0x000522000c1e1500 */
[----:B------:R-:W-:-:S03]  /*1ee50*/  IMAD.WIDE R6, R0, 0x2, R14 ;  /* 0x0000000200067825 */ /* 0x000fc600078e020e */
[----:B------:R3:W4:Y:S01]  /*1ee60*/  LDG.E.U16 R24, [R10.64] ;  /* 0x000000060a187981 */ /* 0x000722000c1e1500 */
[----:B0-----:R-:W-:-:S03]  /*1ee70*/  IMAD.WIDE R4, R0, 0x2, R22 ;  /* 0x0000000200047825 */ /* 0x001fc600078e0216 */
[----:B------:R-:W4:Y:S01]  /*1ee80*/  LDG.E.U16 R7, [R6.64] ;  /* 0x0000000606077981 */ /* 0x000f22000c1e1500 */
[----:B-1----:R-:W-:-:S06]  /*1ee90*/  IMAD.WIDE R8, R0, 0x2, R2 ;  /* 0x0000000200087825 */ /* 0x002fcc00078e0202 */
[----:B------:R-:W4:Y:S01]  /*1eea0*/  LDG.E.U16 R9, [R8.64] ;  /* 0x0000000608097981 */ /* 0x000f22000c1e1500 */
[----:B--2---:R-:W-:-:S03]  /*1eeb0*/  IMAD.WIDE R12, R0, 0x2, R18 ;  /* 0x00000002000c7825 */ /* 0x004fc600078e0212 */
[----:B------:R0:W2:Y:S01]  /*1eec0*/  LDG.E.U16 R19, [R4.64] ;  /* 0x0000000604137981 */ /* 0x0000a2000c1e1500 */
[----:B---3--:R-:W-:-:S03]  /*1eed0*/  IMAD.WIDE R10, R0, 0x2, R20 ;  /* 0x00000002000a7825 */ /* 0x008fc600078e0214 */
[----:B------:R-:W3:Y:S04]  /*1eee0*/  LDG.E.U16 R13, [R12.64] ;  /* 0x000000060c0d7981 */ /* 0x000ee8000c1e1500 */
[----:B------:R-:W3:Y:S04]  /*1eef0*/  LDG.E.U16 R11, [R10.64] ;  /* 0x000000060a0b7981 */ /* 0x000ee8000c1e1500 */
[----:B----4-:R-:W-:Y:S04]  /*1ef00*/  STL [R1+0x2b0], R29 ;  /* 0x0002b01d01007387 */ /* 0x010fe80000100800 */
[----:B------:R1:W-:Y:S04]  /*1ef10*/  STL [R1+0x2b4], R28 ;  /* 0x0002b41c01007387 */ /* 0x0003e80000100800 */
[----:B------:R-:W4:Y:S04]  /*1ef20*/  LDL.64 R22, [R1+0x27a8] ;  /* 0x0027a80001167983 */ /* 0x000f280000100a00 */
[----:B------:R-:W4:Y:S04]  /*1ef30*/  LDL.64 R14, [R1+0x27a0] ;  /* 0x0027a000010e7983 */ /* 0x000f280000100a00 */
[----:B-1----:R-:W4:Y:S01]  /*1ef40*/  LDL.64 R28, [R1+0x27b0] ;  /* 0x0027b000011c7983 */ /* 0x002f220000100a00 */
[----:B0-----:R-:W-:-:S03]  /*1ef50*/  IMAD.WIDE R4, R0, 0x2, R16 ;  /* 0x0000000200047825 */ /* 0x001fc600078e0210 */
[----:B------:R-:W4:Y:S04]  /*1ef60*/  LDL.64 R2, [R1+0x22b8] ;  /* 0x0022b80001027983 */ /* 0x000f280000100a00 */
[----:B------:R-:W-:Y:S04]  /*1ef70*/  STL [R1+0x2a8], R27 ;  /* 0x0002a81b01007387 */ /* 0x000fe80000100800 */
[----:B------:R0:W-:Y:S04]  /*1ef80*/  STL [R1+0x2ac], R26 ;  /* 0x0002ac1a01007387 */ /* 0x0001e80000100800 */
[----:B------:R-:W4:Y:S04]  /*1ef90*/  LDG.E.U16 R5, [R4.64] ;  /* 0x0000000604057981 */ /* 0x000f28000c1e1500 */
[----:B0-----:R-:W4:Y:S04]  /*1efa0*/  LDL.64 R26, [R1+0x2798] ;  /* 0x00279800011a7983 */ /* 0x001f280000100a00 */
[----:B------:R-:W-:Y:S04]  /*1efb0*/  STL [R1+0x2a0], R25 ;  /* 0x0002a01901007387 */ /* 0x000fe80000100800 */
[----:B------:R0:W-:Y:S04]  /*1efc0*/  STL [R1+0x2a4], R24 ;  /* 0x0002a41801007387 */ /* 0x0001e80000100800 */
[----:B------:R-:W4:Y:S04]  /*1efd0*/  LDL.64 R20, [R1+0x2788] ;  /* 0x0027880001147983 */ /* 0x000f280000100a00 */
[----:B0-----:R-:W4:Y:S04]  /*1efe0*/  LDL.64 R24, [R1+0x2790] ;  /* 0x0027900001187983 */ /* 0x001f280000100a00 */
[----:B--2---:R0:W-:Y:S04]  /*1eff0*/  STL [R1+0x29c], R19 ;  /* 0x00029c1301007387 */ /* 0x0041e80000100800 */
[----:B------:R-:W2:Y:S04]  /*1f000*/  LDL.64 R16, [R1+0x2780] ;  /* 0x0027800001107983 */ /* 0x000ea80000100a00 */
[----:B0-----:R-:W2:Y:S04]  /*1f010*/  LDL.64 R18, [R1+0x22b0] ;  /* 0x0022b00001127983 */ /* 0x001ea80000100a00 */
[----:B------:R-:W-:Y:S04]  /*1f020*/  STL [R1+0x298], R7 ;  /* 0x0002980701007387 */ /* 0x000fe80000100800 */
[----:B------:R4:W-:Y:S04]  /*1f030*/  STL [R1+0x294], R9 ;  /* 0x0002940901007387 */ /* 0x0009e80000100800 */
[----:B---3--:R0:W-:Y:S04]  /*1f040*/  STL [R1+0x290], R11 ;  /* 0x0002900b01007387 */ /* 0x0081e80000100800 */
[----:B------:R1:W-:Y:S01]  /*1f050*/  STL [R1+0x28c], R13 ;  /* 0x00028c0d01007387 */ /* 0x0003e20000100800 */
[----:B----4-:R-:W-:-:S03]  /*1f060*/  IMAD.WIDE R8, R0, 0x2, R22 ;  /* 0x0000000200087825 */ /* 0x010fc600078e0216 */
[----:B------:R-:W3:Y:S04]  /*1f070*/  LDL.64 R22, [R1+0x2770] ;  /* 0x0027700001167983 */ /* 0x000ee80000100a00 */
[----:B------:R-:W4:Y:S01]  /*1f080*/  LDG.E.U16 R9, [R8.64] ;  /* 0x0000000608097981 */ /* 0x000f22000c1e1500 */
[----:B------:R-:W-:-:S06]  /*1f090*/  IMAD.WIDE R6, R0, 0x2, R28 ;  /* 0x0000000200067825 */ /* 0x000fcc00078e021c */
[----:B------:R-:W3:Y:S01]  /*1f0a0*/  LDG.E.U16 R7, [R6.64] ;  /* 0x0000000606077981 */ /* 0x000ee2000c1e1500 */
[----:B0-----:R-:W-:-:S03]  /*1f0b0*/  IMAD.WIDE R10, R0, 0x2, R14 ;  /* 0x00000002000a7825 */ /* 0x001fc600078e020e */
[----:B------:R-:W4:Y:S04]  /*1f0c0*/  LDL.64 R14, [R1+0x2778] ;  /* 0x00277800010e7983 */ /* 0x000f280000100a00 */
[----:B------:R0:W4:Y:S01]  /*1f0d0*/  LDG.E.U16 R29, [R10.64] ;  /* 0x000000060a1d7981 */ /* 0x000122000c1e1500 */
[----:B-1----:R-:W-:-:S03]  /*1f0e0*/  IMAD.WIDE R12, R0, 0x2, R2 ;  /* 0x00000002000c7825 */ /* 0x002fc600078e0202 */
[----:B------:R-:W4:Y:S04]  /*1f0f0*/  LDL.64 R2, [R1+0x22a8] ;  /* 0x0022a80001027983 */ /* 0x000f280000100a00 */
[----:B------:R1:W-:Y:S04]  /*1f100*/  STL [R1+0x288], R5 ;  /* 0x0002880501007387 */ /* 0x0003e80000100800 */
[----:B------:R2:W4:Y:S01]  /*1f110*/  LDG.E.U16 R28, [R12.64] ;  /* 0x000000060c1c7981 */ /* 0x000522000c1e1500 */
[----:B-1----:R-:W-:-:S05]  /*1f120*/  IMAD.WIDE R4, R0, 0x2, R26 ;  /* 0x0000000200047825 */ /* 0x002fca00078e021a */
[----:B------:R1:W4:Y:S01]  /*1f130*/  LDG.E.U16 R27, [R4.64] ;  /* 0x00000006041b7981 */ /* 0x000322000c1e1500 */
[----:B--2---:R-:W-:-:S04]  /*1f140*/  IMAD.WIDE R12, R0, 0x2, R16 ;  /* 0x00000002000c7825 */ /* 0x004fc800078e0210 */
[C---:B0-----:R-:W-:Y:S01]  /*1f150*/  IMAD.WIDE R10, R0.reuse, 0x2, R18 ;  /* 0x00000002000a7825 */ /* 0x041fe200078e0212 */
[----:B---3--:R0:W-:Y:S04]  /*1f160*/  STL [R1+0x284], R7 ;  /* 0x0002840701007387 */ /* 0x0081e80000100800 */
[----:B----4-:R2:W-:Y:S04]  /*1f170*/  STL [R1+0x280], R9 ;  /* 0x0002800901007387 */ /* 0x0105e80000100800 */
[----:B------:R-:W3:Y:S01]  /*1f180*/  LDL.64 R18, [R1+0x2760] ;  /* 0x0027600001127983 */ /* 0x000ee20000100a00 */
[----:B0-----:R-:W-:-:S03]  /*1f190*/  IMAD.WIDE R6, R0, 0x2, R24 ;  /* 0x0000000200067825 */ /* 0x001fc600078e0218 */
[----:B------:R0:W4:Y:S01]  /*1f1a0*/  LDG.E.U16 R24, [R10.64] ;  /* 0x000000060a187981 */ /* 0x000122000c1e1500 */
[----:B--2---:R-:W-:-:S03]  /*1f1b0*/  IMAD.WIDE R8, R0, 0x2, R20 ;  /* 0x0000000200087825 */ /* 0x004fc600078e0214 */
[----:B------:R2:W3:Y:S04]  /*1f1c0*/  LDG.E.U16 R26, [R6.64] ;  /* 0x00000006061a7981 */ /* 0x0004e8000c1e1500 */
[----:B------:R0:W4:Y:S04]  /*1f1d0*/  LDG.E.U16 R25, [R8.64] ;  /* 0x0000000608197981 */ /* 0x000128000c1e1500 */
[----:B------:R-:W4:Y:S04]  /*1f1e0*/  LDL.64 R20, [R1+0x2768] ;  /* 0x0027680001147983 */ /* 0x000f280000100a00 */
[----:B------:R-:W4:Y:S01]  /*1f1f0*/  LDL.64 R16, [R1+0x2758] ;  /* 0x0027580001107983 */ /* 0x000f220000100a00 */
[----:B0-----:R-:W-:-:S03]  /*1f200*/  IMAD.WIDE R8, R0, 0x2, R14 ;  /* 0x0000000200087825 */ /* 0x001fc600078e020e */
[----:B------:R-:W-:Y:S04]  /*1f210*/  STL [R1+0x27c], R29 ;  /* 0x00027c1d01007387 */ /* 0x000fe80000100800 */
[----:B------:R-:W4:Y:S04]  /*1f220*/  LDL.64 R14, [R1+0x22a0] ;  /* 0x0022a000010e7983 */ /* 0x000f280000100a00 */
[----:B------:R-:W4:Y:S01]  /*1f230*/  LDL.64 R10, [R1+0x2750] ;  /* 0x00275000010a7983 */ /* 0x000f220000100a00 */
[----:B-1----:R-:W-:-:S03]  /*1f240*/  IMAD.WIDE R4, R0, 0x2, R2 ;  /* 0x0000000200047825 */ /* 0x002fc600078e0202 */
[----:B------:R0:W-:Y:S04]  /*1f250*/  STL [R1+0x278], R28 ;  /* 0x0002781c01007387 */ /* 0x0001e80000100800 */
[----:B------:R1:W-:Y:S04]  /*1f260*/  STL [R1+0x274], R27 ;  /* 0x0002741b01007387 */ /* 0x0003e80000100800 */
[----:B------:R-:W4:Y:S01]  /*1f270*/  LDL.64 R2, [R1+0x2748] ;  /* 0x0027480001027983 */ /* 0x000f220000100a00 */
[----:B--2---:R-:W-:-:S03]  /*1f280*/  IMAD.WIDE R6, R0, 0x2, R22 ;  /* 0x0000000200067825 */ /* 0x004fc600078e0216 */
[----:B0-----:R0:W2:Y:S04]  /*1f290*/  LDG.E.U16 R28, [R8.64] ;  /* 0x00000006081c7981 */ /* 0x0010a8000c1e1500 */
[----:B------:R0:W2:Y:S04]  /*1f2a0*/  LDG.E.U16 R29, [R12.64] ;  /* 0x000000060c1d7981 */ /* 0x0000a8000c1e1500 */
[----:B-1----:R1:W2:Y:S04]  /*1f2b0*/  LDG.E.U16 R27, [R6.64] ;  /* 0x00000006061b7981 */ /* 0x0022a8000c1e1500 */
[----:B---3--:R3:W-:Y:S04]  /*1f2c0*/  STL [R1+0x270], R26 ;  /* 0x0002701a01007387 */ /* 0x0087e80000100800 */
[----:B0-----:R-:W2:Y:S04]  /*1f2d0*/  LDL.64 R8, [R1+0x2740] ;  /* 0x0027400001087983 */ /* 0x001ea80000100a00 */
[----:B----4-:R0:W-:Y:S01]  /*1f2e0*/  STL [R1+0x26c], R25 ;  /* 0x00026c1901007387 */ /* 0x0101e20000100800 */
[----:B-1----:R-:W-:-:S03]  /*1f2f0*/  IMAD.WIDE R6, R0, 0x2, R20 ;  /* 0x0000000200067825 */ /* 0x002fc600078e0214 */
[----:B---3--:R1:W3:Y:S04]  /*1f300*/  LDG.E.U16 R26, [R4.64] ;  /* 0x00000006041a7981 */ /* 0x0082e8000c1e1500 */
[----:B------:R-:W4:Y:S04]  /*1f310*/  LDL.64 R12, [R1+0x2298] ;  /* 0x00229800010c7983 */ /* 0x000f280000100a00 */
[----:B0-----:R0:W3:Y:S01]  /*1f320*/  LDG.E.U16 R25, [R6.64] ;  /* 0x0000000606197981 */ /* 0x0010e2000c1e1500 */
[----:B-1----:R-:W-:-:S03]  /*1f330*/  IMAD.WIDE R4, R0, 0x2, R18 ;  /* 0x0000000200047825 */ /* 0x002fc600078e0212 */
[----:B------:R1:W-:Y:S04]  /*1f340*/  STL [R1+0x268], R24 ;  /* 0x0002681801007387 */ /* 0x0003e80000100800 */
[----:B0-----:R-:W3:Y:S04]  /*1f350*/  LDL.64 R6, [R1+0x2738] ;  /* 0x0027380001067983 */ /* 0x001ee80000100a00 */
[----:B-1----:R0:W3:Y:S02]  /*1f360*/  LDG.E.U16 R24, [R4.64] ;  /* 0x0000000604187981 */ /* 0x0020e4000c1e1500 */
[----:B0-----:R-:W-:-:S05]  /*1f370*/  IMAD.WIDE R4, R0, 0x2, R16 ;  /* 0x0000000200047825 */ /* 0x001fca00078e0210 */
[----:B------:R0:W3:Y:S02]  /*1f380*/  LDG.E.U16 R22, [R4.64] ;  /* 0x0000000604167981 */ /* 0x0000e4000c1e1500 */
[C---:B0-----:R-:W-:Y:S02]  /*1f390*/  IMAD.WIDE R4, R0.reuse, 0x2, R14 ;  /* 0x0000000200047825 */ /* 0x041fe400078e020e */
[----:B------:R-:W3:Y:S04]  /*1f3a0*/  LDL.64 R14, [R1+0x2730] ;  /* 0x00273000010e7983 */ /* 0x000ee80000100a00 */
[----:B------:R0:W3:Y:S02]  /*1f3b0*/  LDG.E.U16 R20, [R4.64] ;  /* 0x0000000604147981 */ /* 0x0000e4000c1e1500 */
[----:B0-----:R-:W-:-:S02]  /*1f3c0*/  IMAD.WIDE R4, R0, 0x2, R10 ;  /* 0x0000000200047825 */ /* 0x001fc400078e020a */
[----:B------:R-:W3:Y:S04]  /*1f3d0*/  LDL.64 R10, [R1+0x2728] ;  /* 0x00272800010a7983 */ /* 0x000ee80000100a00 */
[----:B------:R0:W3:Y:S02]  /*1f3e0*/  LDG.E.U16 R23, [R4.64] ;  /* 0x0000000604177981 */ /* 0x0000e4000c1e1500 */
[C---:B0-----:R-:W-:Y:S02]  /*1f3f0*/  IMAD.WIDE R4, R0.reuse, 0x2, R2 ;  /* 0x0000000200047825 */ /* 0x041fe400078e0202 */
[----:B------:R-:W3:Y:S04]  /*1f400*/  LDL.64 R2, [R1+0x2290] ;  /* 0x0022900001027983 */ /* 0x000ee80000100a00 */
[----:B------:R2:W3:Y:S02]  /*1f410*/  LDG.E.U16 R21, [R4.64] ;  /* 0x0000000604157981 */ /* 0x0004e4000c1e1500 */
[----:B--2---:R-:W-:-:S02]  /*1f420*/  IMAD.WIDE R4, R0, 0x2, R8 ;  /* 0x0000000200047825 */ /* 0x004fc400078e0208 */
[----:B------:R-:W2:Y:S04]  /*1f430*/  LDL.64 R8, [R1+0x2720] ;  /* 0x0027200001087983 */ /* 0x000ea80000100a00 */
[----:B------:R4:W2:Y:S04]  /*1f440*/  LDG.E.U16 R19, [R4.64] ;  /* 0x0000000604137981 */ /* 0x0008a8000c1e1500 */
[----:B------:R-:W-:Y:S01]  /*1f450*/  STL [R1+0x264], R29 ;  /* 0x0002641d01007387 */ /* 0x000fe20000100800 */
[----:B----4-:R-:W-:-:S03]  /*1f460*/  IMAD.WIDE R4, R0, 0x2, R12 ;  /* 0x0000000200047825 */ /* 0x010fc600078e020c */
[----:B------:R-:W4:Y:S04]  /*1f470*/  LDL.64 R12, [R1+0x2718] ;  /* 0x00271800010c7983 */ /* 0x000f280000100a00 */
[----:B------:R3:W4:Y:S02]  /*1f480*/  LDG.E.U16 R18, [R4.64] ;  /* 0x0000000604127981 */ /* 0x000724000c1e1500 */
[C---:B---3--:R-:W-:Y:S02]  /*1f490*/  IMAD.WIDE R4, R0.reuse, 0x2, R6 ;  /* 0x0000000200047825 */ /* 0x048fe400078e0206 */
[----:B------:R-:W3:Y:S04]  /*1f4a0*/  LDL.64 R6, [R1+0x2710] ;  /* 0x0027100001067983 */ /* 0x000ee80000100a00 */
[----:B------:R0:W3:Y:S04]  /*1f4b0*/  LDG.E.U16 R17, [R4.64] ;  /* 0x0000000604117981 */ /* 0x0000e8000c1e1500 */
[----:B------:R-:W-:Y:S04]  /*1f4c0*/  STL [R1+0x260], R28 ;  /* 0x0002601c01007387 */ /* 0x000fe80000100800 */
[----:B------:R-:W-:Y:S01]  /*1f4d0*/  STL [R1+0x25c], R27 ;  /* 0x00025c1b01007387 */ /* 0x000fe20000100800 */
[----:B0-----:R-:W-:-:S03]  /*1f4e0*/  IMAD.WIDE R4, R0, 0x2, R14 ;  /* 0x0000000200047825 */ /* 0x001fc600078e020e */
[----:B------:R-:W3:Y:S04]  /*1f4f0*/  LDL.64 R14, [R1+0x2288] ;  /* 0x00228800010e7983 */ /* 0x000ee80000100a00 */
[----:B------:R0:W3:Y:S04]  /*1f500*/  LDG.E.U16 R16, [R4.64] ;  /* 0x0000000604107981 */ /* 0x0000e8000c1e1500 */
[----:B------:R1:W-:Y:S01]  /*1f510*/  STL [R1+0x258], R26 ;  /* 0x0002581a01007387 */ /* 0x0003e20000100800 */
[----:B0-----:R-:W-:-:S03]  /*1f520*/  IMAD.WIDE R4, R0, 0x2, R10 ;  /* 0x0000000200047825 */ /* 0x001fc600078e020a */
[----:B------:R-:W3:Y:S04]  /*1f530*/  LDL.64 R10, [R1+0x2708] ;  /* 0x00270800010a7983 */ /* 0x000ee80000100a00 */
[----:B-1----:R0:W3:Y:S04]  /*1f540*/  LDG.E.U16 R26, [R4.64] ;  /* 0x00000006041a7981 */ /* 0x0020e8000c1e1500 */
[----:B------:R1:W-:Y:S01]  /*1f550*/  STL [R1+0x254], R25 ;  /* 0x0002541901007387 */ /* 0x0003e20000100800 */
[----:B0-----:R-:W-:-:S03]  /*1f560*/  IMAD.WIDE R4, R0, 0x2, R2 ;  /* 0x0000000200047825 */ /* 0x001fc600078e0202 */
[----:B------:R-:W3:Y:S04]  /*1f570*/  LDL.64 R2, [R1+0x2700] ;  /* 0x0027000001027983 */ /* 0x000ee80000100a00 */
[----:B-1----:R2:W3:Y:S04]  /*1f580*/  LDG.E.U16 R25, [R4.64] ;  /* 0x0000000604197981 */ /* 0x0024e8000c1e1500 */
[----:B------:R0:W-:Y:S01]  /*1f590*/  STL [R1+0x250], R24 ;  /* 0x0002501801007387 */ /* 0x0001e20000100800 */
[----:B--2---:R-:W-:-:S03]  /*1f5a0*/  IMAD.WIDE R4, R0, 0x2, R8 ;  /* 0x0000000200047825 */ /* 0x004fc600078e0208 */
[----:B------:R-:W2:Y:S04]  /*1f5b0*/  LDL.64 R8, [R1+0x26f8] ;  /* 0x0026f80001087983 */ /* 0x000ea80000100a00 */
[----:B0-----:R4:W2:Y:S04]  /*1f5c0*/  LDG.E.U16 R24, [R4.64] ;  /* 0x0000000604187981 */ /* 0x0018a8000c1e1500 */
[----:B------:R0:W-:Y:S01]  /*1f5d0*/  STL [R1+0x24c], R22 ;  /* 0x00024c1601007387 */ /* 0x0001e20000100800 */
[----:B----4-:R-:W-:-:S03]  /*1f5e0*/  IMAD.WIDE R4, R0, 0x2, R12 ;  /* 0x0000000200047825 */ /* 0x010fc600078e020c */
[----:B------:R-:W4:Y:S04]  /*1f5f0*/  LDL.64 R12, [R1+0x2280] ;  /* 0x00228000010c7983 */ /* 0x000f280000100a00 */
[----:B0-----:R3:W4:Y:S04]  /*1f600*/  LDG.E.U16 R22, [R4.64] ;  /* 0x0000000604167981 */ /* 0x001728000c1e1500 */
[----:B------:R0:W-:Y:S01]  /*1f610*/  STL [R1+0x248], R20 ;  /* 0x0002481401007387 */ /* 0x0001e20000100800 */
[----:B---3--:R-:W-:-:S03]  /*1f620*/  IMAD.WIDE R4, R0, 0x2, R6 ;  /* 0x0000000200047825 */ /* 0x008fc600078e0206 */
[----:B------:R-:W3:Y:S04]  /*1f630*/  LDL.64 R6, [R1+0x26f0] ;  /* 0x0026f00001067983 */ /* 0x000ee80000100a00 */
[----:B0-----:R0:W3:Y:S04]  /*1f640*/  LDG.E.U16 R20, [R4.64] ;  /* 0x0000000604147981 */ /* 0x0010e8000c1e1500 */
        /* <DEDUP_REMOVED lines=204> */
[----:B------:R-:W-:Y:S01]  /*20310*/  STL [R1+0x178], R25 ;  /* 0x0001781901007387 */ /* 0x000fe20000100800 */
[----:B--2---:R-:W-:-:S03]  /*20320*/  IMAD.WIDE R4, R0, 0x2, R8 ;  /* 0x0000000200047825 */ /* 0x004fc600078e0208 */
[----:B------:R-:W2:Y:S04]  /*20330*/  LDL.64 R8, [R1+0x25b8] ;  /* 0x0025b80001087983 */ /* 0x000ea80000100a00 */
[----:B------:R4:W2:Y:S04]  /*20340*/  LDG.E.U16 R28, [R4.64] ;  /* 0x00000006041c7981 */ /* 0x0008a8000c1e1500 */
[----:B------:R-:W-:Y:S01]  /*20350*/  STL [R1+0x174], R24 ;  /* 0x0001741801007387 */ /* 0x000fe20000100800 */
[----:B----4-:R-:W-:-:S03]  /*20360*/  IMAD.WIDE R4, R0, 0x2, R12 ;  /* 0x0000000200047825 */ /* 0x010fc600078e020c */
[----:B------:R-:W4:Y:S04]  /*20370*/  LDL.64 R12, [R1+0x25b0] ;  /* 0x0025b000010c7983 */ /* 0x000f280000100a00 */
[----:B------:R3:W4:Y:S04]  /*20380*/  LDG.E.U16 R27, [R4.64] ;  /* 0x00000006041b7981 */ /* 0x000728000c1e1500 */
        /* <DEDUP_REMOVED lines=8> */
[----:B------:R-:W-:Y:S01]  /*20410*/  STL [R1+0x168], R23 ;  /* 0x0001681701007387 */ /* 0x000fe20000100800 */
[----:B0-----:R-:W-:-:S03]  /*20420*/  IMAD.WIDE R4, R0, 0x2, R10 ;  /* 0x0000000200047825 */ /* 0x001fc600078e020a */
[----:B------:R-:W3:Y:S04]  /*20430*/  LDL.64 R10, [R1+0x25a0] ;  /* 0x0025a000010a7983 */ /* 0x000ee80000100a00 */
[----:B------:R0:W3:Y:S04]  /*20440*/  LDG.E.U16 R25, [R4.64] ;  /* 0x0000000604197981 */ /* 0x0000e8000c1e1500 */
[----:B------:R1:W-:Y:S01]  /*20450*/  STL [R1+0x164], R21 ;  /* 0x0001641501007387 */ /* 0x0003e20000100800 */
[----:B0-----:R-:W-:-:S03]  /*20460*/  IMAD.WIDE R4, R0, 0x2, R2 ;  /* 0x0000000200047825 */ /* 0x001fc600078e0202 */
[----:B------:R-:W3:Y:S04]  /*20470*/  LDL.64 R2, [R1+0x2598] ;  /* 0x0025980001027983 */ /* 0x000ee80000100a00 */
[----:B------:R2:W3:Y:S04]  /*20480*/  LDG.E.U16 R24, [R4.64] ;  /* 0x0000000604187981 */ /* 0x0004e8000c1e1500 */
[----:B------:R0:W-:Y:S01]  /*20490*/  STL [R1+0x160], R19 ;  /* 0x0001601301007387 */ /* 0x0001e20000100800 */
[----:B--2---:R-:W-:-:S03]  /*204a0*/  IMAD.WIDE R4, R0, 0x2, R8 ;  /* 0x0000000200047825 */ /* 0x004fc600078e0208 */
[----:B------:R-:W2:Y:S04]  /*204b0*/  LDL.64 R8, [R1+0x2590] ;  /* 0x0025900001087983 */ /* 0x000ea80000100a00 */
[----:B-1----:R4:W2:Y:S02]  /*204c0*/  LDG.E.U16 R21, [R4.64] ;  /* 0x0000000604157981 */ /* 0x0028a4000c1e1500 */
[----:B----4-:R-:W-:-:S05]  /*204d0*/  IMAD.WIDE R4, R0, 0x2, R12 ;  /* 0x0000000200047825 */ /* 0x010fca00078e020c */
[----:B------:R3:W4:Y:S02]  /*204e0*/  LDG.E.U16 R23, [R4.64] ;  /* 0x0000000604177981 */ /* 0x000724000c1e1500 */
[----:B---3--:R-:W-:-:S05]  /*204f0*/  IMAD.WIDE R4, R0, 0x2, R6 ;  /* 0x0000000200047825 */ /* 0x008fca00078e0206 */
[----:B0-----:R0:W3:Y:S04]  /*20500*/  LDG.E.U16 R19, [R4.64] ;  /* 0x0000000604137981 */ /* 0x0010e8000c1e1500 */
[----:B------:R1:W-:Y:S04]  /*20510*/  STL [R1+0x15c], R18 ;  /* 0x00015c1201007387 */ /* 0x0003e80000100800 */
[----:B------:R-:W3:Y:S04]  /*20520*/  LDL.64 R12, [R1+0x2208] ;  /* 0x00220800010c7983 */ /* 0x000ee80000100a00 */
[----:B------:R-:W-:Y:S04]  /*20530*/  STL [R1+0x158], R17 ;  /* 0x0001581101007387 */ /* 0x000fe80000100800 */
[----:B------:R-:W3:Y:S01]  /*20540*/  LDL.64 R6, [R1+0x2588] ;  /* 0x0025880001067983 */ /* 0x000ee20000100a00 */
[----:B0-----:R-:W-:-:S03]  /*20550*/  IMAD.WIDE R4, R0, 0x2, R14 ;  /* 0x0000000200047825 */ /* 0x001fc600078e020e */
[----:B------:R0:W-:Y:S04]  /*20560*/  STL [R1+0x154], R16 ;  /* 0x0001541001007387 */ /* 0x0001e80000100800 */
[----:B-1----:R1:W3:Y:S04]  /*20570*/  LDG.E.U16 R18, [R4.64] ;  /* 0x0000000604127981 */ /* 0x0022e8000c1e1500 */
[----:B0-----:R-:W3:Y:S01]  /*20580*/  LDL.64 R16, [R1+0x2580] ;  /* 0x0025800001107983 */ /* 0x001ee20000100a00 */
[----:B-1----:R-:W-:-:S03]  /*20590*/  IMAD.WIDE R4, R0, 0x2, R10 ;  /* 0x0000000200047825 */ /* 0x002fc600078e020a */
[----:B------:R0:W-:Y:S04]  /*205a0*/  STL [R1+0x150], R26 ;  /* 0x0001501a01007387 */ /* 0x0001e80000100800 */
[----:B------:R-:W3:Y:S04]  /*205b0*/  LDL.64 R10, [R1+0x2578] ;  /* 0x00257800010a7983 */ /* 0x000ee80000100a00 */
[----:B0-----:R0:W3:Y:S02]  /*205c0*/  LDG.E.U16 R26, [R4.64] ;  /* 0x00000006041a7981 */ /* 0x0010e4000c1e1500 */
[----:B0-----:R-:W-:-:S05]  /*205d0*/  IMAD.WIDE R4, R0, 0x2, R2 ;  /* 0x0000000200047825 */ /* 0x001fca00078e0202 */
[----:B------:R2:W3:Y:S04]  /*205e0*/  LDG.E.U16 R2, [R4.64] ;  /* 0x0000000604027981 */ /* 0x0004e8000c1e1500 */
[----:B------:R-:W-:Y:S04]  /*205f0*/  STL [R1+0x14c], R28 ;  /* 0x00014c1c01007387 */ /* 0x000fe80000100800 */
[----:B------:R-:W4:Y:S04]  /*20600*/  LDL.64 R14, [R1+0x2200] ;  /* 0x00220000010e7983 */ /* 0x000f280000100a00 */
[----:B------:R-:W-:Y:S01]  /*20610*/  STL [R1+0x148], R27 ;  /* 0x0001481b01007387 */ /* 0x000fe20000100800 */
[----:B--2---:R-:W-:-:S03]  /*20620*/  IMAD.WIDE R4, R0, 0x2, R8 ;  /* 0x0000000200047825 */ /* 0x004fc600078e0208 */
[----:B---3--:R-:W-:Y:S04]  /*20630*/  STL [R1+0x5248], R2 ;  /* 0x0052480201007387 */ /* 0x008fe80000100800 */
[----:B------:R-:W2:Y:S04]  /*20640*/  LDL.64 R8, [R1+0x2570] ;  /* 0x0025700001087983 */ /* 0x000ea80000100a00 */
[----:B------:R0:W-:Y:S04]  /*20650*/  STL [R1+0x144], R22 ;  /* 0x0001441601007387 */ /* 0x0001e80000100800 */
[----:B0-----:R0:W3:Y:S02]  /*20660*/  LDG.E.U16 R22, [R4.64] ;  /* 0x0000000604167981 */ /* 0x0010e4000c1e1500 */
[----:B0-----:R-:W-:-:S02]  /*20670*/  IMAD.WIDE R4, R0, 0x2, R12 ;  /* 0x0000000200047825 */ /* 0x001fc400078e020c */
[----:B------:R-:W3:Y:S04]  /*20680*/  LDL.64 R12, [R1+0x2568] ;  /* 0x00256800010c7983 */ /* 0x000ee80000100a00 */
[----:B------:R0:W-:Y:S04]  /*20690*/  STL [R1+0x140], R20 ;  /* 0x0001401401007387 */ /* 0x0001e80000100800 */
[----:B0-----:R0:W3:Y:S02]  /*206a0*/  LDG.E.U16 R20, [R4.64] ;  /* 0x0000000604147981 */ /* 0x0010e4000c1e1500 */
[----:B0-----:R-:W-:-:S02]  /*206b0*/  IMAD.WIDE R4, R0, 0x2, R6 ;  /* 0x0000000200047825 */ /* 0x001fc400078e0206 */
[----:B------:R-:W3:Y:S04]  /*206c0*/  LDL.64 R6, [R1+0x2560] ;  /* 0x0025600001067983 */ /* 0x000ee80000100a00 */
[----:B------:R0:W-:Y:S04]  /*206d0*/  STL [R1+0x13c], R25 ;  /* 0x00013c1901007387 */ /* 0x0001e80000100800 */
[----:B------:R-:W3:Y:S04]  /*206e0*/  LDL.64 R2, [R1+0x21f8] ;  /* 0x0021f80001027983 */ /* 0x000ee80000100a00 */
[----:B0-----:R0:W3:Y:S04]  /*206f0*/  LDG.E.U16 R25, [R4.64] ;  /* 0x0000000604197981 */ /* 0x0010e8000c1e1500 */
[----:B------:R1:W-:Y:S01]  /*20700*/  STL [R1+0x138], R24 ;  /* 0x0001381801007387 */ /* 0x0003e20000100800 */
[----:B0-----:R-:W-:-:S05]  /*20710*/  IMAD.WIDE R4, R0, 0x2, R16 ;  /* 0x0000000200047825 */ /* 0x001fca00078e0210 */
[----:B-1----:R0:W3:Y:S02]  /*20720*/  LDG.E.U16 R24, [R4.64] ;  /* 0x0000000604187981 */ /* 0x0020e4000c1e1500 */
[C---:B0-----:R-:W-:Y:S02]  /*20730*/  IMAD.WIDE R4, R0.reuse, 0x2, R10 ;  /* 0x0000000200047825 */ /* 0x041fe400078e020a */
[----:B------:R-:W3:Y:S04]  /*20740*/  LDL.64 R10, [R1+0x2558] ;  /* 0x00255800010a7983 */ /* 0x000ee80000100a00 */
[----:B------:R0:W-:Y:S04]  /*20750*/  STL [R1+0x134], R21 ;  /* 0x0001341501007387 */ /* 0x0001e80000100800 */
[----:B0-----:R4:W3:Y:S02]  /*20760*/  LDG.E.U16 R21, [R4.64] ;  /* 0x0000000604157981 */ /* 0x0018e4000c1e1500 */
[----:B----4-:R-:W-:-:S02]  /*20770*/  IMAD.WIDE R4, R0, 0x2, R14 ;  /* 0x0000000200047825 */ /* 0x010fc400078e020e */
[----:B------:R-:W4:Y:S04]  /*20780*/  LDL.64 R14, [R1+0x2550] ;  /* 0x00255000010e7983 */ /* 0x000f280000100a00 */
[----:B------:R0:W-:Y:S04]  /*20790*/  STL [R1+0x130], R23 ;  /* 0x0001301701007387 */ /* 0x0001e80000100800 */
[----:B0-----:R2:W4:Y:S02]  /*207a0*/  LDG.E.U16 R23, [R4.64] ;  /* 0x0000000604177981 */ /* 0x001524000c1e1500 */
[----:B--2---:R-:W-:-:S02]  /*207b0*/  IMAD.WIDE R4, R0, 0x2, R8 ;  /* 0x0000000200047825 */ /* 0x004fc400078e0208 */
[----:B------:R-:W2:Y:S04]  /*207c0*/  LDL.64 R8, [R1+0x2548] ;  /* 0x0025480001087983 */ /* 0x000ea80000100a00 */
[----:B------:R0:W-:Y:S04]  /*207d0*/  STL [R1+0x12c], R19 ;  /* 0x00012c1301007387 */ /* 0x0001e80000100800 */
[----:B0-----:R3:W2:Y:S02]  /*207e0*/  LDG.E.U16 R19, [R4.64] ;  /* 0x0000000604137981 */ /* 0x0016a4000c1e1500 */
[----:B---3--:R-:W-:-:S02]  /*207f0*/  IMAD.WIDE R4, R0, 0x2, R12 ;  /* 0x0000000200047825 */ /* 0x008fc400078e020c */
[----:B------:R-:W3:Y:S04]  /*20800*/  LDL.64 R12, [R1+0x21f0] ;  /* 0x0021f000010c7983 */ /* 0x000ee80000100a00 */
[----:B------:R0:W-:Y:S04]  /*20810*/  STL [R1+0x128], R18 ;  /* 0x0001281201007387 */ /* 0x0001e80000100800 */
[----:B0-----:R0:W3:Y:S02]  /*20820*/  LDG.E.U16 R18, [R4.64] ;  /* 0x0000000604127981 */ /* 0x0010e4000c1e1500 */
[----:B0-----:R-:W-:-:S02]  /*20830*/  IMAD.WIDE R4, R0, 0x2, R6 ;  /* 0x0000000200047825 */ /* 0x001fc400078e0206 */
[----:B------:R-:W3:Y:S04]  /*20840*/  LDL.64 R6, [R1+0x2540] ;  /* 0x0025400001067983 */ /* 0x000ee80000100a00 */
[----:B------:R0:W3:Y:S04]  /*20850*/  LDG.E.U16 R17, [R4.64] ;  /* 0x0000000604117981 */ /* 0x0000e8000c1e1500 */
[----:B------:R1:W-:Y:S01]  /*20860*/  STL [R1+0x124], R26 ;  /* 0x0001241a01007387 */ /* 0x0003e20000100800 */
[----:B0-----:R-:W-:-:S03]  /*20870*/  IMAD.WIDE R4, R0, 0x2, R2 ;  /* 0x0000000200047825 */ /* 0x001fc600078e0202 */
[----:B------:R-:W3:Y:S04]  /*20880*/  LDL.64 R2, [R1+0x2538] ;  /* 0x0025380001027983 */ /* 0x000ee80000100a00 */
[----:B------:R0:W3:Y:S02]  /*20890*/  LDG.E.U16 R16, [R4.64] ;  /* 0x0000000604107981 */ /* 0x0000e4000c1e1500 */
[C---:B0-----:R-:W-:Y:S02]  /*208a0*/  IMAD.WIDE R4, R0.reuse, 0x2, R10 ;  /* 0x0000000200047825 */ /* 0x041fe400078e020a */
[----:B------:R-:W3:Y:S04]  /*208b0*/  LDL.64 R10, [R1+0x21e8] ;  /* 0x0021e800010a7983 */ /* 0x000ee80000100a00 */
[----:B-1----:R4:W3:Y:S04]  /*208c0*/  LDG.E.U16 R26, [R4.64] ;  /* 0x00000006041a7981 */ /* 0x0028e8000c1e1500 */
[----:B------:R0:W-:Y:S01]  /*208d0*/  STL [R1+0x11c], R22 ;  /* 0x00011c1601007387 */ /* 0x0001e20000100800 */
[----:B----4-:R-:W-:-:S03]  /*208e0*/  IMAD.WIDE R4, R0, 0x2, R14 ;  /* 0x0000000200047825 */ /* 0x010fc600078e020e */
[----:B------:R-:W4:Y:S04]  /*208f0*/  LDL.64 R14, [R1+0x21e0] ;  /* 0x0021e000010e7983 */ /* 0x000f280000100a00 */
[----:B0-----:R2:W4:Y:S04]  /*20900*/  LDG.E.U16 R22, [R4.64] ;  /* 0x0000000604167981 */ /* 0x001528000c1e1500 */
[----:B------:R0:W-:Y:S01]  /*20910*/  STL [R1+0x118], R20 ;  /* 0x0001181401007387 */ /* 0x0001e20000100800 */
[----:B--2---:R-:W-:-:S03]  /*20920*/  IMAD.WIDE R4, R0, 0x2, R8 ;  /* 0x0000000200047825 */ /* 0x004fc600078e0208 */
[----:B------:R-:W2:Y:S04]  /*20930*/  LDL.64 R8, [R1+0x21d8] ;  /* 0x0021d80001087983 */ /* 0x000ea80000100a00 */
[----:B0-----:R3:W2:Y:S04]  /*20940*/  LDG.E.U16 R20, [R4.64] ;  /* 0x0000000604147981 */ /* 0x0016a8000c1e1500 */
        /* <DEDUP_REMOVED lines=120> */
[----:B------:R-:W-:Y:S01]  /*210d0*/  STL [R1+0x9c], R26 ;  /* 0x00009c1a01007387 */ /* 0x000fe20000100800 */
[----:B---3--:R-:W-:-:S03]  /*210e0*/  IMAD.WIDE R4, R0, 0x2, R12 ;  /* 0x0000000200047825 */ /* 0x008fc600078e020c */
        /* <DEDUP_REMOVED lines=14> */
[----:B------:R-:W-:Y:S01]  /*211d0*/  STL [R1+0x8c], R24 ;  /* 0x00008c1801007387 */ /* 0x000fe20000100800 */
[----:B----4-:R-:W-:-:S03]  /*211e0*/  IMAD.WIDE R4, R0, 0x2, R14 ;  /* 0x0000000200047825 */ /* 0x010fc600078e020e */
[----:B------:R-:W4:Y:S04]  /*211f0*/  LDL.64 R14, [R1+0x20c0] ;  /* 0x0020c000010e7983 */ /* 0x000f280000100a00 */
[----:B------:R2:W4:Y:S04]  /*21200*/  LDG.E.U16 R26, [R4.64] ;  /* 0x00000006041a7981 */ /* 0x000528000c1e1500 */
        /* <DEDUP_REMOVED lines=20> */
[----:B------:R0:W-:Y:S04]  /*21350*/  STL [R1+0x74], R16 ;  /* 0x0000741001007387 */ /* 0x0001e80000100800 */
[----:B0-----:R-:W3:Y:S01]  /*21360*/  LDL.64 R16, [R1+0x20b0] ;  /* 0x0020b00001107983 */ /* 0x001ee20000100a00 */
[----:B----4-:R-:W-:-:S03]  /*21370*/  IMAD.WIDE R4, R0, 0x2, R14 ;  /* 0x0000000200047825 */ /* 0x010fc600078e020e */
[----:B------:R-:W-:Y:S04]  /*21380*/  STL [R1+0x70], R28 ;  /* 0x0000701c01007387 */ /* 0x000fe80000100800 */
[----:B------:R2:W4:Y:S02]  /*21390*/  LDG.E.U16 R24, [R4.64] ;  /* 0x0000000604187981 */ /* 0x000524000c1e1500 */
[C---:B--2---:R-:W-:Y:S02]  /*213a0*/  IMAD.WIDE R4, R0.reuse, 0x2, R8 ;  /* 0x0000000200047825 */ /* 0x044fe400078e0208 */
[----:B------:R-:W2:Y:S04]  /*213b0*/  LDL.64 R8, [R1+0x20a8] ;  /* 0x0020a80001087983 */ /* 0x000ea80000100a00 */
[----:B------:R0:W-:Y:S04]  /*213c0*/  STL [R1+0x6c], R22 ;  /* 0x00006c1601007387 */ /* 0x0001e80000100800 */
[----:B------:R-:W4:Y:S04]  /*213d0*/  LDL.64 R14, [R1+0x20a0] ;  /* 0x0020a000010e7983 */ /* 0x000f280000100a00 */
[----:B------:R3:W4:Y:S04]  /*213e0*/  LDG.E.U16 R29, [R4.64] ;  /* 0x00000006041d7981 */ /* 0x000728000c1e1500 */
[----:B------:R1:W-:Y:S01]  /*213f0*/  STL [R1+0x68], R20 ;  /* 0x0000681401007387 */ /* 0x0003e20000100800 */
[----:B---3--:R-:W-:-:S03]  /*21400*/  IMAD.WIDE R4, R0, 0x2, R12 ;  /* 0x0000000200047825 */ /* 0x008fc600078e020c */
[----:B------:R-:W3:Y:S04]  /*21410*/  LDL.64 R12, [R1+0x2098] ;  /* 0x00209800010c7983 */ /* 0x000ee80000100a00 */
[----:B0-----:R0:W3:Y:S04]  /*21420*/  LDG.E.U16 R22, [R4.64] ;  /* 0x0000000604167981 */ /* 0x0010e8000c1e1500 */
[----:B------:R-:W-:Y:S01]  /*21430*/  STL [R1+0x64], R27 ;  /* 0x0000641b01007387 */ /* 0x000fe20000100800 */
[----:B0-----:R-:W-:-:S03]  /*21440*/  IMAD.WIDE R4, R0, 0x2, R6 ;  /* 0x0000000200047825 */ /* 0x001fc600078e0206 */
[----:B------:R-:W3:Y:S04]  /*21450*/  LDL.64 R6, [R1+0x2090] ;  /* 0x0020900001067983 */ /* 0x000ee80000100a00 */
[----:B-1----:R0:W3:Y:S04]  /*21460*/  LDG.E.U16 R20, [R4.64] ;  /* 0x0000000604147981 */ /* 0x0020e8000c1e1500 */
[----:B------:R1:W-:Y:S01]  /*21470*/  STL [R1+0x60], R26 ;  /* 0x0000601a01007387 */ /* 0x0003e20000100800 */
[----:B0-----:R-:W-:-:S03]  /*21480*/  IMAD.WIDE R4, R0, 0x2, R2 ;  /* 0x0000000200047825 */ /* 0x001fc600078e0202 */
[----:B------:R-:W3:Y:S04]  /*21490*/  LDL.64 R2, [R1+0x2088] ;  /* 0x0020880001027983 */ /* 0x000ee80000100a00 */
[----:B------:R0:W3:Y:S04]  /*214a0*/  LDG.E.U16 R28, [R4.64] ;  /* 0x00000006041c7981 */ /* 0x0000e8000c1e1500 */
[----:B------:R0:W-:Y:S02]  /*214b0*/  STL [R1+0x5c], R21 ;  /* 0x00005c1501007387 */ /* 0x0001e40000100800 */
[----:B0-----:R-:W-:-:S02]  /*214c0*/  IMAD.WIDE R4, R0, 0x2, R10 ;  /* 0x0000000200047825 */ /* 0x001fc400078e020a */
[----:B------:R-:W3:Y:S04]  /*214d0*/  LDL.64 R10, [R1+0x2038] ;  /* 0x00203800010a7983 */ /* 0x000ee80000100a00 */
[----:B-1----:R0:W3:Y:S02]  /*214e0*/  LDG.E.U16 R26, [R4.64] ;  /* 0x00000006041a7981 */ /* 0x0020e4000c1e1500 */
[----:B0-----:R-:W-:-:S05]  /*214f0*/  IMAD.WIDE R4, R0, 0x2, R16 ;  /* 0x0000000200047825 */ /* 0x001fca00078e0210 */
[----:B------:R2:W3:Y:S04]  /*21500*/  LDG.E.U16 R21, [R4.64] ;  /* 0x0000000604157981 */ /* 0x0004e8000c1e1500 */
[----:B------:R0:W-:Y:S01]  /*21510*/  STL [R1+0x58], R25 ;  /* 0x0000581901007387 */ /* 0x0001e20000100800 */
[----:B--2---:R-:W-:-:S03]  /*21520*/  IMAD.WIDE R4, R0, 0x2, R8 ;  /* 0x0000000200047825 */ /* 0x004fc600078e0208 */
[----:B------:R-:W2:Y:S04]  /*21530*/  LDL.64 R8, [R1+0x2030] ;  /* 0x0020300001087983 */ /* 0x000ea80000100a00 */
[----:B------:R4:W2:Y:S02]  /*21540*/  LDG.E.U16 R27, [R4.64] ;  /* 0x00000006041b7981 */ /* 0x0008a4000c1e1500 */
[C---:B----4-:R-:W-:Y:S02]  /*21550*/  IMAD.WIDE R4, R0.reuse, 0x2, R14 ;  /* 0x0000000200047825 */ /* 0x050fe400078e020e */
[----:B------:R-:W-:Y:S04]  /*21560*/  STL [R1+0x54], R19 ;  /* 0x0000541301007387 */ /* 0x000fe80000100800 */
[----:B0-----:R3:W4:Y:S04]  /*21570*/  LDG.E.U16 R25, [R4.64] ;  /* 0x0000000604197981 */ /* 0x001728000c1e1500 */
[----:B------:R0:W-:Y:S01]  /*21580*/  STL [R1+0x50], R18 ;  /* 0x0000501201007387 */ /* 0x0001e20000100800 */
[----:B---3--:R-:W-:-:S03]  /*21590*/  IMAD.WIDE R4, R0, 0x2, R12 ;  /* 0x0000000200047825 */ /* 0x008fc600078e020c */
[----:B0-----:R-:W3:Y:S04]  /*215a0*/  LDL.64 R18, [R1+0x2028] ;  /* 0x0020280001127983 */ /* 0x001ee80000100a00 */
[----:B------:R0:W-:Y:S04]  /*215b0*/  STL [R1+0x4c], R23 ;  /* 0x00004c1701007387 */ /* 0x0001e80000100800 */
[----:B------:R-:W2:Y:S04]  /*215c0*/  LDL.64 R12, [R1+0x2020] ;  /* 0x00202000010c7983 */ /* 0x000ea80000100a00 */
[----:B0-----:R0:W2:Y:S04]  /*215d0*/  LDG.E.U16 R23, [R4.64] ;  /* 0x0000000604177981 */ /* 0x0010a8000c1e1500 */
[----:B------:R1:W-:Y:S01]  /*215e0*/  STL [R1+0x48], R24 ;  /* 0x0000481801007387 */ /* 0x0003e20000100800 */
[----:B0-----:R-:W-:-:S03]  /*215f0*/  IMAD.WIDE R4, R0, 0x2, R6 ;  /* 0x0000000200047825 */ /* 0x001fc600078e0206 */
[----:B------:R-:W2:Y:S04]  /*21600*/  LDL.64 R6, [R1+0x2080] ;  /* 0x0020800001067983 */ /* 0x000ea80000100a00 */
[----:B-1----:R0:W2:Y:S02]  /*21610*/  LDG.E.U16 R24, [R4.64] ;  /* 0x0000000604187981 */ /* 0x0020a4000c1e1500 */
[----:B0-----:R-:W-:-:S05]  /*21620*/  IMAD.WIDE R4, R0, 0x2, R2 ;  /* 0x0000000200047825 */ /* 0x001fca00078e0202 */
[----:B------:R0:W2:Y:S02]  /*21630*/  LDG.E.U16 R2, [R4.64] ;  /* 0x0000000604027981 */ /* 0x0000a4000c1e1500 */
[C---:B0-----:R-:W-:Y:S02]  /*21640*/  IMAD.WIDE R4, R0.reuse, 0x2, R10 ;  /* 0x0000000200047825 */ /* 0x041fe400078e020a */
[----:B--2---:R-:W-:Y:S04]  /*21650*/  STL [R1+0x5254], R2 ;  /* 0x0052540201007387 */ /* 0x004fe80000100800 */
[----:B------:R-:W-:Y:S04]  /*21660*/  STL [R1+0x14], R29 ;  /* 0x0000141d01007387 */ /* 0x000fe80000100800 */
[----:B------:R-:W2:Y:S04]  /*21670*/  LDL.64 R16, [R1+0x2078] ;  /* 0x0020780001107983 */ /* 0x000ea80000100a00 */
[----:B------:R-:W2:Y:S04]  /*21680*/  LDL.64 R10, [R1+0x2070] ;  /* 0x00207000010a7983 */ /* 0x000ea80000100a00 */
[----:B------:R0:W-:Y:S04]  /*21690*/  STL [R1+0x10], R22 ;  /* 0x0000101601007387 */ /* 0x0001e80000100800 */
[----:B------:R-:W2:Y:S04]  /*216a0*/  LDL.64 R14, [R1+0x2068] ;  /* 0x00206800010e7983 */ /* 0x000ea80000100a00 */
[----:B0-----:R0:W2:Y:S04]  /*216b0*/  LDG.E.U16 R22, [R4.64] ;  /* 0x0000000604167981 */ /* 0x0010a8000c1e1500 */
[----:B------:R1:W-:Y:S01]  /*216c0*/  STL [R1+0xc], R20 ;  /* 0x00000c1401007387 */ /* 0x0003e20000100800 */
[----:B0-----:R-:W-:-:S03]  /*216d0*/  IMAD.WIDE R4, R0, 0x2, R8 ;  /* 0x0000000200047825 */ /* 0x001fc600078e0208 */
[----:B------:R-:W2:Y:S04]  /*216e0*/  LDL.64 R8, [R1+0x2060] ;  /* 0x0020600001087983 */ /* 0x000ea80000100a00 */
[----:B-1----:R3:W2:Y:S04]  /*216f0*/  LDG.E.U16 R20, [R4.64] ;  /* 0x0000000604147981 */ /* 0x0026a8000c1e1500 */
[----:B------:R0:W-:Y:S04]  /*21700*/  STL [R1+0x8], R28 ;  /* 0x0000081c01007387 */ /* 0x0001e80000100800 */
[----:B------:R-:W2:Y:S01]  /*21710*/  LDL.64 R2, [R1+0x2018] ;  /* 0x0020180001027983 */ /* 0x000ea20000100a00 */
[----:B---3--:R-:W-:-:S05]  /*21720*/  IMAD.WIDE R4, R0, 0x2, R18 ;  /* 0x0000000200047825 */ /* 0x008fca00078e0212 */
[----:B0-----:R0:W3:Y:S02]  /*21730*/  LDG.E.U16 R28, [R4.64] ;  /* 0x00000006041c7981 */ /* 0x0010e4000c1e1500 */
[C---:B0-----:R-:W-:Y:S02]  /*21740*/  IMAD.WIDE R4, R0.reuse, 0x2, R12 ;  /* 0x0000000200047825 */ /* 0x041fe400078e020c */
[----:B---3--:R-:W-:Y:S04]  /*21750*/  STL [R1+0x5310], R28 ;  /* 0x0053101c01007387 */ /* 0x008fe80000100800 */
[----:B------:R0:W-:Y:S04]  /*21760*/  STL [R1+0x44], R26 ;  /* 0x0000441a01007387 */ /* 0x0001e80000100800 */
[----:B------:R-:W3:Y:S04]  /*21770*/  LDL.64 R12, [R1+0x2010] ;  /* 0x00201000010c7983 */ /* 0x000ee80000100a00 */
[----:B0-----:R0:W3:Y:S04]  /*21780*/  LDG.E.U16 R26, [R4.64] ;  /* 0x00000006041a7981 */ /* 0x0010e8000c1e1500 */
[----:B------:R1:W-:Y:S01]  /*21790*/  STL [R1+0x40], R21 ;  /* 0x0000401501007387 */ /* 0x0003e20000100800 */
[----:B0-----:R-:W-:-:S05]  /*217a0*/  IMAD.WIDE R4, R0, 0x2, R6 ;  /* 0x0000000200047825 */ /* 0x001fca00078e0206 */
[----:B-1----:R2:W4:Y:S02]  /*217b0*/  LDG.E.U16 R21, [R4.64] ;  /* 0x0000000604157981 */ /* 0x002524000c1e1500 */
[C---:B--2---:R-:W-:Y:S02]  /*217c0*/  IMAD.WIDE R4, R0.reuse, 0x2, R16 ;  /* 0x0000000200047825 */ /* 0x044fe400078e0210 */
[----:B---3--:R-:W-:Y:S04]  /*217d0*/  STL [R1+0x5314], R26 ;  /* 0x0053141a01007387 */ /* 0x008fe80000100800 */
[----:B------:R-:W-:Y:S04]  /*217e0*/  STL [R1+0x3c], R27 ;  /* 0x00003c1b01007387 */ /* 0x000fe80000100800 */
[----:B------:R-:W2:Y:S04]  /*217f0*/  LDL.64 R6, [R1+0x2008] ;  /* 0x0020080001067983 */ /* 0x000ea80000100a00 */
[----:B----4-:R0:W-:Y:S04]  /*21800*/  STL [R1+0x38], R25 ;  /* 0x0000381901007387 */ /* 0x0101e80000100800 */
[----:B0-----:R0:W3:Y:S02]  /*21810*/  LDG.E.U16 R25, [R4.64] ;  /* 0x0000000604197981 */ /* 0x0010e4000c1e1500 */
[----:B0-----:R-:W-:-:S02]  /*21820*/  IMAD.WIDE R4, R0, 0x2, R10 ;  /* 0x0000000200047825 */ /* 0x001fc400078e020a */
[----:B------:R-:W4:Y:S04]  /*21830*/  LDL.64 R10, [R1+0x2000] ;  /* 0x00200000010a7983 */ /* 0x000f280000100a00 */
[----:B------:R0:W2:Y:S04]  /*21840*/  LDG.E.U16 R19, [R4.64] ;  /* 0x0000000604137981 */ /* 0x0000a8000c1e1500 */
[----:B------:R1:W-:Y:S01]  /*21850*/  STL [R1+0x34], R23 ;  /* 0x0000341701007387 */ /* 0x0003e20000100800 */
[----:B0-----:R-:W-:-:S05]  /*21860*/  IMAD.WIDE R4, R0, 0x2, R14 ;  /* 0x0000000200047825 */ /* 0x001fca00078e020e */
[----:B-1----:R0:W2:Y:S02]  /*21870*/  LDG.E.U16 R23, [R4.64] ;  /* 0x0000000604177981 */ /* 0x0020a4000c1e1500 */
[----:B0-----:R-:W-:-:S05]  /*21880*/  IMAD.WIDE R4, R0, 0x2, R8 ;  /* 0x0000000200047825 */ /* 0x001fca00078e0208 */
[----:B------:R0:W2:Y:S04]  /*21890*/  LDG.E.U16 R17, [R4.64] ;  /* 0x0000000604117981 */ /* 0x0000a8000c1e1500 */
[----:B------:R1:W-:Y:S04]  /*218a0*/  STL [R1+0x30], R24 ;  /* 0x0000301801007387 */ /* 0x0003e80000100800 */
[----:B------:R-:W2:Y:S01]  /*218b0*/  LDL.64 R8, [R1+0x1ff8] ;  /* 0x001ff80001087983 */ /* 0x000ea20000100a00 */
[----:B0-----:R-:W-:-:S03]  /*218c0*/  IMAD.WIDE R4, R0, 0x2, R2 ;  /* 0x0000000200047825 */ /* 0x001fc600078e0202 */
[----:B------:R-:W2:Y:S04]  /*218d0*/  LDL.64 R2, [R1+0x1ff0] ;  /* 0x001ff00001027983 */ /* 0x000ea80000100a00 */
[----:B-1----:R0:W2:Y:S02]  /*218e0*/  LDG.E.U16 R24, [R4.64] ;  /* 0x0000000604187981 */ /* 0x0020a4000c1e1500 */
[C---:B0-----:R-:W-:Y:S02]  /*218f0*/  IMAD.WIDE R4, R0.reuse, 0x2, R12 ;  /* 0x0000000200047825 */ /* 0x041fe400078e020c */
[----:B--2---:R-:W-:Y:S04]  /*21900*/  STL [R1+0x52f0], R24 ;  /* 0x0052f01801007387 */ /* 0x004fe80000100800 */
[----:B------:R0:W-:Y:S04]  /*21910*/  STL [R1+0x4], R22 ;  /* 0x0000041601007387 */ /* 0x0001e80000100800 */
[----:B------:R-:W2:Y:S04]  /*21920*/  LDL.64 R12, [R1+0x1fe8] ;  /* 0x001fe800010c7983 */ /* 0x000ea80000100a00 */
[----:B0-----:R0:W2:Y:S02]  /*21930*/  LDG.E.U16 R22, [R4.64] ;  /* 0x0000000604167981 */ /* 0x0010a4000c1e1500 */
[----:B0-----:R-:W-:-:S02]  /*21940*/  IMAD.WIDE R4, R0, 0x2, R6 ;  /* 0x0000000200047825 */ /* 0x001fc400078e0206 */
[----:B--2---:R-:W-:Y:S04]  /*21950*/  STL [R1+0x52f4], R22 ;  /* 0x0052f41601007387 */ /* 0x004fe80000100800 */
[----:B------:R0:W-:Y:S04]  /*21960*/  STL [R1], R20 ;  /* 0x0000001401007387 */ /* 0x0001e80000100800 */
[----:B------:R-:W2:Y:S04]  /*21970*/  LDL.64 R6, [R1+0x1fe0] ;  /* 0x001fe00001067983 */ /* 0x000ea80000100a00 */
[----:B0-----:R4:W2:Y:S02]  /*21980*/  LDG.E.U16 R20, [R4.64] ;  /* 0x0000000604147981 */ /* 0x0018a4000c1e1500 */
[----:B----4-:R-:W-:-:S05]  /*21990*/  IMAD.WIDE R4, R0, 0x2, R10 ;  /* 0x0000000200047825 */ /* 0x010fca00078e020a */
[----:B------:R0:W4:Y:S02]  /*219a0*/  LDG.E.U16 R18, [R4.64] ;  /* 0x0000000604127981 */ /* 0x000124000c1e1500 */
[----:B0-----:R-:W-:-:S05]  /*219b0*/  IMAD.WIDE R4, R0, 0x2, R8 ;  /* 0x0000000200047825 */ /* 0x001fca00078e0208 */
[----:B------:R0:W3:Y:S04]  /*219c0*/  LDG.E.U16 R16, [R4.64] ;  /* 0x0000000604107981 */ /* 0x0000e8000c1e1500 */
[----:B--2---:R-:W-:Y:S04]  /*219d0*/  STL [R1+0x52f8], R20 ;  /* 0x0052f81401007387 */ /* 0x004fe80000100800 */
[----:B------:R-:W2:Y:S01]  /*219e0*/  LDL.64 R14, [R1+0x1fd8] ;  /* 0x001fd800010e7983 */ /* 0x000ea20000100a00 */
[----:B0-----:R-:W-:-:S05]  /*219f0*/  IMAD.WIDE R4, R0, 0x2, R2 ;  /* 0x0000000200047825 */ /* 0x001fca00078e0202 */
[----:B------:R0:W2:Y:S02]  /*21a00*/  LDG.E.U16 R3, [R4.64] ;  /* 0x0000000604037981 */ /* 0x0000a4000c1e1500 */
[----:B0-----:R-:W-:-:S06]  /*21a10*/  IMAD.WIDE R4, R0, 0x2, R12 ;  /* 0x0000000200047825 */ /* 0x001fcc00078e020c */
[----:B------:R0:W2:Y:S01]  /*21a20*/  LDG.E.U16 R4, [R4.64] ;  /* 0x0000000604047981 */ /* 0x0000a2000c1e1500 */
[----:B------:R-:W-:-:S03]  /*21a30*/  IMAD.WIDE R6, R0, 0x2, R6 ;  /* 0x0000000200067825 */ /* 0x000fc600078e0206 */
[----:B----4-:R-:W-:Y:S04]  /*21a40*/  STL [R1+0x52fc], R18 ;  /* 0x0052fc1201007387 */ /* 0x010fe80000100800 */
[----:B------:R-:W4:Y:S04]  /*21a50*/  LDL.64 R8, [R1+0x1fd0] ;  /* 0x001fd00001087983 */ /* 0x000f280000100a00 */
[----:B0-----:R2:W4:Y:S04]  /*21a60*/  LDG.E.U16 R5, [R6.64] ;  /* 0x0000000606057981 */ /* 0x001528000c1e1500 */
[----:B------:R0:W-:Y:S04]  /*21a70*/  STL [R1+0x28], R21 ;  /* 0x0000281501007387 */ /* 0x0001e80000100800 */
[----:B---3--:R-:W-:Y:S04]  /*21a80*/  STL [R1+0x52d0], R16 ;  /* 0x0052d01001007387 */ /* 0x008fe80000100800 */
[----:B0-----:R-:W3:Y:S01]  /*21a90*/  LDL.64 R20, [R1+0x1fc8] ;  /* 0x001fc80001147983 */ /* 0x001ee20000100a00 */
[----:B--2---:R-:W-:-:S06]  /*21aa0*/  IMAD.WIDE R6, R0, 0x2, R14 ;  /* 0x0000000200067825 */ /* 0x004fcc00078e020e */
[----:B------:R0:W2:Y:S04]  /*21ab0*/  LDG.E.U16 R6, [R6.64] ;  /* 0x0000000606067981 */ /* 0x0000a8000c1e1500 */
[----:B------:R-:W-:Y:S04]  /*21ac0*/  STL [R1+0x24], R25 ;  /* 0x0000241901007387 */ /* 0x000fe80000100800 */
[----:B------:R-:W2:Y:S04]  /*21ad0*/  LDL.64 R10, [R1+0x1fc0] ;  /* 0x001fc000010a7983 */ /* 0x000ea80000100a00 */
[----:B------:R-:W-:Y:S04]  /*21ae0*/  STL [R1+0x52d4], R3 ;  /* 0x0052d40301007387 */ /* 0x000fe80000100800 */
[----:B------:R1:W-:Y:S04]  /*21af0*/  STL [R1+0x20], R19 ;  /* 0x0000201301007387 */ /* 0x0003e80000100800 */
[----:B-1----:R-:W2:Y:S04]  /*21b00*/  LDL.64 R18, [R1+0x1fb8] ;  /* 0x001fb80001127983 */ /* 0x002ea80000100a00 */
[----:B------:R-:W-:Y:S04]  /*21b10*/  STL [R1+0x1c], R23 ;  /* 0x00001c1701007387 */ /* 0x000fe80000100800 */
[----:B------:R-:W2:Y:S04]  /*21b20*/  LDL.64 R12, [R1+0x1fb0] ;  /* 0x001fb000010c7983 */ /* 0x000ea80000100a00 */
[----:B------:R-:W-:Y:S04]  /*21b30*/  STL [R1+0x52d8], R4 ;  /* 0x0052d80401007387 */ /* 0x000fe80000100800 */
[----:B------:R1:W-:Y:S04]  /*21b40*/  STL [R1+0x18], R17 ;  /* 0x0000181101007387 */ /* 0x0003e80000100800 */
[----:B-1----:R-:W2:Y:S04]  /*21b50*/  LDL.64 R16, [R1+0x1fa8] ;  /* 0x001fa80001107983 */ /* 0x002ea80000100a00 */
[----:B----4-:R1:W-:Y:S04]  /*21b60*/  STL [R1+0x52dc], R5 ;  /* 0x0052dc0501007387 */ /* 0x0103e80000100800 */
[----:B------:R-:W4:Y:S01]  /*21b70*/  LDL.64 R14, [R1+0x1fa0] ;  /* 0x001fa000010e7983 */ /* 0x000f220000100a00 */
[----:B------:R-:W-:-:S05]  /*21b80*/  IMAD.WIDE R8, R0, 0x2, R8 ;  /* 0x0000000200087825 */ /* 0x000fca00078e0208 */
[----:B0-----:R3:W4:Y:S02]  /*21b90*/  LDG.E.U16 R7, [R8.64] ;  /* 0x0000000608077981 */ /* 0x001724000c1e1500 */
[----:B---3--:R-:W-:-:S06]  /*21ba0*/  IMAD.WIDE R8, R0, 0x2, R20 ;  /* 0x0000000200087825 */ /* 0x008fcc00078e0214 */
[----:B------:R0:W3:Y:S04]  /*21bb0*/  LDG.E.U16 R8, [R8.64] ;  /* 0x0000000608087981 */ /* 0x0000e8000c1e1500 */
[----:B--2---:R-:W-:Y:S04]  /*21bc0*/  STL [R1+0x52ac], R6 ;  /* 0x0052ac0601007387 */ /* 0x004fe80000100800 */
[----:B------:R-:W2:Y:S01]  /*21bd0*/  LDL.64 R2, [R1+0x1f98] ;  /* 0x001f980001027983 */ /* 0x000ea20000100a00 */
[----:B------:R-:W-:-:S05]  /*21be0*/  IMAD.WIDE R10, R0, 0x2, R10 ;  /* 0x00000002000a7825 */ /* 0x000fca00078e020a */
[----:B0-----:R0:W2:Y:S02]  /*21bf0*/  LDG.E.U16 R9, [R10.64] ;  /* 0x000000060a097981 */ /* 0x0010a4000c1e1500 */
[----:B0-----:R-:W-:-:S06]  /*21c00*/  IMAD.WIDE R10, R0, 0x2, R18 ;  /* 0x00000002000a7825 */ /* 0x001fcc00078e0212 */
[----:B------:R0:W2:Y:S01]  /*21c10*/  LDG.E.U16 R10, [R10.64] ;  /* 0x000000060a0a7981 */ /* 0x0000a2000c1e1500 */
[----:B------:R-:W-:-:S05]  /*21c20*/  IMAD.WIDE R12, R0, 0x2, R12 ;  /* 0x00000002000c7825 */ /* 0x000fca00078e020c */
[----:B0-----:R0:W2:Y:S02]  /*21c30*/  LDG.E.U16 R11, [R12.64] ;  /* 0x000000060c0b7981 */ /* 0x0010a4000c1e1500 */
[----:B0-----:R-:W-:-:S06]  /*21c40*/  IMAD.WIDE R12, R0, 0x2, R16 ;  /* 0x00000002000c7825 */ /* 0x001fcc00078e0210 */
[----:B------:R0:W2:Y:S01]  /*21c50*/  LDG.E.U16 R12, [R12.64] ;  /* 0x000000060c0c7981 */ /* 0x0000a2000c1e1500 */
[----:B----4-:R-:W-:-:S05]  /*21c60*/  IMAD.WIDE R14, R0, 0x2, R14 ;  /* 0x00000002000e7825 */ /* 0x010fca00078e020e */
[----:B0-----:R2:W4:Y:S04]  /*21c70*/  LDG.E.U16 R13, [R14.64] ;  /* 0x000000060e0d7981 */ /* 0x001528000c1e1500 */
[----:B------:R-:W-:Y:S04]  /*21c80*/  STL [R1+0x52b0], R7 ;  /* 0x0052b00701007387 */ /* 0x000fe80000100800 */
[----:B---3--:R-:W-:Y:S04]  /*21c90*/  STL [R1+0x52b4], R8 ;  /* 0x0052b40801007387 */ /* 0x008fe80000100800 */
[----:B-1----:R-:W3:Y:S01]  /*21ca0*/  LDL.64 R4, [R1+0x1f90] ;  /* 0x001f900001047983 */ /* 0x002ee20000100a00 */
[----:B--2---:R-:W-:-:S05]  /*21cb0*/  IMAD.WIDE R14, R0, 0x2, R2 ;  /* 0x00000002000e7825 */ /* 0x004fca00078e0202 */
[----:B------:R3:W2:Y:S04]  /*21cc0*/  LDG.E.U16 R17, [R14.64] ;  /* 0x000000060e117981 */ /* 0x0006a8000c1e1500 */
[----:B------:R-:W-:Y:S04]  /*21cd0*/  STL [R1+0x52b8], R9 ;  /* 0x0052b80901007387 */ /* 0x000fe80000100800 */
[----:B------:R-:W-:Y:S04]  /*21ce0*/  STL [R1+0x5280], R10 ;  /* 0x0052800a01007387 */ /* 0x000fe80000100800 */
[----:B------:R0:W-:Y:S04]  /*21cf0*/  STL [R1+0x5284], R11 ;  /* 0x0052840b01007387 */ /* 0x0001e80000100800 */
[----:B------:R-:W2:Y:S04]  /*21d00*/  LDL.64 R20, [R1+0x1f88] ;  /* 0x001f880001147983 */ /* 0x000ea80000100a00 */
[----:B------:R-:W-:Y:S04]  /*21d10*/  STL [R1+0x5288], R12 ;  /* 0x0052880c01007387 */ /* 0x000fe80000100800 */
[----:B0-----:R-:W2:Y:S04]  /*21d20*/  LDL.64 R10, [R1+0x1f80] ;  /* 0x001f8000010a7983 */ /* 0x001ea80000100a00 */
[----:B------:R-:W2:Y:S04]  /*21d30*/  LDL.64 R8, [R1+0x1f78] ;  /* 0x001f780001087983 */ /* 0x000ea80000100a00 */
[----:B----4-:R-:W-:Y:S04]  /*21d40*/  STL [R1+0x528c], R13 ;  /* 0x00528c0d01007387 */ /* 0x010fe80000100800 */
[----:B------:R-:W4:Y:S04]  /*21d50*/  LDL.64 R2, [R1+0x1f70] ;  /* 0x001f700001027983 */ /* 0x000f280000100a00 */
[----:B------:R-:W4:Y:S01]  /*21d60*/  LDL.64 R6, [R1+0x1f68] ;  /* 0x001f680001067983 */ /* 0x000f220000100a00 */
[----:B---3--:R-:W-:-:S05]  /*21d70*/  IMAD.WIDE R14, R0, 0x2, R4 ;  /* 0x00000002000e7825 */ /* 0x008fca00078e0204 */
[----:B------:R0:W3:Y:S04]  /*21d80*/  LDG.E.U16 R19, [R14.64] ;  /* 0x000000060e137981 */ /* 0x0000e8000c1e1500 */
[----:B--2---:R1:W-:Y:S04]  /*21d90*/  STL [R1+0x5258], R17 ;  /* 0x0052581101007387 */ /* 0x0043e80000100800 */
[----:B------:R-:W2:Y:S04]  /*21da0*/  LDL.64 R4, [R1+0x1f60] ;  /* 0x001f600001047983 */ /* 0x000ea80000100a00 */
[----:B------:R-:W3:Y:S04]  /*21db0*/  LDL.LU R22, [R1+0x7d4] ;  /* 0x0007d40001167983 */ /* 0x000ee80000300800 */
[----:B------:R-:W3:Y:S01]  /*21dc0*/  LDL.LU R26, [R1+0x7d0] ;  /* 0x0007d000011a7983 */ /* 0x000ee20000300800 */
[----:B0-----:R-:W-:-:S05]  /*21dd0*/  IMAD.WIDE R14, R0, 0x2, R20 ;  /* 0x00000002000e7825 */ /* 0x001fca00078e0214 */
[----:B------:R0:W3:Y:S02]  /*21de0*/  LDG.E.U16 R21, [R14.64] ;  /* 0x000000060e157981 */ /* 0x0000e4000c1e1500 */
[----:B0-----:R-:W-:-:S05]  /*21df0*/  IMAD.WIDE R14, R0, 0x2, R10 ;  /* 0x00000002000e7825 */ /* 0x001fca00078e020a */
[----:B------:R0:W3:Y:S02]  /*21e00*/  LDG.E.U16 R23, [R14.64] ;  /* 0x000000060e177981 */ /* 0x0000e4000c1e1500 */
[----:B0-----:R-:W-:-:S05]  /*21e10*/  IMAD.WIDE R14, R0, 0x2, R8 ;  /* 0x00000002000e7825 */ /* 0x001fca00078e0208 */
[----:B------:R4:W3:Y:S02]  /*21e20*/  LDG.E.U16 R25, [R14.64] ;  /* 0x000000060e197981 */ /* 0x0008e4000c1e1500 */
[----:B----4-:R-:W-:-:S05]  /*21e30*/  IMAD.WIDE R14, R0, 0x2, R2 ;  /* 0x00000002000e7825 */ /* 0x010fca00078e0202 */
[----:B------:R0:W4:Y:S02]  /*21e40*/  LDG.E.U16 R27, [R14.64] ;  /* 0x000000060e1b7981 */ /* 0x000124000c1e1500 */
[----:B0-----:R-:W-:-:S05]  /*21e50*/  IMAD.WIDE R14, R0, 0x2, R6 ;  /* 0x00000002000e7825 */ /* 0x001fca00078e0206 */
[----:B------:R2:W4:Y:S02]  /*21e60*/  LDG.E.U16 R29, [R14.64] ;  /* 0x000000060e1d7981 */ /* 0x000524000c1e1500 */
[----:B--2---:R-:W-:-:S06]  /*21e70*/  IMAD.WIDE R14, R0, 0x2, R4 ;  /* 0x00000002000e7825 */ /* 0x004fcc00078e0204 */
[----:B------:R-:W2:Y:S04]  /*21e80*/  LDG.E.U16 R14, [R14.64] ;  /* 0x000000060e0e7981 */ /* 0x000ea8000c1e1500 */
[----:B------:R-:W1:Y:S04]  /*21e90*/  S2R R2, SR_TID.X ;  /* 0x0000000000027919 */ /* 0x000e680000002100 */
[----:B---3--:R-:W-:Y:S01]  /*21ea0*/  STL [R1+0x525c], R19 ;  /* 0x00525c1301007387 */ /* 0x008fe20000100800 */
[----:B-1----:R-:W-:-:S03]  /*21eb0*/  LOP3.LUT R17, R2, 0x7f, RZ, 0xc0, !PT ;  /* 0x0000007f02117812 */ /* 0x002fc600078ec0ff */
[----:B------:R-:W-:Y:S04]  /*21ec0*/  STL [R1+0x5260], R21 ;  /* 0x0052601501007387 */ /* 0x000fe80000100800 */
[----:B------:R-:W-:Y:S04]  /*21ed0*/  STL [R1+0x5264], R23 ;  /* 0x0052641701007387 */ /* 0x000fe80000100800 */
[----:B------:R-:W-:Y:S04]  /*21ee0*/  STL [R1+0x524c], R25 ;  /* 0x00524c1901007387 */ /* 0x000fe80000100800 */
[----:B----4-:R-:W-:Y:S04]  /*21ef0*/  STL [R1+0x5250], R27 ;  /* 0x0052501b01007387 */ /* 0x010fe80000100800 */
[----:B------:R-:W-:Y:S04]  /*21f00*/  STL [R1+0x52bc], R2 ;  /* 0x0052bc0201007387 */ /* 0x000fe80000100800 */
[----:B------:R-:W-:Y:S04]  /*21f10*/  STL [R1+0x5268], R29 ;  /* 0x0052681d01007387 */ /* 0x000fe80000100800 */
[----:B------:R-:W3:Y:S04]  /*21f20*/  LDL.LU R28, [R1+0x7cc] ;  /* 0x0007cc00011c7983 */ /* 0x000ee80000300800 */
[----:B------:R-:W4:Y:S04]  /*21f30*/  LDL.LU R24, [R1+0x7c8] ;  /* 0x0007c80001187983 */ /* 0x000f280000300800 */
[----:B------:R-:W-:Y:S04]  /*21f40*/  STL [R1+0x5290], R17 ;  /* 0x0052901101007387 */ /* 0x000fe80000100800 */
[----:B------:R-:W-:Y:S04]  /*21f50*/  STL [R1+0x2f44], R0 ;  /* 0x002f440001007387 */ /* 0x000fe80000100800 */
[----:B--2---:R0:W-:Y:S04]  /*21f60*/  STL [R1+0x526c], R14 ;  /* 0x00526c0e01007387 */ /* 0x0041e80000100800 */
[----:B0-----:R-:W2:Y:S01]  /*21f70*/  LDL.LU R14, [R1+0x74c] ;  /* 0x00074c00010e7983 */ /* 0x001ea20000300800 */
[----:B------:R-:W-:-:S03]  /*21f80*/  IMAD.SHL.U32 R27, R17, 0x2, RZ ;  /* 0x00000002111b7824 */ /* 0x000fc600078e00ff */
[----:B------:R-:W-:Y:S06]  /*21f90*/  BAR.SYNC.DEFER_BLOCKING 0x0 ;  /* 0x0000000000007b1d */ /* 0x000fec0000010000 */
        /* <DEDUP_REMOVED lines=17> */
[----:B------:R-:W-:Y:S04]  /*220b0*/  STS.U16 [R27], R22 ;  /* 0x000000161b007388 */ /* 0x000fe80000000400 */
[----:B------:R-:W2:Y:S04]  /*220c0*/  LDL.LU R7, [R1+0x510] ;  /* 0x0005100001077983 */ /* 0x000ea80000300800 */
[----:B------:R0:W-:Y:S04]  /*220d0*/  STS.U16 [R27+0x100], R26 ;  /* 0x0001001a1b007388 */ /* 0x0001e80000000400 */
[----:B------:R-:W2:Y:S04]  /*220e0*/  LDL.LU R6, [R1+0x50c] ;  /* 0x00050c0001067983 */ /* 0x000ea80000300800 */
[----:B0-----:R-:W2:Y:S04]  /*220f0*/  LDL.LU R26, [R1+0x508] ;  /* 0x00050800011a7983 */ /* 0x001ea80000300800 */
[----:B------:R-:W2:Y:S04]  /*22100*/  LDL.LU R5, [R1+0x494] ;  /* 0x0004940001057983 */ /* 0x000ea80000300800 */
[----:B------:R-:W2:Y:S04]  /*22110*/  LDL.LU R4, [R1+0x490] ;  /* 0x0004900001047983 */ /* 0x000ea80000300800 */
[----:B---3--:R0:W-:Y:S04]  /*22120*/  STS.U16 [R27+0x200], R28 ;  /* 0x0002001c1b007388 */ /* 0x0081e80000000400 */
[----:B------:R-:W3:Y:S04]  /*22130*/  LDL.LU R3, [R1+0x48c] ;  /* 0x00048c0001037983 */ /* 0x000ee80000300800 */
[----:B0-----:R-:W3:Y:S04]  /*22140*/  LDL.LU R28, [R1+0x488] ;  /* 0x00048800011c7983 */ /* 0x001ee80000300800 */
[----:B------:R-:W3:Y:S04]  /*22150*/  LDL.LU R16, [R1+0x414] ;  /* 0x0004140001107983 */ /* 0x000ee80000300800 */
[----:B------:R-:W3:Y:S04]  /*22160*/  LDL.LU R18, [R1+0x410] ;  /* 0x0004100001127983 */ /* 0x000ee80000300800 */
[----:B------:R-:W3:Y:S04]  /*22170*/  LDL.LU R20, [R1+0x40c] ;  /* 0x00040c0001147983 */ /* 0x000ee80000300800 */
[----:B----4-:R0:W-:Y:S04]  /*22180*/  STS.U16 [R27+0x300], R24 ;  /* 0x000300181b007388 */ /* 0x0101e80000000400 */
[----:B------:R-:W4:Y:S04]  /*22190*/  LDL.LU R22, [R1+0x408] ;  /* 0x0004080001167983 */ /* 0x000f280000300800 */
[----:B0-----:R-:W3:Y:S04]  /*221a0*/  LDL.LU R24, [R1+0x394] ;  /* 0x0003940001187983 */ /* 0x001ee80000300800 */
[----:B--2---:R0:W-:Y:S04]  /*221b0*/  STS.U16 [R27+0x2000], R14 ;  /* 0x0020000e1b007388 */ /* 0x0041e80000000400 */
[----:B0-----:R-:W2:Y:S04]  /*221c0*/  LDL.LU R14, [R1+0x5324] ;  /* 0x00532400010e7983 */ /* 0x001ea80000300800 */
[----:B--2---:R-:W-:Y:S04]  /*221d0*/  STS.U16 [R27+0x2100], R14 ;  /* 0x0021000e1b007388 */ /* 0x004fe80000000400 */
        /* <DEDUP_REMOVED lines=18> */
[----:B------:R-:W-:Y:S04]  /*22300*/  STS.U16 [R27+0xc000], R5 ;  /* 0x00c000051b007388 */ /* 0x000fe80000000400 */
[----:B------:R-:W-:Y:S04]  /*22310*/  STS.U16 [R27+0xc100], R4 ;  /* 0x00c100041b007388 */ /* 0x000fe80000000400 */
[----:B---3--:R-:W-:Y:S04]  /*22320*/  STS.U16 [R27+0xc200], R3 ;  /* 0x00c200031b007388 */ /* 0x008fe80000000400 */
[----:B0-----:R-:W2:Y:S04]  /*22330*/  LDL.LU R26, [R1+0x390] ;  /* 0x00039000011a7983 */ /* 0x001ea80000300800 */
[----:B------:R0:W-:Y:S04]  /*22340*/  STS.U16 [R27+0xc300], R28 ;  /* 0x00c3001c1b007388 */ /* 0x0001e80000000400 */
[----:B0-----:R-:W3:Y:S04]  /*22350*/  LDL.LU R28, [R1+0x38c] ;  /* 0x00038c00011c7983 */ /* 0x001ee80000300800 */
[----:B------:R-:W2:Y:S04]  /*22360*/  LDL.LU R14, [R1+0x314] ;  /* 0x00031400010e7983 */ /* 0x000ea80000300800 */
        /* <DEDUP_REMOVED lines=18> */
[----:B------:R-:W-:Y:S04]  /*22490*/  STS.U16 [R27+0xe200], R20 ;  /* 0x00e200141b007388 */ /* 0x000fe80000000400 */
[----:B------:R-:W2:Y:S04]  /*224a0*/  LDL.LU R8, [R1+0x188] ;  /* 0x0001880001087983 */ /* 0x000ea80000300800 */
[----:B----4-:R0:W-:Y:S04]  /*224b0*/  STS.U16 [R27+0xe300], R22 ;  /* 0x00e300161b007388 */ /* 0x0101e80000000400 */
[----:B------:R-:W4:Y:S04]  /*224c0*/  LDL.LU R7, [R1+0x114] ;  /* 0x0001140001077983 */ /* 0x000f280000300800 */
[----:B------:R-:W-:Y:S04]  /*224d0*/  STS.U16 [R27+0x10000], R24 ;  /* 0x010000181b007388 */ /* 0x000fe80000000400 */
[----:B0-----:R-:W4:Y:S04]  /*224e0*/  LDL.LU R22, [R1+0x110] ;  /* 0x0001100001167983 */ /* 0x001f280000300800 */
[----:B------:R-:W4:Y:S04]  /*224f0*/  LDL.LU R6, [R1+0x10c] ;  /* 0x00010c0001067983 */ /* 0x000f280000300800 */
[----:B------:R-:W4:Y:S04]  /*22500*/  LDL.LU R5, [R1+0x108] ;  /* 0x0001080001057983 */ /* 0x000f280000300800 */
[----:B------:R0:W-:Y:S04]  /*22510*/  STS.U16 [R27+0x10100], R26 ;  /* 0x0101001a1b007388 */ /* 0x0001e80000000400 */
[----:B------:R-:W4:Y:S04]  /*22520*/  LDL.LU R4, [R1+0x94] ;  /* 0x0000940001047983 */ /* 0x000f280000300800 */
[----:B0-----:R-:W4:Y:S04]  /*22530*/  LDL.LU R26, [R1+0x90] ;  /* 0x00009000011a7983 */ /* 0x001f280000300800 */
[----:B------:R-:W4:Y:S04]  /*22540*/  LDL.LU R3, [R1+0x8c] ;  /* 0x00008c0001037983 */ /* 0x000f280000300800 */
[----:B------:R-:W4:Y:S04]  /*22550*/  LDL.LU R16, [R1+0x88] ;  /* 0x0000880001107983 */ /* 0x000f280000300800 */
[----:B------:R-:W4:Y:S04]  /*22560*/  LDL.LU R18, [R1+0x14] ;  /* 0x0000140001127983 */ /* 0x000f280000300800 */
[----:B------:R-:W4:Y:S04]  /*22570*/  LDL.LU R20, [R1+0x10] ;  /* 0x0000100001147983 */ /* 0x000f280000300800 */
[----:B---3--:R0:W-:Y:S04]  /*22580*/  STS.U16 [R27+0x10200], R28 ;  /* 0x0102001c1b007388 */ /* 0x0081e80000000400 */
[----:B------:R-:W3:Y:S04]  /*22590*/  LDL.LU R24, [R1+0xc] ;  /* 0x00000c0001187983 */ /* 0x000ee80000300800 */
        /* <DEDUP_REMOVED lines=19> */
[----:B----4-:R-:W-:Y:S04]  /*226d0*/  STS.U16 [R27+0x1a000], R7 ;  /* 0x01a000071b007388 */ /* 0x010fe80000000400 */
[----:B------:R-:W-:Y:S04]  /*226e0*/  STS.U16 [R27+0x1a100], R22 ;  /* 0x01a100161b007388 */ /* 0x000fe80000000400 */
[----:B------:R-:W-:Y:S04]  /*226f0*/  STS.U16 [R27+0x1a200], R6 ;  /* 0x01a200061b007388 */ /* 0x000fe80000000400 */
[----:B------:R-:W-:Y:S04]  /*22700*/  STS.U16 [R27+0x1a300], R5 ;  /* 0x01a300051b007388 */ /* 0x000fe80000000400 */
[----:B------:R-:W-:Y:S04]  /*22710*/  STS.U16 [R27+0x1c000], R4 ;  /* 0x01c000041b007388 */ /* 0x000fe80000000400 */
[----:B------:R0:W-:Y:S04]  /*22720*/  STS.U16 [R27+0x1c100], R26 ;  /* 0x01c1001a1b007388 */ /* 0x0001e80000000400 */
[----:B------:R-:W-:Y:S04]  /*22730*/  STS.U16 [R27+0x1c200], R3 ;  /* 0x01c200031b007388 */ /* 0x000fe80000000400 */
[----:B------:R-:W-:Y:S04]  /*22740*/  STS.U16 [R27+0x1c300], R16 ;  /* 0x01c300101b007388 */ /* 0x000fe80000000400 */
[----:B------:R-:W-:Y:S04]  /*22750*/  STS.U16 [R27+0x1e000], R18 ;  /* 0x01e000121b007388 */ /* 0x000fe80000000400 */
[----:B------:R-:W-:Y:S04]  /*22760*/  STS.U16 [R27+0x1e100], R20 ;  /* 0x01e100141b007388 */ /* 0x000fe80000000400 */
[----:B---3--:R-:W-:Y:S04]  /*22770*/  STS.U16 [R27+0x1e200], R24 ;  /* 0x01e200181b007388 */ /* 0x008fe80000000400 */
[----:B0-----:R-:W2:Y:S04]  /*22780*/  LDL.LU R26, [R1+0x7c4] ;  /* 0x0007c400011a7983 */ /* 0x001ea80000300800 */
[----:B------:R0:W-:Y:S04]  /*22790*/  STS.U16 [R27+0x1e300], R28 ;  /* 0x01e3001c1b007388 */ /* 0x0001e80000000400 */
[----:B0-----:R-:W3:Y:S04]  /*227a0*/  LDL.LU R28, [R1+0x7b8] ;  /* 0x0007b800011c7983 */ /* 0x001ee80000300800 */
[----:B------:R-:W0:Y:S04]  /*227b0*/  S2R R22, SR_TID.X ;  /* 0x0000000000167919 */ /* 0x000e280000002100 */
[----:B---3--:R1:W-:Y:S04]  /*227c0*/  STL [R1+0x531c], R28 ;  /* 0x00531c1c01007387 */ /* 0x0083e80000100800 */
[----:B-1----:R-:W3:Y:S04]  /*227d0*/  LDL.LU R28, [R1+0x7c0] ;  /* 0x0007c000011c7983 */ /* 0x002ee80000300800 */
[----:B------:R-:W4:Y:S04]  /*227e0*/  LDL.LU R14, [R1+0x740] ;  /* 0x00074000010e7983 */ /* 0x000f280000300800 */
        /* <DEDUP_REMOVED lines=8> */
[----:B------:R-:W4:Y:S01]  /*22870*/  LDL.LU R13, [R1+0x600] ;  /* 0x00060000010d7983 */ /* 0x000f220000300800 */
[----:B0-----:R-:W-:-:S03]  /*22880*/  LOP3.LUT R22, R22, 0x7f, RZ, 0xc0, !PT ;  /* 0x0000007f16167812 */ /* 0x001fc600078ec0ff */
[----:B------:R-:W4:Y:S04]  /*22890*/  LDL.LU R12, [R1+0x5fc] ;  /* 0x0005fc00010c7983 */ /* 0x000f280000300800 */
[----:B------:R-:W4:Y:S04]  /*228a0*/  LDL.LU R11, [R1+0x5f8] ;  /* 0x0005f800010b7983 */ /* 0x000f280000300800 */
[----:B------:R-:W4:Y:S04]  /*228b0*/  LDL.LU R10, [R1+0x584] ;  /* 0x00058400010a7983 */ /* 0x000f280000300800 */
[----:B------:R-:W4:Y:S01]  /*228c0*/  LDL.LU R9, [R1+0x580] ;  /* 0x0005800001097983 */ /* 0x000f220000300800 */
[----:B------:R-:W-:-:S03]  /*228d0*/  SHF.L.U32 R22, R22, 0x1, RZ ;  /* 0x0000000116167819 */ /* 0x000fc600000006ff */
[----:B------:R-:W4:Y:S04]  /*228e0*/  LDL.LU R8, [R1+0x57c] ;  /* 0x00057c0001087983 */ /* 0x000f280000300800 */
[----:B------:R-:W4:Y:S04]  /*228f0*/  LDL.LU R7, [R1+0x578] ;  /* 0x0005780001077983 */ /* 0x000f280000300800 */
[----:B------:R-:W4:Y:S04]  /*22900*/  LDL.LU R6, [R1+0x504] ;  /* 0x0005040001067983 */ /* 0x000f280000300800 */
[----:B------:R-:W4:Y:S01]  /*22910*/  LDL.LU R20, [R1+0x500] ;  /* 0x0005000001147983 */ /* 0x000f220000300800 */
[----:B------:R-:W-:-:S03]  /*22920*/  LOP3.LUT R0, R22, 0x10, RZ, 0x3c, !PT ;  /* 0x0000001016007812 */ /* 0x000fc600078e3cff */
[----:B------:R0:W-:Y:S04]  /*22930*/  STL [R1+0x5294], R27 ;  /* 0x0052941b01007387 */ /* 0x0001e80000100800 */
[----:B0-----:R-:W4:Y:S04]  /*22940*/  LDL.LU R27, [R1+0x7bc] ;  /* 0x0007bc00011b7983 */ /* 0x001f280000300800 */
[----:B------:R-:W4:Y:S04]  /*22950*/  LDL.LU R5, [R1+0x4fc] ;  /* 0x0004fc0001057983 */ /* 0x000f280000300800 */
[----:B------:R-:W4:Y:S04]  /*22960*/  LDL.LU R4, [R1+0x4f8] ;  /* 0x0004f80001047983 */ /* 0x000f280000300800 */
[----:B------:R-:W4:Y:S04]  /*22970*/  LDL.LU R3, [R1+0x484] ;  /* 0x0004840001037983 */ /* 0x000f280000300800 */
[----:B------:R-:W4:Y:S04]  /*22980*/  LDL.LU R16, [R1+0x480] ;  /* 0x0004800001107983 */ /* 0x000f280000300800 */
[----:B------:R-:W4:Y:S04]  /*22990*/  LDL.LU R18, [R1+0x47c] ;  /* 0x00047c0001127983 */ /* 0x000f280000300800 */
[----:B------:R-:W4:Y:S04]  /*229a0*/  LDL.LU R22, [R1+0x478] ;  /* 0x0004780001167983 */ /* 0x000f280000300800 */
[----:B--2---:R0:W-:Y:S04]  /*229b0*/  STS.U16 [R0+0x400], R26 ;  /* 0x0004001a00007388 */ /* 0x0041e80000000400 */
[----:B------:R-:W2:Y:S04]  /*229c0*/  LDL.LU R24, [R1+0x404] ;  /* 0x0004040001187983 */ /* 0x000ea80000300800 */
[----:B0-----:R-:W2:Y:S04]  /*229d0*/  LDL.LU R26, [R1+0x400] ;  /* 0x00040000011a7983 */ /* 0x001ea80000300800 */
[----:B---3--:R0:W-:Y:S04]  /*229e0*/  STS.U16 [R0+0x500], R28 ;  /* 0x0005001c00007388 */ /* 0x0081e80000000400 */
[----:B0-----:R-:W3:Y:S04]  /*229f0*/  LDL.LU R28, [R1+0x531c] ;  /* 0x00531c00011c7983 */ /* 0x001ee80000300800 */
[----:B----4-:R-:W-:Y:S04]  /*22a00*/  STS.U16 [R0+0x600], R27 ;  /* 0x0006001b00007388 */ /* 0x010fe80000000400 */
[----:B---3--:R0:W-:Y:S04]  /*22a10*/  STS.U16 [R0+0x700], R28 ;  /* 0x0007001c00007388 */ /* 0x0081e80000000400 */
        /* <DEDUP_REMOVED lines=23> */
[----:B0-----:R-:W3:Y:S04]  /*22b90*/  LDL.LU R28, [R1+0x3fc] ;  /* 0x0003fc00011c7983 */ /* 0x001ee80000300800 */
[----:B------:R-:W-:Y:S04]  /*22ba0*/  STS.U16 [R0+0xc700], R22 ;  /* 0x00c7001600007388 */ /* 0x000fe80000000400 */
[----:B-1----:R-:W4:Y:S04]  /*22bb0*/  LDL.LU R20, [R1+0x3f8] ;  /* 0x0003f80001147983 */ /* 0x002f280000300800 */
[----:B--2---:R0:W-:Y:S04]  /*22bc0*/  STS.U16 [R0+0xe400], R24 ;  /* 0x00e4001800007388 */ /* 0x0041e80000000400 */
[----:B0-----:R-:W2:Y:S04]  /*22bd0*/  LDL.LU R24, [R1+0x380] ;  /* 0x0003800001187983 */ /* 0x001ea80000300800 */
[----:B------:R-:W-:Y:S04]  /*22be0*/  STS.U16 [R0+0xe500], R26 ;  /* 0x00e5001a00007388 */ /* 0x000fe80000000400 */
[----:B--2---:R0:W-:Y:S04]  /*22bf0*/  STL [R1+0x5318], R24 ;  /* 0x0053181801007387 */ /* 0x0041e80000100800 */
[----:B0-----:R-:W2:Y:S04]  /*22c00*/  LDL.LU R24, [R1+0x384] ;  /* 0x0003840001187983 */ /* 0x001ea80000300800 */
[----:B---3--:R0:W-:Y:S04]  /*22c10*/  STS.U16 [R0+0xe600], R28 ;  /* 0x00e6001c00007388 */ /* 0x0081e80000000400 */
[----:B------:R-:W3:Y:S04]  /*22c20*/  LDL.LU R26, [R1+0x37c] ;  /* 0x00037c00011a7983 */ /* 0x000ee80000300800 */
        /* <DEDUP_REMOVED lines=29> */
[----:B--2---:R0:W-:Y:S04]  /*22e00*/  STS.U16 [R0+0x10500], R24 ;  /* 0x0105001800007388 */ /* 0x0041e80000000400 */
[----:B---3--:R-:W-:Y:S04]  /*22e10*/  STS.U16 [R0+0x10600], R26 ;  /* 0x0106001a00007388 */ /* 0x008fe80000000400 */
        /* <DEDUP_REMOVED lines=17> */
[----:B0-----:R-:W2:Y:S04]  /*22f30*/  LDL.LU R24, [R1] ;  /* 0x0000000001187983 */ /* 0x001ea80000300800 */
[----:B-1----:R-:W0:Y:S04]  /*22f40*/  S2R R22, SR_TID.X ;  /* 0x0000000000167919 */ /* 0x002e280000002100 */
[----:B------:R-:W-:Y:S04]  /*22f50*/  STS.U16 [R0+0x1a400], R8 ;  /* 0x01a4000800007388 */ /* 0x000fe80000000400 */
[----:B------:R-:W-:Y:S04]  /*22f60*/  STS.U16 [R0+0x1a500], R7 ;  /* 0x01a5000700007388 */ /* 0x000fe80000000400 */
[----:B------:R-:W-:Y:S04]  /*22f70*/  STS.U16 [R0+0x1a600], R6 ;  /* 0x01a6000600007388 */ /* 0x000fe80000000400 */
[----:B------:R-:W-:Y:S04]  /*22f80*/  STS.U16 [R0+0x1a700], R5 ;  /* 0x01a7000500007388 */ /* 0x000fe80000000400 */
[----:B------:R-:W-:Y:S01]  /*22f90*/  STS.U16 [R0+0x1c400], R4 ;  /* 0x01c4000400007388 */ /* 0x000fe20000000400 */
[----:B0-----:R-:W-:-:S03]  /*22fa0*/  LOP3.LUT R22, R22, 0x7f, RZ, 0xc0, !PT ;  /* 0x0000007f16167812 */ /* 0x001fc600078ec0ff */
[----:B------:R-:W-:Y:S01]  /*22fb0*/  STS.U16 [R0+0x1c500], R3 ;  /* 0x01c5000300007388 */ /* 0x000fe20000000400 */
[----:B------:R-:W-:-:S03]  /*22fc0*/  SHF.L.U32 R22, R22, 0x1, RZ ;  /* 0x0000000116167819 */ /* 0x000fc600000006ff */
[----:B------:R-:W-:Y:S04]  /*22fd0*/  STS.U16 [R0+0x1c600], R16 ;  /* 0x01c6001000007388 */ /* 0x000fe80000000400 */
[----:B----4-:R-:W-:Y:S04]  /*22fe0*/  STS.U16 [R0+0x1c700], R18 ;  /* 0x01c7001200007388 */ /* 0x010fe80000000400 */
[----:B------:R0:W-:Y:S04]  /*22ff0*/  STS.U16 [R0+0x1e400], R20 ;  /* 0x01e4001400007388 */ /* 0x0001e80000000400 */
[----:B------:R-:W3:Y:S04]  /*23000*/  LDL.LU R26, [R1+0x5314] ;  /* 0x00531400011a7983 */ /* 0x000ee80000300800 */
[----:B------:R-:W4:Y:S01]  /*23010*/  LDL.LU R28, [R1+0x5310] ;  /* 0x00531000011c7983 */ /* 0x000f220000300800 */
[----:B0-----:R-:W-:-:S05]  /*23020*/  LOP3.LUT R0, R22, 0x20, RZ, 0x3c, !PT ;  /* 0x0000002016007812 */ /* 0x001fca00078e3cff */
[----:B------:R0:W-:Y:S04]  /*23030*/  STL [R1+0x530c], R0 ;  /* 0x00530c0001007387 */ /* 0x0001e80000100800 */
[----:B------:R-:W3:Y:S01]  /*23040*/  LDL.LU R27, [R1+0x7a8] ;  /* 0x0007a800011b7983 */ /* 0x000ee20000300800 */
[----:B0-----:R-:W-:-:S05]  /*23050*/  LOP3.LUT R0, R22, 0x10, RZ, 0x3c, !PT ;  /* 0x0000001016007812 */ /* 0x001fca00078e3cff */
[----:B--2---:R-:W-:Y:S04]  /*23060*/  STS.U16 [R0+0x1e500], R24 ;  /* 0x01e5001800007388 */ /* 0x004fe80000000400 */
[----:B---3--:R0:W-:Y:S04]  /*23070*/  STL [R1+0x5308], R27 ;  /* 0x0053081b01007387 */ /* 0x0081e80000100800 */
[----:B0-----:R-:W2:Y:S04]  /*23080*/  LDL.LU R27, [R1+0x7b4] ;  /* 0x0007b400011b7983 */ /* 0x001ea80000300800 */
[----:B------:R-:W3:Y:S04]  /*23090*/  LDL.LU R14, [R1+0x730] ;  /* 0x00073000010e7983 */ /* 0x000ee80000300800 */
        /* <DEDUP_REMOVED lines=28> */
[----:B------:R-:W3:Y:S04]  /*23260*/  LDL.LU R26, [R1+0x7b0] ;  /* 0x0007b000011a7983 */ /* 0x000ee80000300800 */
[----:B--2---:R0:W-:Y:S04]  /*23270*/  STS.U16 [R0+0x800], R27 ;  /* 0x0008001b00007388 */ /* 0x0041e80000000400 */
[----:B0-----:R-:W2:Y:S04]  /*23280*/  LDL.LU R27, [R1+0x5308] ;  /* 0x00530800011b7983 */ /* 0x001ea80000300800 */
[----:B---3--:R-:W-:Y:S04]  /*23290*/  STS.U16 [R0+0x900], R26 ;  /* 0x0009001a00007388 */ /* 0x008fe80000000400 */
[----:B----4-:R-:W-:Y:S04]  /*232a0*/  STS.U16 [R0+0xa00], R28 ;  /* 0x000a001c00007388 */ /* 0x010fe80000000400 */
        /* <DEDUP_REMOVED lines=22> */
[----:B0-----:R-:W2:Y:S04]  /*23410*/  LDL.LU R3, [R1+0x3f0] ;  /* 0x0003f00001037983 */ /* 0x001ea80000300800 */
[----:B------:R0:W-:Y:S04]  /*23420*/  STS.U16 [R0+0xc900], R18 ;  /* 0x00c9001200007388 */ /* 0x0001e80000000400 */
[----:B0-----:R-:W3:Y:S04]  /*23430*/  LDL.LU R18, [R1+0x374] ;  /* 0x0003740001127983 */ /* 0x001ee80000300800 */
[----:B---3--:R0:W-:Y:S04]  /*23440*/  STL [R1+0x5300], R18 ;  /* 0x0053001201007387 */ /* 0x0081e80000100800 */
[----:B0-----:R-:W3:Y:S04]  /*23450*/  LDL.LU R18, [R1+0x3e8] ;  /* 0x0003e80001127983 */ /* 0x001ee80000300800 */
[----:B------:R-:W-:Y:S04]  /*23460*/  STS.U16 [R0+0xca00], R20 ;  /* 0x00ca001400007388 */ /* 0x000fe80000000400 */
[----:B------:R-:W-:Y:S04]  /*23470*/  STS.U16 [R0+0xcb00], R22 ;  /* 0x00cb001600007388 */ /* 0x000fe80000000400 */
[----:B------:R-:W-:Y:S04]  /*23480*/  STS.U16 [R0+0xe800], R24 ;  /* 0x00e8001800007388 */ /* 0x000fe80000000400 */
[----:B---3--:R0:W-:Y:S04]  /*23490*/  STL [R1+0x5304], R18 ;  /* 0x0053041201007387 */ /* 0x0081e80000100800 */
[----:B0-----:R-:W3:Y:S04]  /*234a0*/  LDL.LU R18, [R1+0x3ec] ;  /* 0x0003ec0001127983 */ /* 0x001ee80000300800 */
        /* <DEDUP_REMOVED lines=30> */
[----:B---3--:R0:W-:Y:S04]  /*23690*/  STS.U16 [R0+0xeb00], R18 ;  /* 0x00eb001200007388 */ /* 0x0081e80000000400 */
[----:B0-----:R-:W3:Y:S04]  /*236a0*/  LDL.LU R18, [R1+0x5300] ;  /* 0x0053000001127983 */ /* 0x001ee80000300800 */
[----:B---3--:R0:W-:Y:S04]  /*236b0*/  STS.U16 [R0+0x10800], R18 ;  /* 0x0108001200007388 */ /* 0x0081e80000000400 */
[----:B----4-:R1:W-:Y:S04]  /*236c0*/  STS.U16 [R0+0x10900], R20 ;  /* 0x0109001400007388 */ /* 0x0103e80000000400 */
[----:B------:R3:W-:Y:S04]  /*236d0*/  STS.U16 [R0+0x10a00], R22 ;  /* 0x010a001600007388 */ /* 0x0007e80000000400 */
[----:B0-----:R-:W4:Y:S04]  /*236e0*/  LDL.LU R18, [R1+0x52fc] ;  /* 0x0052fc0001127983 */ /* 0x001f280000300800 */
[----:B-1----:R-:W4:Y:S04]  /*236f0*/  LDL.LU R20, [R1+0x52f8] ;  /* 0x0052f80001147983 */ /* 0x002f280000300800 */
[----:B---3--:R-:W3:Y:S04]  /*23700*/  LDL.LU R22, [R1+0x52f4] ;  /* 0x0052f40001167983 */ /* 0x008ee80000300800 */
[----:B------:R0:W-:Y:S04]  /*23710*/  STS.U16 [R0+0x10b00], R24 ;  /* 0x010b001800007388 */ /* 0x0001e80000000400 */
[----:B0-----:R-:W3:Y:S04]  /*23720*/  LDL.LU R24, [R1+0x52f0] ;  /* 0x0052f00001187983 */ /* 0x001ee80000300800 */
        /* <DEDUP_REMOVED lines=16> */
[----:B0-----:R-:W0:Y:S04]  /*23830*/  S2R R16, SR_TID.X ;  /* 0x0000000000107919 */ /* 0x001e280000002100 */
[----:B------:R-:W-:Y:S04]  /*23840*/  STS.U16 [R0+0x1a800], R10 ;  /* 0x01a8000a00007388 */ /* 0x000fe80000000400 */
[----:B------:R-:W-:Y:S04]  /*23850*/  STS.U16 [R0+0x1a900], R9 ;  /* 0x01a9000900007388 */ /* 0x000fe80000000400 */
[----:B------:R-:W-:Y:S04]  /*23860*/  STS.U16 [R0+0x1aa00], R8 ;  /* 0x01aa000800007388 */ /* 0x000fe80000000400 */
[----:B------:R-:W-:Y:S01]  /*23870*/  STS.U16 [R0+0x1ab00], R7 ;  /* 0x01ab000700007388 */ /* 0x000fe20000000400 */
[----:B0-----:R-:W-:-:S03]  /*23880*/  LOP3.LUT R16, R16, 0x7f, RZ, 0xc0, !PT ;  /* 0x0000007f10107812 */ /* 0x001fc600078ec0ff */
[----:B------:R-:W-:Y:S02]  /*23890*/  STS.U16 [R0+0x1c800], R6 ;  /* 0x01c8000600007388 */ /* 0x000fe40000000400 */
[----:B------:R-:W-:Y:S02]  /*238a0*/  IMAD.SHL.U32 R16, R16, 0x2, RZ ;  /* 0x0000000210107824 */ /* 0x000fe400078e00ff */
[----:B------:R-:W-:Y:S04]  /*238b0*/  STS.U16 [R0+0x1c900], R5 ;  /* 0x01c9000500007388 */ /* 0x000fe80000000400 */
[----:B--2---:R-:W-:Y:S04]  /*238c0*/  STS.U16 [R0+0x1ca00], R4 ;  /* 0x01ca000400007388 */ /* 0x004fe80000000400 */
[----:B------:R-:W-:Y:S04]  /*238d0*/  STS.U16 [R0+0x1cb00], R3 ;  /* 0x01cb000300007388 */ /* 0x000fe80000000400 */
[----:B---3--:R0:W-:Y:S02]  /*238e0*/  STS.U16 [R0+0x1e800], R24 ;  /* 0x01e8001800007388 */ /* 0x0081e40000000400 */
[----:B0-----:R-:W-:-:S05]  /*238f0*/  LOP3.LUT R0, R16, 0x30, RZ, 0x3c, !PT ;  /* 0x0000003010007812 */ /* 0x001fca00078e3cff */
[----:B------:R0:W-:Y:S04]  /*23900*/  STL [R1+0x52ec], R0 ;  /* 0x0052ec0001007387 */ /* 0x0001e80000100800 */
[----:B------:R-:W2:Y:S01]  /*23910*/  LDL.LU R24, [R1+0x6f4] ;  /* 0x0006f40001187983 */ /* 0x000ea20000300800 */
[----:B0-----:R-:W-:-:S05]  /*23920*/  LOP3.LUT R0, R16, 0x20, RZ, 0x3c, !PT ;  /* 0x0000002010007812 */ /* 0x001fca00078e3cff */
[----:B------:R-:W-:Y:S04]  /*23930*/  STS.U16 [R0+0x1e900], R22 ;  /* 0x01e9001600007388 */ /* 0x000fe80000000400 */
[----:B----4-:R-:W-:Y:S04]  /*23940*/  STS.U16 [R0+0x1ea00], R20 ;  /* 0x01ea001400007388 */ /* 0x010fe80000000400 */
[----:B------:R-:W-:Y:S04]  /*23950*/  STS.U16 [R0+0x1eb00], R18 ;  /* 0x01eb001200007388 */ /* 0x000fe80000000400 */
[----:B--2---:R0:W-:Y:S04]  /*23960*/  STL [R1+0x52e8], R24 ;  /* 0x0052e81801007387 */ /* 0x0041e80000100800 */
[----:B0-----:R-:W2:Y:S04]  /*23970*/  LDL.LU R24, [R1+0x7a4] ;  /* 0x0007a40001187983 */ /* 0x001ea80000300800 */
[----:B------:R-:W3:Y:S04]  /*23980*/  LDL.LU R26, [R1+0x6f0] ;  /* 0x0006f000011a7983 */ /* 0x000ee80000300800 */
[----:B------:R-:W4:Y:S04]  /*23990*/  LDL.LU R28, [R1+0x6ec] ;  /* 0x0006ec00011c7983 */ /* 0x000f280000300800 */
        /* <DEDUP_REMOVED lines=25> */
[----:B------:R-:W3:Y:S04]  /*23b30*/  LDL.LU R18, [R1+0x7a0] ;  /* 0x0007a00001127983 */ /* 0x000ee80000300800 */
[----:B--2---:R0:W-:Y:S04]  /*23b40*/  STS.U16 [R0+0xc00], R24 ;  /* 0x000c001800007388 */ /* 0x0041e80000000400 */
[----:B0-----:R-:W2:Y:S04]  /*23b50*/  LDL.LU R24, [R1+0x52e8] ;  /* 0x0052e80001187983 */ /* 0x001ea80000300800 */
[----:B---3--:R-:W-:Y:S04]  /*23b60*/  STS.U16 [R0+0xd00], R18 ;  /* 0x000d001200007388 */ /* 0x008fe80000000400 */
[----:B------:R-:W-:Y:S04]  /*23b70*/  STS.U16 [R0+0xe00], R20 ;  /* 0x000e001400007388 */ /* 0x000fe80000000400 */
[----:B------:R-:W-:Y:S04]  /*23b80*/  STS.U16 [R0+0xf00], R22 ;  /* 0x000f001600007388 */ /* 0x000fe80000000400 */
[----:B--2---:R-:W-:Y:S04]  /*23b90*/  STS.U16 [R0+0x2c00], R24 ;  /* 0x002c001800007388 */ /* 0x004fe80000000400 */
[----:B------:R-:W-:Y:S04]  /*23ba0*/  STS.U16 [R0+0x2d00], R26 ;  /* 0x002d001a00007388 */ /* 0x000fe80000000400 */
[----:B----4-:R-:W-:Y:S04]  /*23bb0*/  STS.U16 [R0+0x2e00], R28 ;  /* 0x002e001c00007388 */ /* 0x010fe80000000400 */
        /* <DEDUP_REMOVED lines=159> */
[----:B0-----:R-:W2:Y:S04]  /*245b0*/  LDL.LU R10, [R1+0x3d0] ;  /* 0x0003d000010a7983 */ /* 0x001ea80000300800 */
[----:B------:R-:W3:Y:S04]  /*245c0*/  LDL.LU R2, [R1+0x354] ;  /* 0x0003540001027983 */ /* 0x000ee80000300800 */
[----:B---3--:R0:W-:Y:S04]  /*245d0*/  STL [R1+0x52c0], R2 ;  /* 0x0052c00201007387 */ /* 0x0081e80000100800 */
[----:B0-----:R-:W3:Y:S04]  /*245e0*/  LDL.LU R2, [R1+0x3c8] ;  /* 0x0003c80001027983 */ /* 0x001ee80000300800 */
[----:B------:R-:W-:Y:S04]  /*245f0*/  STS.U16 [R0+0xd100], R9 ;  /* 0x00d1000900007388 */ /* 0x000fe80000000400 */
        /* <DEDUP_REMOVED lines=39> */
[----:B0-----:R-:W3:Y:S04]  /*24870*/  LDL.LU R2, [R1+0x52bc] ;  /* 0x0052bc0001027983 */ /* 0x001ee80000300800 */
[----:B-1----:R-:W4:Y:S04]  /*24880*/  LDL.LU R9, [R1+0x52b8] ;  /* 0x0052b80001097983 */ /* 0x002f280000300800 */
[----:B------:R0:W-:Y:S04]  /*24890*/  STS.U16 [R0+0x11200], R8 ;  /* 0x0112000800007388 */ /* 0x0001e80000000400 */
[----:B------:R1:W-:Y:S04]  /*248a0*/  STS.U16 [R0+0x11300], R7 ;  /* 0x0113000700007388 */ /* 0x0003e80000000400 */
[----:B------:R2:W-:Y:S04]  /*248b0*/  STS.U16 [R0+0x13000], R6 ;  /* 0x0130000600007388 */ /* 0x0005e80000000400 */
[----:B0-----:R-:W4:Y:S04]  /*248c0*/  LDL.LU R8, [R1+0x52b4] ;  /* 0x0052b40001087983 */ /* 0x001f280000300800 */
[----:B-1----:R-:W4:Y:S04]  /*248d0*/  LDL.LU R7, [R1+0x52b0] ;  /* 0x0052b00001077983 */ /* 0x002f280000300800 */
[----:B--2---:R-:W2:Y:S04]  /*248e0*/  LDL.LU R6, [R1+0x52ac] ;  /* 0x0052ac0001067983 */ /* 0x004ea80000300800 */
        /* <DEDUP_REMOVED lines=22> */
[----:B------:R-:W-:Y:S01]  /*24a50*/  STS.U16 [R0+0x1d300], R10 ;  /* 0x01d3000a00007388 */ /* 0x000fe20000000400 */
[----:B---3--:R-:W-:-:S04]  /*24a60*/  LOP3.LUT R2, R2, 0x7f, RZ, 0xc0, !PT ;  /* 0x0000007f02027812 */ /* 0x008fc800078ec0ff */
[----:B------:R-:W-:Y:S01]  /*24a70*/  SHF.L.U32 R2, R2, 0x1, RZ ;  /* 0x0000000102027819 */ /* 0x000fe200000006ff */
[----:B--2---:R0:W-:Y:S03]  /*24a80*/  STS.U16 [R0+0x1f000], R6 ;  /* 0x01f0000600007388 */ /* 0x0041e60000000400 */
[----:B0-----:R-:W-:-:S05]  /*24a90*/  LOP3.LUT R0, R2, 0x50, RZ, 0x3c, !PT ;  /* 0x0000005002007812 */ /* 0x001fca00078e3cff */
[----:B------:R0:W-:Y:S04]  /*24aa0*/  STL [R1+0x52a8], R0 ;  /* 0x0052a80001007387 */ /* 0x0001e80000100800 */
[----:B------:R-:W2:Y:S01]  /*24ab0*/  LDL.LU R6, [R1+0x6d4] ;  /* 0x0006d40001067983 */ /* 0x000ea20000300800 */
[----:B0-----:R-:W-:-:S05]  /*24ac0*/  LOP3.LUT R0, R2, 0x40, RZ, 0x3c, !PT ;  /* 0x0000004002007812 */ /* 0x001fca00078e3cff */
[----:B----4-:R-:W-:Y:S04]  /*24ad0*/  STS.U16 [R0+0x1f100], R7 ;  /* 0x01f1000700007388 */ /* 0x010fe80000000400 */
[----:B------:R-:W-:Y:S04]  /*24ae0*/  STS.U16 [R0+0x1f200], R8 ;  /* 0x01f2000800007388 */ /* 0x000fe80000000400 */
        /* <DEDUP_REMOVED lines=57> */
[----:B------:R-:W-:Y:S04]  /*24e80*/  STS.U16 [R0+0xb400], R25 ;  /* 0x00b4001900007388 */ /* 0x000fe80000000400 */
[----:B------:R-:W-:Y:S04]  /*24e90*/  STS.U16 [R0+0xb500], R23 ;  /* 0x00b5001700007388 */ /* 0x000fe80000000400 */
[----:B--2---:R0:W-:Y:S04]  /*24ea0*/  STL [R1+0x52a0], R27 ;  /* 0x0052a01b01007387 */ /* 0x0041e80000100800 */
[----:B0-----:R-:W2:Y:S04]  /*24eb0*/  LDL.LU R27, [R1+0x3c0] ;  /* 0x0003c000011b7983 */ /* 0x001ea80000300800 */
[----:B------:R-:W-:Y:S04]  /*24ec0*/  STS.U16 [R0+0xb600], R21 ;  /* 0x00b6001500007388 */ /* 0x000fe80000000400 */
[----:B------:R-:W-:Y:S04]  /*24ed0*/  STS.U16 [R0+0xb700], R19 ;  /* 0x00b7001300007388 */ /* 0x000fe80000000400 */
[----:B------:R0:W-:Y:S04]  /*24ee0*/  STS.U16 [R0+0xd400], R13 ;  /* 0x00d4000d00007388 */ /* 0x0001e80000000400 */
[----:B------:R-:W3:Y:S04]  /*24ef0*/  LDL.LU R17, [R1+0x340] ;  /* 0x0003400001117983 */ /* 0x000ee80000300800 */
[----:B------:R1:W-:Y:S04]  /*24f00*/  STS.U16 [R0+0xd500], R12 ;  /* 0x00d5000c00007388 */ /* 0x0003e80000000400 */
[----:B0-----:R-:W4:Y:S04]  /*24f10*/  LDL.LU R13, [R1+0x33c] ;  /* 0x00033c00010d7983 */ /* 0x001f280000300800 */
[----:B------:R0:W-:Y:S04]  /*24f20*/  STS.U16 [R0+0xd600], R11 ;  /* 0x00d6000b00007388 */ /* 0x0001e80000000400 */
[----:B-1----:R-:W3:Y:S04]  /*24f30*/  LDL.LU R12, [R1+0x338] ;  /* 0x00033800010c7983 */ /* 0x002ee80000300800 */
[----:B------:R1:W-:Y:S04]  /*24f40*/  STS.U16 [R0+0xd700], R10 ;  /* 0x00d7000a00007388 */ /* 0x0003e80000000400 */
[----:B0-----:R-:W3:Y:S04]  /*24f50*/  LDL.LU R11, [R1+0x2c4] ;  /* 0x0002c400010b7983 */ /* 0x001ee80000300800 */
[----:B-1----:R-:W3:Y:S04]  /*24f60*/  LDL.LU R10, [R1+0x2c0] ;  /* 0x0002c000010a7983 */ /* 0x002ee80000300800 */
        /* <DEDUP_REMOVED lines=22> */
[----:B0-----:R-:W3:Y:S04]  /*250d0*/  LDL.LU R2, [R1+0x38] ;  /* 0x0000380001027983 */ /* 0x001ee80000300800 */
[----:B--2---:R0:W-:Y:S04]  /*250e0*/  STS.U16 [R0+0xf500], R27 ;  /* 0x00f5001b00007388 */ /* 0x0041e80000000400 */
[----:B0-----:R-:W2:Y:S04]  /*250f0*/  LDL.LU R27, [R1+0x52a0] ;  /* 0x0052a000011b7983 */ /* 0x001ea80000300800 */
[----:B--2---:R0:W-:Y:S04]  /*25100*/  STS.U16 [R0+0xf600], R27 ;  /* 0x00f6001b00007388 */ /* 0x0041e80000000400 */
[----:B0-----:R-:W2:Y:S04]  /*25110*/  LDL.LU R27, [R1+0x529c] ;  /* 0x00529c00011b7983 */ /* 0x001ea80000300800 */
[----:B--2---:R0:W-:Y:S04]  /*25120*/  STS.U16 [R0+0xf700], R27 ;  /* 0x00f7001b00007388 */ /* 0x0041e80000000400 */
[----:B0-----:R-:W2:Y:S04]  /*25130*/  LDL.LU R27, [R1+0x5298] ;  /* 0x00529800011b7983 */ /* 0x001ea80000300800 */
[----:B--2---:R0:W-:Y:S04]  /*25140*/  STS.U16 [R0+0x11400], R27 ;  /* 0x0114001b00007388 */ /* 0x0041e80000000400 */
[----:B---3--:R1:W-:Y:S04]  /*25150*/  STS.U16 [R0+0x11500], R17 ;  /* 0x0115001100007388 */ /* 0x0083e80000000400 */
[----:B----4-:R2:W-:Y:S04]  /*25160*/  STS.U16 [R0+0x11600], R13 ;  /* 0x0116000d00007388 */ /* 0x0105e80000000400 */
[----:B------:R3:W-:Y:S04]  /*25170*/  STS.U16 [R0+0x11700], R12 ;  /* 0x0117000c00007388 */ /* 0x0007e80000000400 */
[----:B------:R2:W-:Y:S04]  /*25180*/  STS.U16 [R0+0x13400], R11 ;  /* 0x0134000b00007388 */ /* 0x0005e80000000400 */
[----:B------:R0:W-:Y:S04]  /*25190*/  STS.U16 [R0+0x13500], R10 ;  /* 0x0135000a00007388 */ /* 0x0001e80000000400 */
        /* <DEDUP_REMOVED lines=16> */
[----:B0-----:R-:W4:Y:S04]  /*252a0*/  LDL.LU R27, [R1+0x5294] ;  /* 0x00529400011b7983 */ /* 0x001f280000300800 */
[----:B------:R-:W-:Y:S04]  /*252b0*/  STS.U16 [R0+0x1b600], R29 ;  /* 0x01b6001d00007388 */ /* 0x000fe80000000400 */
[----:B-1----:R-:W4:Y:S04]  /*252c0*/  LDL.LU R17, [R1+0x5290] ;  /* 0x0052900001117983 */ /* 0x002f280000300800 */
[----:B------:R-:W-:Y:S04]  /*252d0*/  STS.U16 [R0+0x1b700], R25 ;  /* 0x01b7001900007388 */ /* 0x000fe80000000400 */
[----:B--2---:R-:W2:Y:S04]  /*252e0*/  LDL.LU R13, [R1+0x528c] ;  /* 0x00528c00010d7983 */ /* 0x004ea80000300800 */
[----:B------:R-:W-:Y:S04]  /*252f0*/  STS.U16 [R0+0x1d400], R23 ;  /* 0x01d4001700007388 */ /* 0x000fe80000000400 */
[----:B---3--:R-:W3:Y:S04]  /*25300*/  LDL.LU R12, [R1+0x5288] ;  /* 0x00528800010c7983 */ /* 0x008ee80000300800 */
[----:B------:R-:W-:Y:S04]  /*25310*/  STS.U16 [R0+0x1d500], R21 ;  /* 0x01d5001500007388 */ /* 0x000fe80000000400 */
[----:B------:R-:W2:Y:S04]  /*25320*/  LDL.LU R11, [R1+0x5284] ;  /* 0x00528400010b7983 */ /* 0x000ea80000300800 */
[----:B------:R-:W-:Y:S04]  /*25330*/  STS.U16 [R0+0x1d600], R19 ;  /* 0x01d6001300007388 */ /* 0x000fe80000000400 */
[----:B------:R-:W2:Y:S04]  /*25340*/  LDL.LU R10, [R1+0x5280] ;  /* 0x00528000010a7983 */ /* 0x000ea80000300800 */
[----:B------:R0:W-:Y:S04]  /*25350*/  STS.U16 [R0+0x1d700], R2 ;  /* 0x01d7000200007388 */ /* 0x0001e80000000400 */
[----:B0-----:R-:W2:Y:S01]  /*25360*/  LDL.LU R2, [R1+0x770] ;  /* 0x0007700001027983 */ /* 0x001ea20000300800 */
[----:B----4-:R-:W-:Y:S01]  /*25370*/  IMAD.SHL.U32 R17, R17, 0x2, RZ ;  /* 0x0000000211117824 */ /* 0x010fe200078e00ff */
[----:B------:R-:W-:-:S02]  /*25380*/  LOP3.LUT R15, R27, 0x60, RZ, 0x3c, !PT ;  /* 0x000000601b0f7812 */ /* 0x000fc400078e3cff */
[----:B--2---:R0:W-:Y:S04]  /*25390*/  STL [R1+0x527c], R2 ;  /* 0x00527c0201007387 */ /* 0x0041e80000100800 */
[----:B------:R-:W2:Y:S04]  /*253a0*/  LDL.LU R9, [R1+0x6c0] ;  /* 0x0006c00001097983 */ /* 0x000ea80000300800 */
        /* <DEDUP_REMOVED lines=11> */
[----:B------:R-:W2:Y:S01]  /*25460*/  LDL.LU R26, [R1+0x530] ;  /* 0x00053000011a7983 */ /* 0x000ea20000300800 */
[----:B0-----:R-:W-:-:S03]  /*25470*/  LOP3.LUT R2, R17, 0x50, RZ, 0x3c, !PT ;  /* 0x0000005011027812 */ /* 0x001fc600078e3cff */
        /* <DEDUP_REMOVED lines=10> */
[----:B------:R-:W-:Y:S04]  /*25520*/  STS.U16 [R2+0x1f500], R11 ;  /* 0x01f5000b02007388 */ /* 0x000fe80000000400 */
[----:B0-----:R-:W2:Y:S04]  /*25530*/  LDL.LU R10, [R1+0x6c4] ;  /* 0x0006c400010a7983 */ /* 0x001ea80000300800 */
[----:B------:R0:W-:Y:S04]  /*25540*/  STL [R1+0x5270], R27 ;  /* 0x0052701b01007387 */ /* 0x0001e80000100800 */
[----:B---3--:R1:W-:Y:S04]  /*25550*/  STS.U16 [R2+0x1f600], R12 ;  /* 0x01f6000c02007388 */ /* 0x0083e80000000400 */
[----:B------:R3:W-:Y:S04]  /*25560*/  STS.U16 [R2+0x1f700], R13 ;  /* 0x01f7000d02007388 */ /* 0x0007e80000000400 */
[----:B0-----:R-:W2:Y:S04]  /*25570*/  LDL.LU R27, [R1+0x768] ;  /* 0x00076800011b7983 */ /* 0x001ea80000300800 */
[----:B------:R-:W2:Y:S04]  /*25580*/  LDL.LU R11, [R1+0x76c] ;  /* 0x00076c00010b7983 */ /* 0x000ea80000300800 */
[----:B-1----:R-:W2:Y:S04]  /*25590*/  LDL.LU R12, [R1+0x774] ;  /* 0x00077400010c7983 */ /* 0x002ea80000300800 */
[----:B---3--:R-:W3:Y:S04]  /*255a0*/  LDL.LU R2, [R1+0x527c] ;  /* 0x00527c0001027983 */ /* 0x008ee80000300800 */
[----:B--2---:R-:W-:Y:S04]  /*255b0*/  STS.U16 [R15+0x1800], R12 ;  /* 0x0018000c0f007388 */ /* 0x004fe80000000400 */
[----:B---3--:R0:W-:Y:S04]  /*255c0*/  STS.U16 [R15+0x1900], R2 ;  /* 0x001900020f007388 */ /* 0x0081e80000000400 */
        /* <DEDUP_REMOVED lines=35> */
[----:B------:R0:W-:Y:S04]  /*25800*/  STS.U16 [R15+0xda00], R17 ;  /* 0x00da00110f007388 */ /* 0x0001e80000000400 */
[----:B------:R-:W4:Y:S04]  /*25810*/  LDL.LU R19, [R1+0x2b4] ;  /* 0x0002b40001137983 */ /* 0x000f280000300800 */
[----:B--2---:R1:W-:Y:S04]  /*25820*/  STS.U16 [R15+0xdb00], R2 ;  /* 0x00db00020f007388 */ /* 0x0043e80000000400 */
[----:B0-----:R-:W2:Y:S04]  /*25830*/  LDL.LU R17, [R1+0x2b0] ;  /* 0x0002b00001117983 */ /* 0x001ea80000300800 */
[----:B-1----:R-:W2:Y:S04]  /*25840*/  LDL.LU R2, [R1+0x2ac] ;  /* 0x0002ac0001027983 */ /* 0x002ea80000300800 */
        /* <DEDUP_REMOVED lines=30> */
[----:B------:R1:W-:Y:S04]  /*25a30*/  STS.U16 [R15+0x11a00], R23 ;  /* 0x011a00170f007388 */ /* 0x0003e80000000400 */
[----:B------:R2:W-:Y:S04]  /*25a40*/  STS.U16 [R15+0x11b00], R21 ;  /* 0x011b00150f007388 */ /* 0x0005e80000000400 */
[----:B0-----:R-:W3:Y:S04]  /*25a50*/  LDL.LU R29, [R1+0x5268] ;  /* 0x00526800011d7983 */ /* 0x001ee80000300800 */
[----:B-1----:R-:W3:Y:S04]  /*25a60*/  LDL.LU R23, [R1+0x5264] ;  /* 0x0052640001177983 */ /* 0x002ee80000300800 */
[----:B--2---:R-:W2:Y:S04]  /*25a70*/  LDL.LU R21, [R1+0x5260] ;  /* 0x0052600001157983 */ /* 0x004ea80000300800 */
[----:B------:R0:W-:Y:S04]  /*25a80*/  STS.U16 [R15+0x13800], R19 ;  /* 0x013800130f007388 */ /* 0x0001e80000000400 */
[----:B------:R1:W-:Y:S04]  /*25a90*/  STS.U16 [R15+0x13900], R17 ;  /* 0x013900110f007388 */ /* 0x0003e80000000400 */
[----:B------:R1:W-:Y:S04]  /*25aa0*/  STS.U16 [R15+0x13a00], R2 ;  /* 0x013a00020f007388 */ /* 0x0003e80000000400 */
[----:B0-----:R-:W2:Y:S04]  /*25ab0*/  LDL.LU R19, [R1+0x525c] ;  /* 0x00525c0001137983 */ /* 0x001ea80000300800 */
[----:B-1----:R-:W2:Y:S04]  /*25ac0*/  LDL.LU R17, [R1+0x5258] ;  /* 0x0052580001117983 */ /* 0x002ea80000300800 */
[----:B------:R-:W2:Y:S04]  /*25ad0*/  LDL.LU R2, [R1+0x5254] ;  /* 0x0052540001027983 */ /* 0x000ea80000300800 */
        /* <DEDUP_REMOVED lines=19> */
[----:B0-----:R-:W3:Y:S04]  /*25c10*/  LDL.LU R25, [R1+0x764] ;  /* 0x0007640001197983 */ /* 0x001ee80000300800 */
[----:B--2---:R0:W-:Y:S04]  /*25c20*/  STS.U16 [R15+0x1da00], R2 ;  /* 0x01da00020f007388 */ /* 0x0041e80000000400 */
[----:B0-----:R-:W2:Y:S04]  /*25c30*/  LDL.LU R2, [R1+0x760] ;  /* 0x0007600001027983 */ /* 0x001ea80000300800 */
[----:B----4-:R-:W-:Y:S04]  /*25c40*/  STS.U16 [R15+0x1db00], R0 ;  /* 0x01db00000f007388 */ /* 0x010fe80000000400 */
[----:B------:R0:W-:Y:S04]  /*25c50*/  STS.U16 [R15+0x1f800], R17 ;  /* 0x01f800110f007388 */ /* 0x0001e80000000400 */
[----:B0-----:R-:W4:Y:S04]  /*25c60*/  LDL.LU R17, [R1+0x6a0] ;  /* 0x0006a00001117983 */ /* 0x001f280000300800 */
        /* <DEDUP_REMOVED lines=16> */
[----:B------:R0:W-:Y:S04]  /*25d70*/  STS.U16 [R15+0x1f900], R19 ;  /* 0x01f900130f007388 */ /* 0x0001e80000000400 */
[----:B------:R1:W-:Y:S04]  /*25d80*/  STS.U16 [R15+0x1fa00], R21 ;  /* 0x01fa00150f007388 */ /* 0x0003e80000000400 */
[----:B---3--:R3:W-:Y:S04]  /*25d90*/  STS.U16 [R15+0x1fb00], R23 ;  /* 0x01fb00170f007388 */ /* 0x0087e80000000400 */
[----:B0-----:R-:W4:Y:S04]  /*25da0*/  LDL.LU R19, [R1+0x6a4] ;  /* 0x0006a40001137983 */ /* 0x001f280000300800 */
[----:B-1----:R-:W4:Y:S04]  /*25db0*/  LDL.LU R21, [R1+0x758] ;  /* 0x0007580001157983 */ /* 0x002f280000300800 */
[----:B---3--:R-:W3:Y:S01]  /*25dc0*/  LDL.LU R23, [R1+0x75c] ;  /* 0x00075c0001177983 */ /* 0x008ee20000300800 */
[----:B------:R-:W-:-:S03]  /*25dd0*/  LOP3.LUT R5, R27, 0x70, RZ, 0x3c, !PT ;  /* 0x000000701b057812 */ /* 0x000fc600078e3cff */
[----:B------:R-:W4:Y:S04]  /*25de0*/  LDL.LU R22, [R1+0x49c] ;  /* 0x00049c0001167983 */ /* 0x000f280000300800 */
[----:B------:R-:W4:Y:S04]  /*25df0*/  LDL.LU R28, [R1+0x498] ;  /* 0x00049800011c7983 */ /* 0x000f280000300800 */
[----:B------:R-:W4:Y:S04]  /*25e00*/  LDL.LU R15, [R1+0x424] ;  /* 0x00042400010f7983 */ /* 0x000f280000300800 */
[----:B------:R0:W-:Y:S04]  /*25e10*/  STS.U16 [R5+0x1c00], R25 ;  /* 0x001c001905007388 */ /* 0x0001e80000000400 */
[----:B------:R-:W4:Y:S04]  /*25e20*/  LDL.LU R27, [R1+0x420] ;  /* 0x00042000011b7983 */ /* 0x000f280000300800 */
[----:B0-----:R-:W4:Y:S04]  /*25e30*/  LDL.LU R25, [R1+0x41c] ;  /* 0x00041c0001197983 */ /* 0x001f280000300800 */
[----:B--2---:R0:W-:Y:S04]  /*25e40*/  STS.U16 [R5+0x1d00], R2 ;  /* 0x001d000205007388 */ /* 0x0041e80000000400 */
[----:B0-----:R-:W2:Y:S04]  /*25e50*/  LDL.LU R2, [R1+0x418] ;  /* 0x0004180001027983 */ /* 0x001ea80000300800 */
[----:B---3--:R-:W-:Y:S04]  /*25e60*/  STS.U16 [R5+0x1e00], R23 ;  /* 0x001e001705007388 */ /* 0x008fe80000000400 */
        /* <DEDUP_REMOVED lines=15> */
[----:B------:R-:W-:Y:S04]  /*25f60*/  STS.U16 [R5+0x9e00], R16 ;  /* 0x009e001005007388 */ /* 0x000fe80000000400 */
[----:B------:R-:W-:Y:S04]  /*25f70*/  STS.U16 [R5+0x9f00], R18 ;  /* 0x009f001205007388 */ /* 0x000fe80000000400 */
[----:B0-----:R-:W3:Y:S04]  /*25f80*/  LDL.LU R24, [R1+0x3a4] ;  /* 0x0003a40001187983 */ /* 0x001ee80000300800 */
[----:B------:R-:W-:Y:S04]  /*25f90*/  STS.U16 [R5+0xbc00], R20 ;  /* 0x00bc001405007388 */ /* 0x000fe80000000400 */
[----:B-1----:R-:W4:Y:S04]  /*25fa0*/  LDL.LU R26, [R1+0x3a0] ;  /* 0x0003a000011a7983 */ /* 0x002f280000300800 */
[----:B------:R0:W-:Y:S04]  /*25fb0*/  STS.U16 [R5+0xbd00], R0 ;  /* 0x00bd000005007388 */ /* 0x0001e80000000400 */
[----:B------:R-:W-:Y:S04]  /*25fc0*/  STS.U16 [R5+0xbe00], R22 ;  /* 0x00be001605007388 */ /* 0x000fe80000000400 */
        /* <DEDUP_REMOVED lines=8> */
[----:B0-----:R-:W4:Y:S04]  /*26050*/  LDL.LU R25, [R1+0x31c] ;  /* 0x00031c0001197983 */ /* 0x001f280000300800 */
        /* <DEDUP_REMOVED lines=21> */
[----:B----4-:R-:W-:Y:S04]  /*261b0*/  STS.U16 [R5+0xfd00], R26 ;  /* 0x00fd001a05007388 */ /* 0x010fe80000000400 */
[----:B0-----:R-:W3:Y:S04]  /*261c0*/  LDL.LU R24, [R1+0x98] ;  /* 0x0000980001187983 */ /* 0x001ee80000300800 */
[----:B------:R0:W-:Y:S04]  /*261d0*/  STS.U16 [R5+0xfe00], R0 ;  /* 0x00fe000005007388 */ /* 0x0001e80000000400 */
[----:B------:R1:W-:Y:S04]  /*261e0*/  STS.U16 [R5+0xff00], R28 ;  /* 0x00ff001c05007388 */ /* 0x0003e80000000400 */
[----:B0-----:R-:W4:Y:S04]  /*261f0*/  LDL.LU R0, [R1+0x24] ;  /* 0x0000240001007983 */ /* 0x001f280000300800 */
[----:B------:R-:W3:Y:S04]  /*26200*/  LDL.LU R26, [R1+0x20] ;  /* 0x00002000011a7983 */ /* 0x000ee80000300800 */
[----:B------:R0:W-:Y:S04]  /*26210*/  STS.U16 [R5+0x11c00], R15 ;  /* 0x011c000f05007388 */ /* 0x0001e80000000400 */
[----:B-1----:R-:W3:Y:S04]  /*26220*/  LDL.LU R28, [R1+0x1c] ;  /* 0x00001c00011c7983 */ /* 0x002ee80000300800 */
[----:B------:R1:W-:Y:S04]  /*26230*/  STS.U16 [R5+0x11d00], R27 ;  /* 0x011d001b05007388 */ /* 0x0003e80000000400 */
[----:B0-----:R-:W3:Y:S04]  /*26240*/  LDL.LU R15, [R1+0x18] ;  /* 0x00001800010f7983 */ /* 0x001ee80000300800 */
[----:B------:R0:W-:Y:S04]  /*26250*/  STS.U16 [R5+0x11e00], R25 ;  /* 0x011e001905007388 */ /* 0x0001e80000000400 */
[----:B-1----:R-:W3:Y:S04]  /*26260*/  LDL.LU R27, [R1+0x5250] ;  /* 0x00525000011b7983 */ /* 0x002ee80000300800 */
[----:B0-----:R-:W3:Y:S04]  /*26270*/  LDL.LU R25, [R1+0x524c] ;  /* 0x00524c0001197983 */ /* 0x001ee80000300800 */
[----:B--2---:R0:W-:Y:S04]  /*26280*/  STS.U16 [R5+0x11f00], R2 ;  /* 0x011f000205007388 */ /* 0x0041e80000000400 */
[----:B0-----:R-:W2:Y:S04]  /*26290*/  LDL.LU R2, [R1+0x5248] ;  /* 0x0052480001027983 */ /* 0x001ea80000300800 */
        /* <DEDUP_REMOVED lines=13> */
[----:B0-----:R-:W4:Y:S04]  /*26370*/  LDL R4, [R1+0x720] ;  /* 0x0007200001047983 */ /* 0x001f280000100800 */
[----:B--2---:R-:W-:Y:S04]  /*26380*/  STS.U16 [R5+0x19d00], R2 ;  /* 0x019d000205007388 */ /* 0x004fe80000000400 */
[----:B------:R0:W-:Y:S04]  /*26390*/  STS.U16 [R5+0x19e00], R3 ;  /* 0x019e000305007388 */ /* 0x0001e80000000400 */
[----:B------:R-:W-:Y:S04]  /*263a0*/  STS.U16 [R5+0x19f00], R16 ;  /* 0x019f001005007388 */ /* 0x000fe80000000400 */
[----:B------:R-:W-:Y:S04]  /*263b0*/  STS.U16 [R5+0x1bc00], R18 ;  /* 0x01bc001205007388 */ /* 0x000fe80000000400 */
[----:B------:R-:W-:Y:S04]  /*263c0*/  STS.U16 [R5+0x1bd00], R20 ;  /* 0x01bd001405007388 */ /* 0x000fe80000000400 */
[----:B------:R-:W-:Y:S04]  /*263d0*/  STS.U16 [R5+0x1be00], R22 ;  /* 0x01be001605007388 */ /* 0x000fe80000000400 */
[----:B---3--:R-:W-:Y:S04]  /*263e0*/  STS.U16 [R5+0x1bf00], R24 ;  /* 0x01bf001805007388 */ /* 0x008fe80000000400 */
[----:B----4-:R1:W-:Y:S04]  /*263f0*/  STS.U16 [R5+0x1dc00], R0 ;  /* 0x01dc000005007388 */ /* 0x0103e80000000400 */
[----:B0-----:R-:W2:Y:S04]  /*26400*/  LDL R3, [R1+0x1f38] ;  /* 0x001f380001037983 */ /* 0x001ea80000100800 */
[----:B------:R-:W3:Y:S04]  /*26410*/  LDL R2, [R1+0x6b4] ;  /* 0x0006b40001027983 */ /* 0x000ee80000100800 */
[----:B-1----:R-:W4:Y:S04]  /*26420*/  LDL R0, [R1+0x1f40] ;  /* 0x001f400001007983 */ /* 0x002f280000100800 */
[----:B------:R-:W-:Y:S04]  /*26430*/  STS.U16 [R5+0x1dd00], R26 ;  /* 0x01dd001a05007388 */ /* 0x000fe80000000400 */
[----:B------:R0:W-:Y:S04]  /*26440*/  STS.U16 [R5+0x1de00], R28 ;  /* 0x01de001c05007388 */ /* 0x0001e80000000400 */
[----:B0-----:R-:W2:Y:S04]  /*26450*/  LDL R28, [R1+0x1f34] ;  /* 0x001f3400011c7983 */ /* 0x001ea80000100800 */
[----:B------:R-:W-:Y:S04]  /*26460*/  STS.U16 [R5+0x1df00], R15 ;  /* 0x01df000f05007388 */ /* 0x000fe80000000400 */
[----:B------:R-:W-:Y:S04]  /*26470*/  STS.U16 [R5+0x1fc00], R25 ;  /* 0x01fc001905007388 */ /* 0x000fe80000000400 */
[----:B------:R-:W-:Y:S04]  /*26480*/  STS.U16 [R5+0x1fd00], R27 ;  /* 0x01fd001b05007388 */ /* 0x000fe80000000400 */
[----:B------:R0:W-:Y:S04]  /*26490*/  STS.U16 [R5+0x1fe00], R29 ;  /* 0x01fe001d05007388 */ /* 0x0001e80000000400 */
[----:B------:R-:W-:Y:S04]  /*264a0*/  STS.U16 [R5+0x1ff00], R14 ;  /* 0x01ff000e05007388 */ /* 0x000fe80000000400 */
[----:B------:R-:W-:Y:S06]  /*264b0*/  BAR.SYNC.DEFER_BLOCKING 0x0 ;  /* 0x0000000000007b1d */ /* 0x000fec0000010000 */
[----:B0-----:R-:W2:Y:S04]  /*264c0*/  LDL R29, [R1+0x1f3c] ;  /* 0x001f3c00011d7983 */ /* 0x001ea80000100800 */
[----:B------:R-:W0:Y:S04]  /*264d0*/  LDSM.16.M88.4 R8, [R4] ;  /* 0x000000000408783b */ /* 0x000e280000000200 */
[----:B------:R-:W-:Y:S04]  /*264e0*/  LDSM.16.M88.4 R24, [R4+0x8000] ;  /* 0x008000000418783b */ /* 0x000fe80000000200 */
[----:B------:R-:W-:Y:S04]  /*264f0*/  LDSM.16.M88.4 R12, [R4+0x10000] ;  /* 0x01000000040c783b */ /* 0x000fe80000000200 */
[----:B------:R-:W1:Y:S04]  /*26500*/  LDSM.16.M88.4 R4, [R4+0x18000] ;  /* 0x018000000404783b */ /* 0x000e680000000200 */
[----:B---3--:R-:W-:Y:S04]  /*26510*/  LDSM.16.MT88.4 R20, [R2+0x20000] ;  /* 0x020000000214783b */ /* 0x008fe80000004200 */
[----:B----4-:R-:W3:Y:S04]  /*26520*/  LDSM.16.MT88.4 R16, [R0+0x20000] ;  /* 0x020000000010783b */ /* 0x010ee80000004200 */
[----:B--2---:R2:W-:Y:S04]  /*26530*/  STL [R1+0x5130], R28 ;  /* 0x0051301c01007387 */ /* 0x0045e80000100800 */
[----:B0-----:R-:W-:Y:S04]  /*26540*/  STL.64 [R1], R8 ;  /* 0x0000000801007387 */ /* 0x001fe80000100a00 */
[----:B------:R-:W-:Y:S04]  /*26550*/  STL.64 [R1+0x8], R10 ;  /* 0x0000080a01007387 */ /* 0x000fe80000100a00 */
[----:B-1----:R-:W-:Y:S04]  /*26560*/  STL.64 [R1+0x40], R4 ;  /* 0x0000400401007387 */ /* 0x002fe80000100a00 */
[----:B------:R-:W-:Y:S04]  /*26570*/  STL.64 [R1+0x48], R6 ;  /* 0x0000480601007387 */ /* 0x000fe80000100a00 */
[----:B------:R-:W-:Y:S04]  /*26580*/  STL.64 [R1+0x18], R26 ;  /* 0x0000181a01007387 */ /* 0x000fe80000100a00 */
[----:B---3--:R-:W-:Y:S04]  /*26590*/  STL.64 [R1+0x5240], R18 ;  /* 0x0052401201007387 */ /* 0x008fe80000100a00 */
[----:B------:R0:W-:Y:S01]  /*265a0*/  STL.64 [R1+0x5238], R16 ;  /* 0x0052381001007387 */ /* 0x0001e20000100a00 */
[----:B--2---:R-:W-:-:S03]  /*265b0*/  MOV R28, R7 ;  /* 0x00000007001c7202 */ /* 0x004fc60000000f00 */
[----:B------:R-:W1:Y:S04]  /*265c0*/  LDSM.16.MT88.4 R4, [R3+0x20000] ;  /* 0x020000000304783b */ /* 0x000e680000004200 */
[----:B------:R-:W-:Y:S04]  /*265d0*/  LDSM.16.MT88.4 R8, [R29+0x20000] ;  /* 0x020000001d08783b */ /* 0x000fe80000004200 */
[----:B0-----:R-:W2:Y:S04]  /*265e0*/  LDL.LU.64 R16, [R1] ;  /* 0x0000000001107983 */ /* 0x001ea80000300a00 */
[----:B------:R-:W-:Y:S04]  /*265f0*/  STL.64 [R1+0x58], R14 ;  /* 0x0000580e01007387 */ /* 0x000fe80000100a00 */
[----:B------:R0:W-:Y:S04]  /*26600*/  STL [R1+0x5218], R29 ;  /* 0x0052181d01007387 */ /* 0x0001e80000100800 */
[----:B-1----:R-:W-:Y:S04]  /*26610*/  STL.64 [R1+0x5230], R6 ;  /* 0x0052300601007387 */ /* 0x002fe80000100a00 */
[----:B------:R2:W-:Y:S01]  /*26620*/  STL.64 [R1+0x5228], R4 ;  /* 0x0052280401007387 */ /* 0x0005e20000100a00 */
[----:B0-----:R-:W-:Y:S01]  /*26630*/  IMAD.MOV.U32 R29, RZ, RZ, R12 ;  /* 0x000000ffff1d7224 */ /* 0x001fe200078e000c */
[C---:B--2---:R-:W-:Y:S11]  /*26640*/  HMMA.16816.F32 R4, R20.reuse, R16, RZ ;  /* 0x000000101404723c */ /* 0x044ff600000018ff */
[----:B------:R-:W-:Y:S11]  /*26650*/  @!UPT UIADD3 URZ, URZ, URZ, URZ ;  /* 0x0000003f3f3ff290 */ /* 0x000ff6000fffe03f */
[----:B------:R-:W-:Y:S01]  /*26660*/  @!UPT UIADD3 URZ, URZ, URZ, URZ ;  /* 0x0000003f3f3ff290 */ /* 0x000fe2000fffe03f */
[----:B------:R0:W-:Y:S04]  /*26670*/  STL.64 [R1+0xb0], R4 ;  /* 0x0000b00401007387 */ /* 0x0001e80000100a00 */
[----:B------:R1:W-:Y:S01]  /*26680*/  STL.64 [R1+0xb8], R6 ;  /* 0x0000b80601007387 */ /* 0x0003e20000100a00 */
[----:B0-----:R-:W-:Y:S01]  /*26690*/  MOV R5, R16 ;  /* 0x0000001000057202 */ /* 0x001fe20000000f00 */
[----:B------:R-:W-:Y:S02]  /*266a0*/  IMAD.MOV.U32 R4, RZ, RZ, R17 ;  /* 0x000000ffff047224 */ /* 0x000fe400078e0011 */
[----:B------:R-:W-:Y:S01]  /*266b0*/  HMMA.16816.F32 R16, R20, R24, RZ ;  /* 0x000000181410723c */ /* 0x000fe200000018ff */
[----:B-1----:R-:W-:Y:S02]  /*266c0*/  MOV R7, R24 ;  /* 0x0000001800077202 */ /* 0x002fe40000000f00 */
[----:B------:R-:W-:-:S02]  /*266d0*/  MOV R6, R25 ;  /* 0x0000001900067202 */ /* 0x000fc40000000f00 */
[----:B------:R-:W0:Y:S11]  /*266e0*/  LDSM.16.MT88.4 R24, [R2+0x20800] ;  /* 0x020800000218783b */ /* 0x000e360000004200 */
[----:B------:R-:W-:Y:S07]  /*266f0*/  @!UPT UIADD3 URZ, URZ, URZ, URZ ;  /* 0x0000003f3f3ff290 */ /* 0x000fee000fffe03f */
[----:B------:R-:W-:Y:S04]  /*26700*/  STL.64 [R1+0xa0], R16 ;  /* 0x0000a01001007387 */ /* 0x000fe80000100a00 */
[----:B------:R1:W-:Y:S04]  /*26710*/  STL.64 [R1+0xa8], R18 ;  /* 0x0000a81201007387 */ /* 0x0003e80000100a00 */
[----:B-1----:R-:W2:Y:S04]  /*26720*/  LDL.LU.64 R18, [R1+0x5240] ;  /* 0x0052400001127983 */ /* 0x002ea80000300a00 */
[----:B------:R-:W2:Y:S04]  /*26730*/  LDL.LU.64 R16, [R1+0x5238] ;  /* 0x0052380001107983 */ /* 0x000ea80000300a00 */
[----:B0-----:R-:W-:Y:S04]  /*26740*/  STL [R1+0x51d0], R24 ;  /* 0x0051d01801007387 */ /* 0x001fe80000100800 */
[----:B------:R-:W-:Y:S04]  /*26750*/  STL [R1+0x51cc], R25 ;  /* 0x0051cc1901007387 */ /* 0x000fe80000100800 */
[----:B------:R-:W-:Y:S04]  /*26760*/  STL [R1+0x51c8], R26 ;  /* 0x0051c81a01007387 */ /* 0x000fe80000100800 */
[----:B------:R0:W-:Y:S04]  /*26770*/  STL [R1+0x51c4], R27 ;  /* 0x0051c41b01007387 */ /* 0x0001e80000100800 */
[----:B------:R1:W-:Y:S01]  /*26780*/  STL [R1+0x51b8], R2 ;  /* 0x0051b80201007387 */ /* 0x0003e20000100800 */
[----:B0-----:R-:W-:Y:S01]  /*26790*/  HMMA.16816.F32 R24, R20, R12, RZ ;  /* 0x0000000c1418723c */ /* 0x001fe200000018ff */
[----:B-1----:R-:W-:-:S02]  /*267a0*/  MOV R2, R13 ;  /* 0x0000000d00027202 */ /* 0x002fc40000000f00 */
[----:B------:R-:W0:Y:S11]  /*267b0*/  LDSM.16.MT88.4 R12, [R0+0x20800] ;  /* 0x02080000000c783b */ /* 0x000e360000004200 */
[----:B------:R-:W-:Y:S09]  /*267c0*/  @!UPT UIADD3 URZ, URZ, URZ, URZ ;  /* 0x0000003f3f3ff290 */ /* 0x000ff2000fffe03f */
[----:B------:R-:W-:Y:S04]  /*267d0*/  STL.64 [R1+0x90], R24 ;  /* 0x0000901801007387 */ /* 0x000fe80000100a00 */
[----:B------:R-:W-:Y:S04]  /*267e0*/  STL.64 [R1+0x98], R26 ;  /* 0x0000981a01007387 */ /* 0x000fe80000100a00 */
[----:B0-----:R-:W-:Y:S04]  /*267f0*/  STL.64 [R1+0x5170], R14 ;  /* 0x0051700e01007387 */ /* 0x001fe80000100a00 */
[----:B------:R0:W-:Y:S04]  /*26800*/  STL.64 [R1+0x5168], R12 ;  /* 0x0051680c01007387 */ /* 0x0001e80000100a00 */
[----:B0-----:R-:W3:Y:S04]  /*26810*/  LDL.LU R12, [R1+0x40] ;  /* 0x00004000010c7983 */ /* 0x001ee80000300800 */
[----:B------:R-:W3:Y:S04]  /*26820*/  LDL.LU R13, [R1+0x44] ;  /* 0x00004400010d7983 */ /* 0x000ee80000300800 */
[----:B------:R-:W4:Y:S01]  /*26830*/  LDL R14, [R1+0x48] ;  /* 0x00004800010e7983 */ /* 0x000f220000100800 */
[----:B------:R-:W-:Y:S01]  /*26840*/  MOV R15, R28 ;  /* 0x0000001c000f7202 */ /* 0x000fe20000000f00 */
[----:B---3--:R-:W-:Y:S02]  /*26850*/  HMMA.16816.F32 R20, R20, R12, RZ ;  /* 0x0000000c1414723c */ /* 0x008fe400000018ff */
[----:B----4-:R-:W-:Y:S04]  /*26860*/  STL [R1+0x51bc], R14 ;  /* 0x0051bc0e01007387 */ /* 0x010fe80000100800 */
[----:B------:R-:W-:Y:S04]  /*26870*/  STL [R1+0x51c0], R15 ;  /* 0x0051c00f01007387 */ /* 0x000fe80000100800 */
[----:B------:R-:W-:Y:S11]  /*26880*/  STL [R1+0x5118], R0 ;  /* 0x0051180001007387 */ /* 0x000ff60000100800 */
[----:B------:R-:W-:Y:S03]  /*26890*/  @!UPT UIADD3 URZ, URZ, URZ, URZ ;  /* 0x0000003f3f3ff290 */ /* 0x000fe6000fffe03f */
[----:B------:R-:W-:Y:S01]  /*268a0*/  IMAD.MOV.U32 R24, RZ, RZ, R20 ;  /* 0x000000ffff187224 */ /* 0x000fe200078e0014 */
[----:B------:R-:W-:Y:S02]  /*268b0*/  MOV R25, R21 ;  /* 0x0000001500197202 */ /* 0x000fe40000000f00 */
[----:B------:R-:W-:Y:S02]  /*268c0*/  MOV R20, R7 ;  /* 0x0000000700147202 */ /* 0x000fe40000000f00 */
[----:B------:R-:W-:-:S05]  /*268d0*/  MOV R21, R6 ;  /* 0x0000000600157202 */ /* 0x000fca0000000f00 */
[----:B------:R0:W-:Y:S02]  /*268e0*/  STL.64 [R1+0x5220], R20 ;  /* 0x0052201401007387 */ /* 0x0001e40000100a00 */
[----:B0-----:R-:W-:Y:S01]  /*268f0*/  IMAD.MOV.U32 R20, RZ, RZ, R5 ;  /* 0x000000ffff147224 */ /* 0x001fe200078e0005 */
[----:B------:R-:W-:-:S07]  /*26900*/  MOV R21, R4 ;  /* 0x0000000400157202 */ /* 0x000fce0000000f00 */
[-C--:B--2---:R-:W-:Y:S01]  /*26910*/  HMMA.16816.F32 R4, R16, R20.reuse, RZ ;  /* 0x000000141004723c */ /* 0x084fe200000018ff */
[----:B------:R-:W-:Y:S01]  /*26920*/  MOV R26, R22 ;  /* 0x00000016001a7202 */ /* 0x000fe20000000f00 */
[----:B------:R-:W-:Y:S04]  /*26930*/  STL [R1+0x51e0], R13 ;  /* 0x0051e00d01007387 */ /* 0x000fe80000100800 */
[----:B------:R-:W-:Y:S04]  /*26940*/  STL [R1+0x51dc], R26 ;  /* 0x0051dc1a01007387 */ /* 0x000fe80000100800 */
[----:B------:R-:W-:Y:S04]  /*26950*/  STL [R1+0x51d8], R25 ;  /* 0x0051d81901007387 */ /* 0x000fe80000100800 */
[----:B------:R-:W-:Y:S09]  /*26960*/  STL [R1+0x51d4], R24 ;  /* 0x0051d41801007387 */ /* 0x000ff20000100800 */
[----:B------:R-:W-:Y:S04]  /*26970*/  STL.64 [R1+0x70], R4 ;  /* 0x0000700401007387 */ /* 0x000fe80000100a00 */
[----:B------:R0:W-:Y:S02]  /*26980*/  STL.64 [R1+0x78], R6 ;  /* 0x0000780601007387 */ /* 0x0001e40000100a00 */
[----:B0-----:R-:W-:Y:S11]  /*26990*/  HMMA.16816.F32 R4, R8, R20, RZ ;  /* 0x000000140804723c */ /* 0x001ff600000018ff */
[----:B------:R-:W-:Y:S11]  /*269a0*/  @!UPT UIADD3 URZ, URZ, URZ, URZ ;  /* 0x0000003f3f3ff290 */ /* 0x000ff6000fffe03f */
[----:B------:R-:W-:Y:S01]  /*269b0*/  @!UPT UIADD3 URZ, URZ, URZ, URZ ;  /* 0x0000003f3f3ff290 */ /* 0x000fe2000fffe03f */
[----:B------:R-:W-:Y:S01]  /*269c0*/  STL.64 [R1+0xc0], R4 ;  /* 0x0000c00401007387 */ /* 0x000fe20000100a00 */
[----:B------:R-:W-:-:S03]  /*269d0*/  MOV R28, R7 ;  /* 0x00000007001c7202 */ /* 0x000fc60000000f00 */
[----:B------:R0:W-:Y:S04]  /*269e0*/  STL [R1+0xc8], R6 ;  /* 0x0000c80601007387 */ /* 0x0001e80000100800 */
[----:B0-----:R-:W2:Y:S04]  /*269f0*/  LDL.LU.64 R6, [R1+0x5230] ;  /* 0x0052300001067983 */ /* 0x001ea80000300a00 */
[----:B------:R-:W2:Y:S01]  /*26a00*/  LDL.LU.64 R4, [R1+0x5228] ;  /* 0x0052280001047983 */ /* 0x000ea20000300a00 */
[----:B------:R-:W-:Y:S02]  /*26a10*/  IMAD.MOV.U32 R27, RZ, RZ, R23 ;  /* 0x000000ffff1b7224 */ /* 0x000fe400078e0017 */
[----:B--2---:R-:W-:Y:S11]  /*26a20*/  HMMA.16816.F32 R20, R4, R20, RZ ;  /* 0x000000140414723c */ /* 0x004ff600000018ff */
[----:B------:R-:W-:Y:S11]  /*26a30*/  @!UPT UIADD3 URZ, URZ, URZ, URZ ;  /* 0x0000003f3f3ff290 */ /* 0x000ff6000fffe03f */
[----:B------:R-:W-:Y:S01]  /*26a40*/  @!UPT UIADD3 URZ, URZ, URZ, URZ ;  /* 0x0000003f3f3ff290 */ /* 0x000fe2000fffe03f */
[----:B------:R0:W-:Y:S04]  /*26a50*/  STL.64 [R1+0xf0], R20 ;  /* 0x0000f01401007387 */ /* 0x0001e80000100a00 */
[----:B------:R-:W-:Y:S04]  /*26a60*/  STL [R1+0xf8], R22 ;  /* 0x0000f81601007387 */ /* 0x000fe80000100800 */
[----:B0-----:R-:W2:Y:S04]  /*26a70*/  LDL.LU.64 R20, [R1+0x5220] ;  /* 0x0052200001147983 */ /* 0x001ea80000300a00 */
[----:B------:R-:W-:Y:S04]  /*26a80*/  STL.64 [R1+0x5210], R6 ;  /* 0x0052100601007387 */ /* 0x000fe80000100a00 */
[----:B------:R2:W-:Y:S02]  /*26a90*/  STL.64 [R1+0x5208], R4 ;  /* 0x0052080401007387 */ /* 0x0005e40000100a00 */
[-C--:B--2---:R-:W-:Y:S11]  /*26aa0*/  HMMA.16816.F32 R4, R16, R20.reuse, RZ ;  /* 0x000000141004723c */ /* 0x084ff600000018ff */
[----:B------:R-:W-:Y:S11]  /*26ab0*/  @!UPT UIADD3 URZ, URZ, URZ, URZ ;  /* 0x0000003f3f3ff290 */ /* 0x000ff6000fffe03f */
[----:B------:R-:W-:Y:S02]  /*26ac0*/  @!UPT UIADD3 URZ, URZ, URZ, URZ ;  /* 0x0000003f3f3ff290 */ /* 0x000fe4000fffe03f */
[----:B------:R-:W-:Y:S01]  /*26ad0*/  MOV R13, R4 ;  /* 0x00000004000d7202 */ /* 0x000fe20000000f00 */
[----:B------:R-:W-:Y:S01]  /*26ae0*/  IMAD.MOV.U32 R25, RZ, RZ, R6 ;  /* 0x000000ffff197224 */ /* 0x000fe200078e0006 */
[----:B------:R-:W-:Y:S02]  /*26af0*/  MOV R26, R5 ;  /* 0x00000005001a7202 */ /* 0x000fe40000000f00 */
[----:B------:R-:W-:Y:S02]  /*26b00*/  MOV R24, R7 ;  /* 0x0000000700187202 */ /* 0x000fe40000000f00 */
[----:B------:R-:W-:Y:S01]  /*26b10*/  HMMA.16816.F32 R4, R8, R20, RZ ;  /* 0x000000140804723c */ /* 0x000fe200000018ff */
[----:B------:R-:W-:Y:S04]  /*26b20*/  STL.64 [R1+0x51f0], R26 ;  /* 0x0051f01a01007387 */ /* 0x000fe80000100a00 */
[----:B------:R0:W-:Y:S02]  /*26b30*/  STL.64 [R1+0x51e8], R24 ;  /* 0x0051e81801007387 */ /* 0x0001e40000100a00 */
[----:B0-----:R-:W-:-:S02]  /*26b40*/  MOV R24, R29 ;  /* 0x0000001d00187202 */ /* 0x001fc40000000f00 */
[----:B------:R-:W2:Y:S11]  /*26b50*/  LDL.LU R29, [R1+0x5218] ;  /* 0x00521800011d7983 */ /* 0x000eb60000300800 */
[----:B------:R-:W-:Y:S03]  /*26b60*/  @!UPT UIADD3 URZ, URZ, URZ, URZ ;  /* 0x0000003f3f3ff290 */ /* 0x000fe6000fffe03f */
[----:B------:R-:W-:Y:S04]  /*26b70*/  STL.64 [R1+0xe0], R4 ;  /* 0x0000e00401007387 */ /* 0x000fe80000100a00 */
[----:B------:R0:W-:Y:S04]  /*26b80*/  STL.64 [R1+0xe8], R6 ;  /* 0x0000e80601007387 */ /* 0x0001e80000100a00 */
[----:B0-----:R-:W3:Y:S04]  /*26b90*/  LDL.LU.64 R6, [R1+0x5210] ;  /* 0x0052100001067983 */ /* 0x001ee80000300a00 */
[----:B------:R-:W3:Y:S01]  /*26ba0*/  LDL.LU.64 R4, [R1+0x5208] ;  /* 0x0052080001047983 */ /* 0x000ee20000300a00 */
[----:B------:R-:W-:-:S02]  /*26bb0*/  IMAD.MOV.U32 R0, RZ, RZ, R23 ;  /* 0x000000ffff007224 */ /* 0x000fc400078e0017 */
[----:B------:R-:W-:Y:S01]  /*26bc0*/  IMAD.MOV.U32 R25, RZ, RZ, R2 ;  /* 0x000000ffff197224 */ /* 0x000fe200078e0002 */
[----:B---3--:R-:W-:Y:S01]  /*26bd0*/  HMMA.16816.F32 R20, R4, R20, RZ ;  /* 0x000000140414723c */ /* 0x008fe200000018ff */
[----:B------:R-:W-:Y:S04]  /*26be0*/  STL.64 [R1+0x5200], R6 ;  /* 0x0052000601007387 */ /* 0x000fe80000100a00 */
[----:B------:R0:W-:Y:S11]  /*26bf0*/  STL.64 [R1+0x51f8], R4 ;  /* 0x0051f80401007387 */ /* 0x0001f60000100a00 */
[----:B------:R-:W-:Y:S07]  /*26c00*/  @!UPT UIADD3 URZ, URZ, URZ, URZ ;  /* 0x0000003f3f3ff290 */ /* 0x000fee000fffe03f */
[----:B------:R-:W-:Y:S04]  /*26c10*/  STL.64 [R1+0x1a0], R20 ;  /* 0x0001a01401007387 */ /* 0x000fe80000100a00 */
[----:B------:R-:W-:Y:S04]  /*26c20*/  STL.64 [R1+0x1a8], R22 ;  /* 0x0001a81601007387 */ /* 0x000fe80000100a00 */
[----:B--2---:R-:W1:Y:S01]  /*26c30*/  LDSM.16.MT88.4 R20, [R29+0x20800] ;  /* 0x020800001d14783b */ /* 0x004e620000004200 */
[----:B0-----:R-:W-:Y:S11]  /*26c40*/  HMMA.16816.F32 R4, R16, R24, RZ ;  /* 0x000000181004723c */ /* 0x001ff600000018ff */
[----:B------:R-:W-:Y:S11]  /*26c50*/  @!UPT UIADD3 URZ, URZ, URZ, URZ ;  /* 0x0000003f3f3ff290 */ /* 0x000ff6000fffe03f */
[----:B------:R-:W-:Y:S02]  /*26c60*/  @!UPT UIADD3 URZ, URZ, URZ, URZ ;  /* 0x0000003f3f3ff290 */ /* 0x000fe4000fffe03f */
[----:B------:R-:W-:Y:S01]  /*26c70*/  MOV R15, R4 ;  /* 0x00000004000f7202 */ /* 0x000fe20000000f00 */
[----:B------:R-:W-:Y:S01]  /*26c80*/  IMAD.MOV.U32 R2, RZ, RZ, R6 ;  /* 0x000000ffff027224 */ /* 0x000fe200078e0006 */
[----:B------:R-:W-:Y:S01]  /*26c90*/  MOV R14, R5 ;  /* 0x00000005000e7202 */ /* 0x000fe20000000f00 */
[----:B-1----:R-:W-:Y:S04]  /*26ca0*/  STL.64 [R1+0x5110], R22 ;  /* 0x0051101601007387 */ /* 0x002fe80000100a00 */
[----:B------:R-:W-:Y:S04]  /*26cb0*/  STL.64 [R1+0x5108], R20 ;  /* 0x0051081401007387 */ /* 0x000fe80000100a00 */
[----:B------:R0:W-:Y:S02]  /*26cc0*/  STL [R1+0x50d0], R29 ;  /* 0x0050d01d01007387 */ /* 0x0001e40000100800 */
[----:B0-----:R-:W-:-:S02]  /*26cd0*/  MOV R29, R7 ;  /* 0x00000007001d7202 */ /* 0x001fc40000000f00 */
[-C--:B------:R-:W-:Y:S11]  /*26ce0*/  HMMA.16816.F32 R4, R8, R24.reuse, RZ ;  /* 0x000000180804723c */ /* 0x080ff600000018ff */
[----:B------:R-:W-:Y:S11]  /*26cf0*/  @!UPT UIADD3 URZ, URZ, URZ, URZ ;  /* 0x0000003f3f3ff290 */ /* 0x000ff6000fffe03f */
[----:B------:R-:W-:Y:S02]  /*26d00*/  @!UPT UIADD3 URZ, URZ, URZ, URZ ;  /* 0x0000003f3f3ff290 */ /* 0x000fe4000fffe03f */
[----:B------:R-:W-:Y:S01]  /*26d10*/  MOV R21, R6 ;  /* 0x0000000600157202 */ /* 0x000fe20000000f00 */
[----:B------:R-:W-:Y:S01]  /*26d20*/  IMAD.MOV.U32 R22, RZ, RZ, R5 ;  /* 0x000000ffff167224 */ /* 0x000fe200078e0005 */
[----:B------:R-:W-:Y:S02]  /*26d30*/  MOV R20, R7 ;  /* 0x0000000700147202 */ /* 0x000fe40000000f00 */
[----:B------:R-:W-:Y:S01]  /*26d40*/  MOV R23, R4 ;  /* 0x0000000400177202 */ /* 0x000fe20000000f00 */
[----:B------:R-:W2:Y:S04]  /*26d50*/  LDL.LU.64 R6, [R1+0x5200] ;  /* 0x0052000001067983 */ /* 0x000ea80000300a00 */
[----:B------:R-:W2:Y:S04]  /*26d60*/  LDL.LU.64 R4, [R1+0x51f8] ;  /* 0x0051f80001047983 */ /* 0x000ea80000300a00 */
[----:B------:R-:W-:Y:S04]  /*26d70*/  STL.64 [R1+0x5128], R22 ;  /* 0x0051281601007387 */ /* 0x000fe80000100a00 */
[----:B------:R2:W-:Y:S02]  /*26d80*/  STL.64 [R1+0x5120], R20 ;  /* 0x0051201401007387 */ /* 0x0005e40000100a00 */
[----:B--2---:R-:W-:Y:S02]  /*26d90*/  HMMA.16816.F32 R20, R4, R24, RZ ;  /* 0x000000180414723c */ /* 0x004fe400000018ff */
[----:B------:R-:W0:Y:S11]  /*26da0*/  LDSM.16.MT88.4 R24, [R3+0x20800] ;  /* 0x020800000318783b */ /* 0x000e360000004200 */
[----:B------:R-:W-:Y:S10]  /*26db0*/  @!UPT UIADD3 URZ, URZ, URZ, URZ ;  /* 0x0000003f3f3ff290 */ /* 0x000ff4000fffe03f */
[----:B------:R-:W-:Y:S04]  /*26dc0*/  STL.64 [R1+0x1c0], R20 ;  /* 0x0001c01401007387 */ /* 0x000fe80000100a00 */
[----:B------:R0:W-:Y:S02]  /*26dd0*/  STL.64 [R1+0x1c8], R22 ;  /* 0x0001c81601007387 */ /* 0x0001e40000100a00 */
[----:B0-----:R-:W-:Y:S01]  /*26de0*/  IMAD.MOV.U32 R23, RZ, RZ, R24 ;  /* 0x000000ffff177224 */ /* 0x001fe200078e0018 */
[----:B------:R-:W-:Y:S01]  /*26df0*/  MOV R22, R25 ;  /* 0x0000001900167202 */ /* 0x000fe20000000f00 */
[----:B------:R-:W-:Y:S01]  /*26e00*/  IMAD.MOV.U32 R20, RZ, RZ, R27 ;  /* 0x000000ffff147224 */ /* 0x000fe200078e001b */
[----:B------:R-:W-:Y:S02]  /*26e10*/  MOV R21, R26 ;  /* 0x0000001a00157202 */ /* 0x000fe40000000f00 */
[----:B------:R-:W2:Y:S04]  /*26e20*/  LDL.LU.64 R26, [R1+0x51f0] ;  /* 0x0051f000011a7983 */ /* 0x000ea80000300a00 */
[----:B------:R-:W3:Y:S04]  /*26e30*/  LDL.LU.64 R24, [R1+0x51e8] ;  /* 0x0051e80001187983 */ /* 0x000ee80000300a00 */
[----:B------:R-:W-:Y:S04]  /*26e40*/  STL.64 [R1+0x5140], R22 ;  /* 0x0051401601007387 */ /* 0x000fe80000100a00 */
[----:B------:R0:W-:Y:S02]  /*26e50*/  STL.64 [R1+0x5138], R20 ;  /* 0x0051381401007387 */ /* 0x0001e40000100a00 */
[----:B0-----:R-:W-:-:S02]  /*26e60*/  MOV R20, R13 ;  /* 0x0000000d00147202 */ /* 0x001fc40000000f00 */
[----:B------:R-:W4:Y:S01]  /*26e70*/  LDL.LU R13, [R1+0x51e0] ;  /* 0x0051e000010d7983 */ /* 0x000f220000300800 */
[----:B--2---:R-:W-:-:S03]  /*26e80*/  MOV R21, R26 ;  /* 0x0000001a00157202 */ /* 0x004fc60000000f00 */
[----:B------:R-:W2:Y:S01]  /*26e90*/  LDL.LU R26, [R1+0x51dc] ;  /* 0x0051dc00011a7983 */ /* 0x000ea20000300800 */
[----:B---3--:R-:W-:Y:S01]  /*26ea0*/  IMAD.MOV.U32 R22, RZ, RZ, R25 ;  /* 0x000000ffff167224 */ /* 0x008fe200078e0019 */
[----:B------:R-:W-:Y:S02]  /*26eb0*/  MOV R23, R24 ;  /* 0x0000001800177202 */ /* 0x000fe40000000f00 */
[----:B------:R-:W3:Y:S04]  /*26ec0*/  LDL.LU R25, [R1+0x51d8] ;  /* 0x0051d80001197983 */ /* 0x000ee80000300800 */
[----:B------:R-:W2:Y:S01]  /*26ed0*/  LDL.LU R24, [R1+0x51d4] ;  /* 0x0051d40001187983 */ /* 0x000ea20000300800 */
[----:B----4-:R-:W-:Y:S03]  /*26ee0*/  HMMA.16816.F32 R16, R16, R12, RZ ;  /* 0x0000000c1010723c */ /* 0x010fe600000018ff */
[----:B------:R0:W-:Y:S04]  /*26ef0*/  STL.64 [R1+0x5150], R22 ;  /* 0x0051501601007387 */ /* 0x0001e80000100a00 */
[----:B------:R-:W-:Y:S04]  /*26f00*/  STL.64 [R1+0x5148], R20 ;  /* 0x0051481401007387 */ /* 0x000fe80000100a00 */
[----:B0-----:R-:W4:Y:S04]  /*26f10*/  LDL.LU.64 R22, [R1+0x8] ;  /* 0x0000080001167983 */ /* 0x001f280000300a00 */
[----:B------:R-:W-:Y:S08]  /*26f20*/  STL [R1+0x50cc], R3 ;  /* 0x0050cc0301007387 */ /* 0x000ff00000100800 */
[----:B------:R-:W-:Y:S04]  /*26f30*/  STL.64 [R1+0x5160], R18 ;  /* 0x0051601201007387 */ /* 0x000fe80000100a00 */
[----:B------:R0:W-:Y:S04]  /*26f40*/  STL.64 [R1+0x5158], R16 ;  /* 0x0051581001007387 */ /* 0x0001e80000100a00 */
[----:B0-----:R-:W2:Y:S04]  /*26f50*/  LDL.LU R16, [R1+0x70] ;  /* 0x0000700001107983 */ /* 0x001ea80000300800 */
[----:B------:R-:W2:Y:S04]  /*26f60*/  LDL.LU R17, [R1+0x74] ;  /* 0x0000740001117983 */ /* 0x000ea80000300800 */
[----:B------:R-:W2:Y:S04]  /*26f70*/  LDL.LU R18, [R1+0x78] ;  /* 0x0000780001127983 */ /* 0x000ea80000300800 */
[----:B------:R-:W2:Y:S04]  /*26f80*/  LDL.LU R19, [R1+0x7c] ;  /* 0x00007c0001137983 */ /* 0x000ea80000300800 */
[----:B--2---:R0:W-:Y:S04]  /*26f90*/  STL.64 [R1+0x5180], R18 ;  /* 0x0051801201007387 */ /* 0x0041e80000100a00 */
[----:B------:R1:W-:Y:S01]  /*26fa0*/  STL.64 [R1+0x5178], R16 ;  /* 0x0051781001007387 */ /* 0x0003e20000100a00 */
[----:B0-----:R-:W-:-:S02]  /*26fb0*/  MOV R18, R26 ;  /* 0x0000001a00127202 */ /* 0x001fc40000000f00 */
[----:B------:R-:W-:Y:S02]  /*26fc0*/  MOV R19, R27 ;  /* 0x0000001b00137202 */ /* 0x000fe40000000f00 */
[----:B-1----:R-:W-:Y:S01]  /*26fd0*/  MOV R16, R24 ;  /* 0x0000001800107202 */ /* 0x002fe20000000f00 */
[----:B---3--:R-:W-:Y:S01]  /*26fe0*/  IMAD.MOV.U32 R17, RZ, RZ, R25 ;  /* 0x000000ffff117224 */ /* 0x008fe200078e0019 */
[----:B------:R-:W4:Y:S04]  /*26ff0*/  LDL.LU R24, [R1+0x51d0] ;  /* 0x0051d00001187983 */ /* 0x000f280000300800 */
[----:B------:R-:W4:Y:S04]  /*27000*/  LDL.LU R25, [R1+0x51cc] ;  /* 0x0051cc0001197983 */ /* 0x000f280000300800 */
[----:B------:R-:W4:Y:S04]  /*27010*/  LDL.LU R26, [R1+0x51c8] ;  /* 0x0051c800011a7983 */ /* 0x000f280000300800 */
[----:B------:R-:W4:Y:S04]  /*27020*/  LDL.LU R27, [R1+0x51c4] ;  /* 0x0051c400011b7983 */ /* 0x000f280000300800 */
[----:B------:R-:W-:Y:S04]  /*27030*/  STL.64 [R1+0x5190], R18 ;  /* 0x0051901201007387 */ /* 0x000fe80000100a00 */
[----:B------:R0:W-:Y:S04]  /*27040*/  STL.64 [R1+0x5188], R16 ;  /* 0x0051881001007387 */ /* 0x0001e80000100a00 */
[----:B0-----:R-:W2:Y:S04]  /*27050*/  LDL.LU R16, [R1+0x90] ;  /* 0x0000900001107983 */ /* 0x001ea80000300800 */
[----:B------:R-:W2:Y:S04]  /*27060*/  LDL.LU R17, [R1+0x94] ;  /* 0x0000940001117983 */ /* 0x000ea80000300800 */
[----:B------:R-:W3:Y:S04]  /*27070*/  LDL.LU R18, [R1+0x98] ;  /* 0x0000980001127983 */ /* 0x000ee80000300800 */
[----:B------:R-:W3:Y:S01]  /*27080*/  LDL.LU R19, [R1+0x9c] ;  /* 0x00009c0001137983 */ /* 0x000ee20000300800 */
[-C--:B------:R-:W-:Y:S03]  /*27090*/  HMMA.16816.F32 R8, R8, R12.reuse, RZ ;  /* 0x0000000c0808723c */ /* 0x080fe600000018ff */
[----:B---3--:R0:W-:Y:S04]  /*270a0*/  STL.64 [R1+0x51a0], R18 ;  /* 0x0051a01201007387 */ /* 0x0081e80000100a00 */
[----:B--2---:R1:W-:Y:S04]  /*270b0*/  STL.64 [R1+0x5198], R16 ;  /* 0x0051981001007387 */ /* 0x0043e80000100a00 */
[----:B0-----:R-:W2:Y:S01]  /*270c0*/  LDL.64 R18, [R1+0x18] ;  /* 0x0000180001127983 */ /* 0x001ea20000100a00 */
[----:B------:R-:W-:Y:S03]  /*270d0*/  HMMA.16816.F32 R4, R4, R12, RZ ;  /* 0x0000000c0404723c */ /* 0x000fe600000018ff */
[----:B--2---:R0:W-:Y:S04]  /*270e0*/  STL.64 [R1+0x51b0], R18 ;  /* 0x0051b01201007387 */ /* 0x0041e80000100a00 */
[----:B-1----:R-:W4:Y:S04]  /*270f0*/  LDL.LU R16, [R1+0xb0] ;  /* 0x0000b00001107983 */ /* 0x002f280000300800 */
[----:B------:R-:W4:Y:S04]  /*27100*/  LDL.LU R17, [R1+0xb4] ;  /* 0x0000b40001117983 */ /* 0x000f280000300800 */
[----:B0-----:R-:W4:Y:S04]  /*27110*/  LDL.LU R18, [R1+0xb8] ;  /* 0x0000b80001127983 */ /* 0x001f280000300800 */
[----:B------:R-:W4:Y:S04]  /*27120*/  LDL.LU R19, [R1+0xbc] ;  /* 0x0000bc0001137983 */ /* 0x000f280000300800 */
[----:B------:R0:W-:Y:S04]  /*27130*/  STL.64 [R1+0x50f0], R10 ;  /* 0x0050f00a01007387 */ /* 0x0001e80000100a00 */
[----:B------:R1:W-:Y:S04]  /*27140*/  STL.64 [R1+0x50e8], R8 ;  /* 0x0050e80801007387 */ /* 0x0003e80000100a00 */
[----:B0-----:R-:W2:Y:S01]  /*27150*/  LDL.LU.64 R10, [R1+0x58] ;  /* 0x00005800010a7983 */ /* 0x001ea20000300a00 */
[----:B----4-:R-:W-:Y:S03]  /*27160*/  HMMA.16816.F32 R16, R24, R22, R16 ;  /* 0x000000161810723c */ /* 0x010fe60000001810 */
[----:B--2---:R0:W-:Y:S04]  /*27170*/  STL.64 [R1+0x51a8], R10 ;  /* 0x0051a80a01007387 */ /* 0x0041e80000100a00 */
[----:B-1----:R-:W2:Y:S04]  /*27180*/  LDL.LU R8, [R1+0xa0] ;  /* 0x0000a00001087983 */ /* 0x002ea80000300800 */
[----:B------:R-:W2:Y:S04]  /*27190*/  LDL.LU R9, [R1+0xa4] ;  /* 0x0000a40001097983 */ /* 0x000ea80000300800 */
[----:B0-----:R-:W2:Y:S04]  /*271a0*/  LDL.LU R10, [R1+0xa8] ;  /* 0x0000a800010a7983 */ /* 0x001ea80000300800 */
[----:B------:R-:W2:Y:S04]  /*271b0*/  LDL.LU R11, [R1+0xac] ;  /* 0x0000ac00010b7983 */ /* 0x000ea80000300800 */
[----:B------:R0:W-:Y:S04]  /*271c0*/  STL.64 [R1+0x190], R4 ;  /* 0x0001900401007387 */ /* 0x0001e80000100a00 */
[----:B------:R1:W-:Y:S01]  /*271d0*/  STL.64 [R1+0x198], R6 ;  /* 0x0001980601007387 */ /* 0x0003e20000100a00 */
[----:B0-----:R-:W-:Y:S01]  /*271e0*/  IMAD.MOV.U32 R4, RZ, RZ, R15 ;  /* 0x000000ffff047224 */ /* 0x001fe200078e000f */
[----:B------:R-:W-:-:S02]  /*271f0*/  MOV R5, R14 ;  /* 0x0000000e00057202 */ /* 0x000fc40000000f00 */
[----:B------:R-:W3:Y:S01]  /*27200*/  LDL.LU R15, [R1+0x51c0] ;  /* 0x0051c000010f7983 */ /* 0x000ee20000300800 */
[----:B-1----:R-:W-:-:S03]  /*27210*/  MOV R6, R2 ;  /* 0x0000000200067202 */ /* 0x002fc60000000f00 */
[----:B------:R-:W3:Y:S01]  /*27220*/  LDL.LU R14, [R1+0x51bc] ;  /* 0x0051bc00010e7983 */ /* 0x000ee20000300800 */
[----:B------:R-:W-:Y:S01]  /*27230*/  IMAD.MOV.U32 R7, RZ, RZ, R29 ;  /* 0x000000ffff077224 */ /* 0x000fe200078e001d */
[----:B------:R-:W-:Y:S02]  /*27240*/  MOV R29, R19 ;  /* 0x00000013001d7202 */ /* 0x000fe40000000f00 */
[----:B------:R-:W4:Y:S04]  /*27250*/  LDL.LU R2, [R1+0x51b8] ;  /* 0x0051b80001027983 */ /* 0x000f280000300800 */
[----:B------:R-:W-:Y:S04]  /*27260*/  STL.64 [R1+0xb0], R16 ;  /* 0x0000b01001007387 */ /* 0x000fe80000100a00 */
[----:B------:R0:W-:Y:S04]  /*27270*/  STL [R1+0xb8], R18 ;  /* 0x0000b81201007387 */ /* 0x0001e80000100800 */
[----:B0-----:R-:W2:Y:S02]  /*27280*/  LDL.LU.64 R18, [R1+0x51b0] ;  /* 0x0051b00001127983 */ /* 0x001ea40000300a00 */
[----:B--2---:R-:W-:Y:S01]  /*27290*/  HMMA.16816.F32 R8, R24, R18, R8 ;  /* 0x000000121808723c */ /* 0x004fe20000001808 */
[----:B------:R-:W-:Y:S11]  /*272a0*/  IMAD.MOV.U32 R3, RZ, RZ, R19 ;  /* 0x000000ffff037224 */ /* 0x000ff600078e0013 */
[----:B------:R-:W-:Y:S11]  /*272b0*/  @!UPT UIADD3 URZ, URZ, URZ, URZ ;  /* 0x0000003f3f3ff290 */ /* 0x000ff6000fffe03f */
[----:B------:R0:W-:Y:S04]  /*272c0*/  STL.64 [R1+0x1b0], R8 ;  /* 0x0001b00801007387 */ /* 0x0001e80000100a00 */
[----:B------:R1:W-:Y:S01]  /*272d0*/  STL.64 [R1+0x1b8], R10 ;  /* 0x0001b80a01007387 */ /* 0x0003e20000100a00 */
[----:B0-----:R-:W-:-:S03]  /*272e0*/  MOV R8, R18 ;  /* 0x0000001200087202 */ /* 0x001fc60000000f00 */
[----:B-1----:R-:W2:Y:S04]  /*272f0*/  LDL.LU.64 R10, [R1+0x51a8] ;  /* 0x0051a800010a7983 */ /* 0x002ea80000300a00 */
[----:B------:R-:W2:Y:S04]  /*27300*/  LDL.LU.64 R18, [R1+0x51a0] ;  /* 0x0051a00001127983 */ /* 0x000ea80000300a00 */
[----:B------:R-:W2:Y:S02]  /*27310*/  LDL.LU.64 R16, [R1+0x5198] ;  /* 0x0051980001107983 */ /* 0x000ea40000300a00 */
[C---:B--2---:R-:W-:Y:S11]  /*27320*/  HMMA.16816.F32 R16, R24.reuse, R10, R16 ;  /* 0x0000000a1810723c */ /* 0x044ff60000001810 */
[----:B------:R-:W-:Y:S11]  /*27330*/  @!UPT UIADD3 URZ, URZ, URZ, URZ ;  /* 0x0000003f3f3ff290 */ /* 0x000ff6000fffe03f */
[----:B------:R-:W-:Y:S01]  /*27340*/  @!UPT UIADD3 URZ, URZ, URZ, URZ ;  /* 0x0000003f3f3ff290 */ /* 0x000fe2000fffe03f */
[----:B------:R-:W-:Y:S04]  /*27350*/  STL.64 [R1+0xa0], R16 ;  /* 0x0000a01001007387 */ /* 0x000fe80000100a00 */
[----:B------:R0:W-:Y:S04]  /*27360*/  STL.64 [R1+0xa8], R18 ;  /* 0x0000a81201007387 */ /* 0x0001e80000100a00 */
[----:B0-----:R-:W3:Y:S04]  /*27370*/  LDL.LU.64 R18, [R1+0x5190] ;  /* 0x0051900001127983 */ /* 0x001ee80000300a00 */
[----:B------:R-:W3:Y:S02]  /*27380*/  LDL.LU.64 R16, [R1+0x5188] ;  /* 0x0051880001107983 */ /* 0x000ee40000300a00 */
[----:B---3--:R-:W-:Y:S02]  /*27390*/  HMMA.16816.F32 R24, R24, R14, R16 ;  /* 0x0000000e1818723c */ /* 0x008fe40000001810 */
[----:B------:R-:W2:Y:S04]  /*273a0*/  LDL.LU.64 R18, [R1+0x5180] ;  /* 0x0051800001127983 */ /* 0x000ea80000300a00 */
[----:B------:R-:W2:Y:S04]  /*273b0*/  LDL.LU.64 R16, [R1+0x5178] ;  /* 0x0051780001107983 */ /* 0x000ea80000300a00 */
[----:B------:R-:W2:Y:S04]  /*273c0*/  LDL.LU.64 R14, [R1+0x5170] ;  /* 0x00517000010e7983 */ /* 0x000ea80000300a00 */
[----:B------:R-:W2:Y:S09]  /*273d0*/  LDL.LU.64 R12, [R1+0x5168] ;  /* 0x00516800010c7983 */ /* 0x000eb20000300a00 */
[----:B------:R-:W-:Y:S04]  /*273e0*/  STL.64 [R1+0x180], R24 ;  /* 0x0001801801007387 */ /* 0x000fe80000100a00 */
[----:B------:R0:W-:Y:S02]  /*273f0*/  STL.64 [R1+0x188], R26 ;  /* 0x0001881a01007387 */ /* 0x0001e40000100a00 */
[----:B0-----:R-:W-:Y:S01]  /*27400*/  MOV R26, R8 ;  /* 0x00000008001a7202 */ /* 0x001fe20000000f00 */
[----:B------:R-:W-:Y:S01]  /*27410*/  IMAD.MOV.U32 R8, RZ, RZ, R22 ;  /* 0x000000ffff087224 */ /* 0x000fe200078e0016 */
[----:B------:R-:W-:-:S02]  /*27420*/  MOV R27, R3 ;  /* 0x00000003001b7202 */ /* 0x000fc40000000f00 */
[----:B------:R-:W-:Y:S01]  /*27430*/  MOV R3, R23 ;  /* 0x0000001700037202 */ /* 0x000fe20000000f00 */
[C---:B--2---:R-:W-:Y:S11]  /*27440*/  HMMA.16816.F32 R16, R12.reuse, R22, R16 ;  /* 0x000000160c10723c */ /* 0x044ff60000001810 */
[----:B------:R-:W-:Y:S11]  /*27450*/  @!UPT UIADD3 URZ, URZ, URZ, URZ ;  /* 0x0000003f3f3ff290 */ /* 0x000ff6000fffe03f */
[----:B------:R-:W-:Y:S01]  /*27460*/  @!UPT UIADD3 URZ, URZ, URZ, URZ ;  /* 0x0000003f3f3ff290 */ /* 0x000fe2000fffe03f */
[----:B------:R-:W-:Y:S04]  /*27470*/  STL.64 [R1+0x170], R16 ;  /* 0x0001701001007387 */ /* 0x000fe80000100a00 */
[----:B------:R0:W-:Y:S04]  /*27480*/  STL.64 [R1+0x178], R18 ;  /* 0x0001781201007387 */ /* 0x0001e80000100a00 */
[----:B0-----:R-:W2:Y:S04]  /*27490*/  LDL.LU.64 R18, [R1+0x5160] ;  /* 0x0051600001127983 */ /* 0x001ea80000300a00 */
[----:B------:R-:W2:Y:S04]  /*274a0*/  LDL.LU.64 R16, [R1+0x5158] ;  /* 0x0051580001107983 */ /* 0x000ea80000300a00 */
[----:B------:R-:W3:Y:S04]  /*274b0*/  LDL.LU.64 R22, [R1+0x5150] ;  /* 0x0051500001167983 */ /* 0x000ee80000300a00 */
[----:B------:R-:W3:Y:S02]  /*274c0*/  LDL.LU.64 R20, [R1+0x5148] ;  /* 0x0051480001147983 */ /* 0x000ee40000300a00 */
[C---:B---3--:R-:W-:Y:S02]  /*274d0*/  HMMA.16816.F32 R24, R12.reuse, R26, R20 ;  /* 0x0000001a0c18723c */ /* 0x048fe40000001814 */
[----:B------:R-:W3:Y:S04]  /*274e0*/  LDL.LU.64 R22, [R1+0x5140] ;  /* 0x0051400001167983 */ /* 0x000ee80000300a00 */
[----:B------:R-:W2:Y:S11]  /*274f0*/  LDL.LU.64 R20, [R1+0x5138] ;  /* 0x0051380001147983 */ /* 0x000eb60000300a00 */
[----:B------:R-:W-:Y:S06]  /*27500*/  @!UPT UIADD3 URZ, URZ, URZ, URZ ;  /* 0x0000003f3f3ff290 */ /* 0x000fec000fffe03f */
[----:B------:R-:W-:Y:S04]  /*27510*/  STL.64 [R1+0x160], R24 ;  /* 0x0001601801007387 */ /* 0x000fe80000100a00 */
[----:B------:R0:W-:Y:S02]  /*27520*/  STL.64 [R1+0x168], R26 ;  /* 0x0001681a01007387 */ /* 0x0001e40000100a00 */
[----:B0-----:R-:W-:Y:S02]  /*27530*/  HMMA.16816.F32 R24, R12, R10, R4 ;  /* 0x0000000a0c18723c */ /* 0x001fe40000001804 */
[----:B------:R-:W2:Y:S05]  /*27540*/  LDL.LU R4, [R1+0xc0] ;  /* 0x0000c00001047983 */ /* 0x000eaa0000300800 */
[----:B------:R-:W-:Y:S11]  /*27550*/  MOV R7, R28 ;  /* 0x0000001c00077202 */ /* 0x000ff60000000f00 */
[----:B------:R-:W-:Y:S05]  /*27560*/  @!UPT UIADD3 URZ, URZ, URZ, URZ ;  /* 0x0000003f3f3ff290 */ /* 0x000fea000fffe03f */
[----:B------:R-:W-:Y:S04]  /*27570*/  STL.64 [R1+0x150], R24 ;  /* 0x0001501801007387 */ /* 0x000fe80000100a00 */
[----:B------:R-:W-:Y:S04]  /*27580*/  STL.64 [R1+0x158], R26 ;  /* 0x0001581a01007387 */ /* 0x000fe80000100a00 */
[----:B------:R-:W2:Y:S04]  /*27590*/  LDL.LU R5, [R1+0xc4] ;  /* 0x0000c40001057983 */ /* 0x000ea80000300800 */
[----:B------:R-:W2:Y:S04]  /*275a0*/  LDL.LU R6, [R1+0xc8] ;  /* 0x0000c80001067983 */ /* 0x000ea80000300800 */
[----:B------:R-:W2:Y:S04]  /*275b0*/  LDL.LU R28, [R1+0x5130] ;  /* 0x00513000011c7983 */ /* 0x000ea80000300800 */
[----:B----4-:R-:W0:Y:S04]  /*275c0*/  LDSM.16.MT88.4 R24, [R2+0x21000] ;  /* 0x021000000218783b */ /* 0x010e280000004200 */
[----:B------:R1:W-:Y:S04]  /*275d0*/  STL.64 [R1+0x5100], R10 ;  /* 0x0051000a01007387 */ /* 0x0003e80000100a00 */
[----:B-1----:R-:W4:Y:S04]  /*275e0*/  LDL.LU.64 R10, [R1+0x18] ;  /* 0x00001800010a7983 */ /* 0x002f280000300a00 */
[----:B------:R-:W-:Y:S04]  /*275f0*/  STL [R1+0x50c8], R2 ;  /* 0x0050c80201007387 */ /* 0x000fe80000100800 */
[----:B0-----:R-:W-:Y:S04]  /*27600*/  STL.64 [R1+0x5088], R26 ;  /* 0x0050881a01007387 */ /* 0x001fe80000100a00 */
[----:B------:R3:W-:Y:S02]  /*27610*/  STL.64 [R1+0x5080], R24 ;  /* 0x0050801801007387 */ /* 0x0007e40000100a00 */
[----:B---3--:R-:W-:Y:S01]  /*27620*/  IMAD.MOV.U32 R24, RZ, RZ, R23 ;  /* 0x000000ffff187224 */ /* 0x008fe200078e0017 */
[----:B------:R-:W-:-:S02]  /*27630*/  MOV R25, R22 ;  /* 0x0000001600197202 */ /* 0x000fc40000000f00 */
[----:B--2---:R-:W-:Y:S01]  /*27640*/  MOV R26, R21 ;  /* 0x00000015001a7202 */ /* 0x004fe20000000f00 */
[----:B------:R-:W-:-:S05]  /*27650*/  IMAD.MOV.U32 R27, RZ, RZ, R20 ;  /* 0x000000ffff1b7224 */ /* 0x000fca00078e0014 */
[----:B------:R0:W-:Y:S04]  /*27660*/  STL.64 [R1+0x50e0], R26 ;  /* 0x0050e01a01007387 */ /* 0x0001e80000100a00 */
[----:B------:R-:W-:Y:S04]  /*27670*/  STL.64 [R1+0x50d8], R24 ;  /* 0x0050d81801007387 */ /* 0x000fe80000100a00 */
[----:B0-----:R-:W2:Y:S04]  /*27680*/  LDL.LU.64 R26, [R1+0x48] ;  /* 0x00004800011a7983 */ /* 0x001ea80000300a00 */
[----:B------:R-:W0:Y:S04]  /*27690*/  LDSM.16.M88.4 R20, [R28] ;  /* 0x000000001c14783b */ /* 0x000e280000000200 */
[----:B0-----:R-:W-:Y:S04]  /*276a0*/  STL.64 [R1+0x70], R20 ;  /* 0x0000701401007387 */ /* 0x001fe80000100a00 */
[----:B------:R0:W-:Y:S04]  /*276b0*/  STL.64 [R1+0x78], R22 ;  /* 0x0000781601007387 */ /* 0x0001e80000100a00 */
[----:B0-----:R-:W3:Y:S04]  /*276c0*/  LDL.LU.64 R22, [R1+0x5128] ;  /* 0x0051280001167983 */ /* 0x001ee80000300a00 */
[----:B------:R-:W4:Y:S01]  /*276d0*/  LDL.LU.64 R20, [R1+0x5120] ;  /* 0x0051200001147983 */ /* 0x000f220000300a00 */
[----:B--2---:R-:W-:Y:S03]  /*276e0*/  HMMA.16816.F32 R12, R12, R26, R16 ;  /* 0x0000001a0c0c723c */ /* 0x004fe60000001810 */
[----:B------:R-:W-:Y:S04]  /*276f0*/  STL.64 [R1+0x50f8], R26 ;  /* 0x0050f81a01007387 */ /* 0x000fe80000100a00 */
[----:B------:R-:W-:Y:S11]  /*27700*/  MOV R19, R3 ;  /* 0x0000000300137202 */ /* 0x000ff60000000f00 */
[----:B------:R-:W-:Y:S05]  /*27710*/  @!UPT UIADD3 URZ, URZ, URZ, URZ ;  /* 0x0000003f3f3ff290 */ /* 0x000fea000fffe03f */
[----:B------:R0:W-:Y:S04]  /*27720*/  STL.64 [R1+0x120], R12 ;  /* 0x0001200c01007387 */ /* 0x0001e80000100a00 */
[----:B------:R1:W-:Y:S04]  /*27730*/  STL.64 [R1+0x128], R14 ;  /* 0x0001280e01007387 */ /* 0x0003e80000100a00 */
[----:B0-----:R-:W2:Y:S04]  /*27740*/  LDL.LU R12, [R1+0xf0] ;  /* 0x0000f000010c7983 */ /* 0x001ea80000300800 */
[----:B------:R-:W2:Y:S01]  /*27750*/  LDL.LU R13, [R1+0xf4] ;  /* 0x0000f400010d7983 */ /* 0x000ea20000300800 */
[----:B-1----:R-:W-:-:S03]  /*27760*/  MOV R15, R0 ;  /* 0x00000000000f7202 */ /* 0x002fc60000000f00 */
[----:B------:R-:W2:Y:S04]  /*27770*/  LDL.LU R14, [R1+0xf8] ;  /* 0x0000f800010e7983 */ /* 0x000ea80000300800 */
[----:B------:R-:W2:Y:S01]  /*27780*/  LDL.LU R0, [R1+0x5118] ;  /* 0x0051180001007983 */ /* 0x000ea20000300800 */
[----:B---3--:R-:W-:Y:S02]  /*27790*/  MOV R24, R23 ;  /* 0x0000001700187202 */ /* 0x008fe40000000f00 */
[----:B------:R-:W-:Y:S01]  /*277a0*/  MOV R25, R22 ;  /* 0x0000001600197202 */ /* 0x000fe20000000f00 */
[----:B----4-:R-:W-:Y:S01]  /*277b0*/  IMAD.MOV.U32 R26, RZ, RZ, R21 ;  /* 0x000000ffff1a7224 */ /* 0x010fe200078e0015 */
[----:B------:R-:W-:Y:S02]  /*277c0*/  MOV R27, R20 ;  /* 0x00000014001b7202 */ /* 0x000fe40000000f00 */
[----:B------:R-:W0:Y:S04]  /*277d0*/  LDSM.16.M88.4 R20, [R28+0x8000] ;  /* 0x008000001c14783b */ /* 0x000e280000000200 */
[----:B0-----:R-:W-:Y:S01]  /*277e0*/  STL.64 [R1+0x30], R20 ;  /* 0x0000301401007387 */ /* 0x001fe20000100a00 */
[----:B------:R-:W-:-:S03]  /*277f0*/  MOV R3, R21 ;  /* 0x0000001500037202 */ /* 0x000fc60000000f00 */
[----:B------:R-:W-:Y:S04]  /*27800*/  STL.64 [R1+0x38], R22 ;  /* 0x0000381601007387 */ /* 0x000fe80000100a00 */
[----:B------:R-:W0:Y:S04]  /*27810*/  LDSM.16.M88.4 R20, [R28+0x10000] ;  /* 0x010000001c14783b */ /* 0x000e280000000200 */
[----:B0-----:R-:W-:Y:S04]  /*27820*/  STL.64 [R1+0x60], R20 ;  /* 0x0000601401007387 */ /* 0x001fe80000100a00 */
[----:B------:R-:W-:Y:S04]  /*27830*/  STL.64 [R1+0x68], R22 ;  /* 0x0000681601007387 */ /* 0x000fe80000100a00 */
[----:B------:R-:W0:Y:S04]  /*27840*/  LDSM.16.M88.4 R20, [R28+0x18000] ;  /* 0x018000001c14783b */ /* 0x000e280000000200 */
[----:B0-----:R-:W-:Y:S01]  /*27850*/  STL.64 [R1+0x90], R20 ;  /* 0x0000901401007387 */ /* 0x001fe20000100a00 */
[----:B------:R-:W-:-:S03]  /*27860*/  IMAD.MOV.U32 R2, RZ, RZ, R21 ;  /* 0x000000ffff027224 */ /* 0x000fc600078e0015 */
[----:B------:R0:W-:Y:S04]  /*27870*/  STL.64 [R1+0x98], R22 ;  /* 0x0000981601007387 */ /* 0x0001e80000100a00 */
[----:B0-----:R-:W3:Y:S04]  /*27880*/  LDL.LU.64 R22, [R1+0x5110] ;  /* 0x0051100001167983 */ /* 0x001ee80000300a00 */
[----:B------:R-:W3:Y:S01]  /*27890*/  LDL.LU.64 R20, [R1+0x5108] ;  /* 0x0051080001147983 */ /* 0x000ee20000300a00 */
[----:B------:R-:W-:-:S03]  /*278a0*/  IMAD.MOV.U32 R18, RZ, RZ, R8 ;  /* 0x000000ffff127224 */ /* 0x000fc600078e0008 */
[----:B------:R0:W-:Y:S04]  /*278b0*/  STL [R1+0x4d18], R28 ;  /* 0x004d181c01007387 */ /* 0x0001e80000100800 */
[----:B---3--:R-:W-:Y:S11]  /*278c0*/  HMMA.16816.F32 R4, R20, R18, R4 ;  /* 0x000000121404723c */ /* 0x008ff60000001804 */
[----:B------:R-:W-:Y:S11]  /*278d0*/  @!UPT UIADD3 URZ, URZ, URZ, URZ ;  /* 0x0000003f3f3ff290 */ /* 0x000ff6000fffe03f */
[----:B------:R-:W-:Y:S01]  /*278e0*/  @!UPT UIADD3 URZ, URZ, URZ, URZ ;  /* 0x0000003f3f3ff290 */ /* 0x000fe2000fffe03f */
[----:B------:R-:W-:Y:S01]  /*278f0*/  STL.64 [R1+0x140], R4 ;  /* 0x0001400401007387 */ /* 0x000fe20000100a00 */
[----:B0-----:R-:W-:-:S03]  /*27900*/  MOV R28, R7 ;  /* 0x00000007001c7202 */ /* 0x001fc60000000f00 */
[----:B------:R-:W-:Y:S04]  /*27910*/  STL [R1+0x148], R6 ;  /* 0x0001480601007387 */ /* 0x000fe80000100800 */
[----:B--2---:R-:W0:Y:S04]  /*27920*/  LDSM.16.MT88.4 R4, [R0+0x21000] ;  /* 0x021000000004783b */ /* 0x004e280000004200 */
[----:B0-----:R-:W-:Y:S04]  /*27930*/  STL.64 [R1+0x5060], R6 ;  /* 0x0050600601007387 */ /* 0x001fe80000100a00 */
[----:B------:R0:W-:Y:S04]  /*27940*/  STL.64 [R1+0x5058], R4 ;  /* 0x0050580401007387 */ /* 0x0001e80000100a00 */
[----:B0-----:R-:W2:Y:S04]  /*27950*/  LDL.LU R4, [R1+0xe0] ;  /* 0x0000e00001047983 */ /* 0x001ea80000300800 */
[----:B------:R-:W2:Y:S04]  /*27960*/  LDL.LU R5, [R1+0xe4] ;  /* 0x0000e40001057983 */ /* 0x000ea80000300800 */
[----:B------:R-:W2:Y:S04]  /*27970*/  LDL.LU R6, [R1+0xe8] ;  /* 0x0000e80001067983 */ /* 0x000ea80000300800 */
[----:B------:R-:W2:Y:S02]  /*27980*/  LDL.LU R7, [R1+0xec] ;  /* 0x0000ec0001077983 */ /* 0x000ea40000300800 */
[C---:B--2---:R-:W-:Y:S11]  /*27990*/  HMMA.16816.F32 R4, R20.reuse, R10, R4 ;  /* 0x0000000a1404723c */ /* 0x044ff60000001804 */
[----:B------:R-:W-:Y:S11]  /*279a0*/  @!UPT UIADD3 URZ, URZ, URZ, URZ ;  /* 0x0000003f3f3ff290 */ /* 0x000ff6000fffe03f */
[----:B------:R-:W-:Y:S01]  /*279b0*/  @!UPT UIADD3 URZ, URZ, URZ, URZ ;  /* 0x0000003f3f3ff290 */ /* 0x000fe2000fffe03f */
[----:B------:R0:W-:Y:S04]  /*279c0*/  STL.64 [R1+0x130], R4 ;  /* 0x0001300401007387 */ /* 0x0001e80000100a00 */
[----:B------:R1:W-:Y:S01]  /*279d0*/  STL.64 [R1+0x138], R6 ;  /* 0x0001380601007387 */ /* 0x0003e20000100a00 */
[----:B0-----:R-:W-:Y:S01]  /*279e0*/  MOV R5, R10 ;  /* 0x0000000a00057202 */ /* 0x001fe20000000f00 */
[----:B------:R-:W-:Y:S02]  /*279f0*/  IMAD.MOV.U32 R4, RZ, RZ, R11 ;  /* 0x000000ffff047224 */ /* 0x000fe400078e000b */
[----:B------:R-:W2:Y:S02]  /*27a00*/  LDL.LU.64 R10, [R1+0x5100] ;  /* 0x00510000010a7983 */ /* 0x000ea40000300a00 */
[----:B--2---:R-:W-:Y:S01]  /*27a10*/  HMMA.16816.F32 R24, R20, R10, R24 ;  /* 0x0000000a1418723c */ /* 0x004fe20000001818 */
[----:B-1----:R-:W-:-:S02]  /*27a20*/  MOV R7, R10 ;  /* 0x0000000a00077202 */ /* 0x002fc40000000f00 */
[----:B------:R-:W-:Y:S11]  /*27a30*/  MOV R6, R11 ;  /* 0x0000000b00067202 */ /* 0x000ff60000000f00 */
[----:B------:R-:W-:Y:S09]  /*27a40*/  @!UPT UIADD3 URZ, URZ, URZ, URZ ;  /* 0x0000003f3f3ff290 */ /* 0x000ff2000fffe03f */
[----:B------:R-:W-:Y:S04]  /*27a50*/  STL.64 [R1+0x110], R24 ;  /* 0x0001101801007387 */ /* 0x000fe80000100a00 */
[----:B------:R0:W-:Y:S04]  /*27a60*/  STL.64 [R1+0x118], R26 ;  /* 0x0001181a01007387 */ /* 0x0001e80000100a00 */
[----:B0-----:R-:W2:Y:S04]  /*27a70*/  LDL.LU.64 R26, [R1+0x50f8] ;  /* 0x0050f800011a7983 */ /* 0x001ea80000300a00 */
[----:B------:R-:W2:Y:S04]  /*27a80*/  LDL.LU.64 R10, [R1+0x50f0] ;  /* 0x0050f000010a7983 */ /* 0x000ea80000300a00 */
[----:B------:R-:W2:Y:S02]  /*27a90*/  LDL.LU.64 R8, [R1+0x50e8] ;  /* 0x0050e80001087983 */ /* 0x000ea40000300a00 */
[----:B--2---:R-:W-:Y:S07]  /*27aa0*/  HMMA.16816.F32 R20, R20, R26, R8 ;  /* 0x0000001a1414723c */ /* 0x004fee0000001808 */
[----:B------:R-:W-:Y:S01]  /*27ab0*/  IMAD.MOV.U32 R9, RZ, RZ, R26 ;  /* 0x000000ffff097224 */ /* 0x000fe200078e001a */
[----:B------:R-:W-:Y:S11]  /*27ac0*/  MOV R8, R27 ;  /* 0x0000001b00087202 */ /* 0x000ff60000000f00 */
[----:B------:R-:W-:Y:S04]  /*27ad0*/  @!UPT UIADD3 URZ, URZ, URZ, URZ ;  /* 0x0000003f3f3ff290 */ /* 0x000fe8000fffe03f */
[----:B------:R-:W-:Y:S04]  /*27ae0*/  STL.64 [R1+0x100], R20 ;  /* 0x0001001401007387 */ /* 0x000fe80000100a00 */
[----:B------:R-:W-:Y:S04]  /*27af0*/  STL.64 [R1+0x108], R22 ;  /* 0x0001081601007387 */ /* 0x000fe80000100a00 */
[----:B------:R-:W2:Y:S04]  /*27b00*/  LDL.LU.64 R26, [R1+0x50e0] ;  /* 0x0050e000011a7983 */ /* 0x000ea80000300a00 */
[----:B------:R-:W2:Y:S02]  /*27b10*/  LDL.LU.64 R24, [R1+0x50d8] ;  /* 0x0050d80001187983 */ /* 0x000ea40000300a00 */
[----:B--2---:R-:W-:Y:S02]  /*27b20*/  HMMA.16816.F32 R16, R24, R18, R12 ;  /* 0x000000121810723c */ /* 0x004fe4000000180c */
[----:B------:R-:W2:Y:S05]  /*27b30*/  LDL.LU R12, [R1+0xb0] ;  /* 0x0000b000010c7983 */ /* 0x000eaa0000300800 */
[----:B------:R-:W-:Y:S11]  /*27b40*/  MOV R15, R29 ;  /* 0x0000001d000f7202 */ /* 0x000ff60000000f00 */
[----:B------:R-:W-:Y:S05]  /*27b50*/  @!UPT UIADD3 URZ, URZ, URZ, URZ ;  /* 0x0000003f3f3ff290 */ /* 0x000fea000fffe03f */
[----:B------:R-:W-:Y:S04]  /*27b60*/  STL.64 [R1+0xf0], R16 ;  /* 0x0000f01001007387 */ /* 0x000fe80000100a00 */
[----:B------:R-:W-:Y:S04]  /*27b70*/  STL.64 [R1+0xf8], R18 ;  /* 0x0000f81201007387 */ /* 0x000fe80000100a00 */
[----:B------:R-:W2:Y:S04]  /*27b80*/  LDL.LU R13, [R1+0xb4] ;  /* 0x0000b400010d7983 */ /* 0x000ea80000300800 */
[----:B------:R-:W3:Y:S04]  /*27b90*/  LDL.LU R14, [R1+0xb8] ;  /* 0x0000b800010e7983 */ /* 0x000ee80000300800 */
[----:B------:R-:W4:Y:S04]  /*27ba0*/  LDL.LU R29, [R1+0x50d0] ;  /* 0x0050d000011d7983 */ /* 0x000f280000300800 */
[----:B----4-:R-:W0:Y:S04]  /*27bb0*/  LDSM.16.MT88.4 R16, [R29+0x21000] ;  /* 0x021000001d10783b */ /* 0x010e280000004200 */
[----:B---3--:R1:W-:Y:S04]  /*27bc0*/  STL.64 [R1+0x5098], R14 ;  /* 0x0050980e01007387 */ /* 0x0083e80000100a00 */
[----:B--2---:R-:W-:Y:S01]  /*27bd0*/  STL.64 [R1+0x5090], R12 ;  /* 0x0050900c01007387 */ /* 0x004fe20000100a00 */
[----:B-1----:R-:W-:Y:S01]  /*27be0*/  IMAD.MOV.U32 R14, RZ, RZ, R9 ;  /* 0x000000ffff0e7224 */ /* 0x002fe200078e0009 */
[----:B------:R-:W-:-:S05]  /*27bf0*/  MOV R15, R8 ;  /* 0x00000008000f7202 */ /* 0x000fca0000000f00 */
[----:B------:R1:W-:Y:S02]  /*27c00*/  STL.64 [R1+0x50a8], R14 ;  /* 0x0050a80e01007387 */ /* 0x0003e40000100a00 */
[----:B-1----:R-:W-:Y:S01]  /*27c10*/  MOV R14, R7 ;  /* 0x00000007000e7202 */ /* 0x002fe20000000f00 */
[----:B------:R-:W-:-:S05]  /*27c20*/  IMAD.MOV.U32 R15, RZ, RZ, R6 ;  /* 0x000000ffff0f7224 */ /* 0x000fca00078e0006 */
[----:B------:R1:W-:Y:S04]  /*27c30*/  STL.64 [R1+0x50c0], R14 ;  /* 0x0050c00e01007387 */ /* 0x0003e80000100a00 */
[----:B------:R-:W2:Y:S04]  /*27c40*/  LDL.LU R12, [R1+0x1a0] ;  /* 0x0001a000010c7983 */ /* 0x000ea80000300800 */
[----:B------:R-:W2:Y:S04]  /*27c50*/  LDL.LU R13, [R1+0x1a4] ;  /* 0x0001a400010d7983 */ /* 0x000ea80000300800 */
[----:B-1----:R-:W2:Y:S04]  /*27c60*/  LDL.LU R14, [R1+0x1a8] ;  /* 0x0001a800010e7983 */ /* 0x002ea80000300800 */
[----:B------:R-:W2:Y:S04]  /*27c70*/  LDL.LU R15, [R1+0x1ac] ;  /* 0x0001ac00010f7983 */ /* 0x000ea80000300800 */
[----:B0-----:R-:W-:Y:S04]  /*27c80*/  STL.64 [R1+0x5030], R18 ;  /* 0x0050301201007387 */ /* 0x001fe80000100a00 */
[----:B------:R0:W-:Y:S04]  /*27c90*/  STL.64 [R1+0x5028], R16 ;  /* 0x0050281001007387 */ /* 0x0001e80000100a00 */
[----:B0-----:R-:W3:Y:S01]  /*27ca0*/  LDL R16, [R1+0x30] ;  /* 0x0000300001107983 */ /* 0x001ee20000100800 */
[----:B------:R-:W-:-:S03]  /*27cb0*/  IMAD.MOV.U32 R17, RZ, RZ, R3 ;  /* 0x000000ffff117224 */ /* 0x000fc600078e0003 */
[----:B------:R-:W4:Y:S04]  /*27cc0*/  LDL.LU R3, [R1+0x50cc] ;  /* 0x0050cc0001037983 */ /* 0x000f280000300800 */
[----:B---3--:R0:W-:Y:S04]  /*27cd0*/  STL.64 [R1+0x50a0], R16 ;  /* 0x0050a01001007387 */ /* 0x0081e80000100a00 */
[----:B----4-:R-:W1:Y:S04]  /*27ce0*/  LDSM.16.MT88.4 R20, [R3+0x21000] ;  /* 0x021000000314783b */ /* 0x010e680000004200 */
[----:B0-----:R-:W3:Y:S04]  /*27cf0*/  LDL.LU R16, [R1+0x190] ;  /* 0x0001900001107983 */ /* 0x001ee80000300800 */
[----:B------:R-:W3:Y:S04]  /*27d00*/  LDL.LU R17, [R1+0x194] ;  /* 0x0001940001117983 */ /* 0x000ee80000300800 */
[----:B------:R-:W4:Y:S04]  /*27d10*/  LDL.LU R18, [R1+0x198] ;  /* 0x0001980001127983 */ /* 0x000f280000300800 */
[----:B------:R-:W4:Y:S04]  /*27d20*/  LDL.LU R19, [R1+0x19c] ;  /* 0x00019c0001137983 */ /* 0x000f280000300800 */
[----:B----4-:R-:W-:Y:S04]  /*27d30*/  STL.64 [R1+0x50b8], R18 ;  /* 0x0050b81201007387 */ /* 0x010fe80000100a00 */
[----:B---3--:R0:W-:Y:S04]  /*27d40*/  STL.64 [R1+0x50b0], R16 ;  /* 0x0050b01001007387 */ /* 0x0081e80000100a00 */
[----:B0-----:R-:W3:Y:S04]  /*27d50*/  LDL.LU R16, [R1+0x1c0] ;  /* 0x0001c00001107983 */ /* 0x001ee80000300800 */
[----:B------:R-:W3:Y:S04]  /*27d60*/  LDL.LU R17, [R1+0x1c4] ;  /* 0x0001c40001117983 */ /* 0x000ee80000300800 */
[----:B------:R-:W3:Y:S04]  /*27d70*/  LDL.LU R18, [R1+0x1c8] ;  /* 0x0001c80001127983 */ /* 0x000ee80000300800 */
[----:B------:R-:W3:Y:S04]  /*27d80*/  LDL.LU R19, [R1+0x1cc] ;  /* 0x0001cc0001137983 */ /* 0x000ee80000300800 */
[----:B-1----:R-:W-:Y:S04]  /*27d90*/  STL.64 [R1+0x4ff8], R22 ;  /* 0x004ff81601007387 */ /* 0x002fe80000100a00 */
[----:B------:R0:W-:Y:S04]  /*27da0*/  STL.64 [R1+0x4ff0], R20 ;  /* 0x004ff01401007387 */ /* 0x0001e80000100a00 */
[----:B0-----:R-:W4:Y:S01]  /*27db0*/  LDL R20, [R1+0x90] ;  /* 0x0000900001147983 */ /* 0x001f220000100800 */
[----:B------:R-:W-:-:S03]  /*27dc0*/  MOV R21, R2 ;  /* 0x0000000200157202 */ /* 0x000fc60000000f00 */
[----:B------:R-:W2:Y:S04]  /*27dd0*/  LDL.LU R2, [R1+0x50c8] ;  /* 0x0050c80001027983 */ /* 0x000ea80000300800 */
[----:B----4-:R0:W-:Y:S04]  /*27de0*/  STL.64 [R1+0x5068], R20 ;  /* 0x0050681401007387 */ /* 0x0101e80000100a00 */
[----:B0-----:R-:W4:Y:S04]  /*27df0*/  LDL.LU R20, [R1+0x1b0] ;  /* 0x0001b00001147983 */ /* 0x001f280000300800 */
[----:B------:R-:W4:Y:S04]  /*27e00*/  LDL.LU R21, [R1+0x1b4] ;  /* 0x0001b40001157983 */ /* 0x000f280000300800 */
[----:B------:R-:W3:Y:S04]  /*27e10*/  LDL.LU R22, [R1+0x1b8] ;  /* 0x0001b80001167983 */ /* 0x000ee80000300800 */
[----:B------:R-:W3:Y:S01]  /*27e20*/  LDL.LU R23, [R1+0x1bc] ;  /* 0x0001bc0001177983 */ /* 0x000ee20000300800 */
[----:B------:R-:W-:-:S02]  /*27e30*/  MOV R10, R5 ;  /* 0x00000005000a7202 */ /* 0x000fc40000000f00 */
[----:B------:R-:W-:-:S07]  /*27e40*/  MOV R11, R4 ;  /* 0x00000004000b7202 */ /* 0x000fce0000000f00 */
[C---:B--2---:R-:W-:Y:S01]  /*27e50*/  HMMA.16816.F32 R8, R24.reuse, R10, R12 ;  /* 0x0000000a1808723c */ /* 0x044fe2000000180c */
[----:B---3--:R-:W-:Y:S04]  /*27e60*/  STL.64 [R1+0x5078], R22 ;  /* 0x0050781601007387 */ /* 0x008fe80000100a00 */
[----:B----4-:R0:W-:Y:S04]  /*27e70*/  STL.64 [R1+0x5070], R20 ;  /* 0x0050701401007387 */ /* 0x0101e80000100a00 */
[----:B0-----:R-:W2:Y:S04]  /*27e80*/  LDL.64 R20, [R1+0x70] ;  /* 0x0000700001147983 */ /* 0x001ea80000100a00 */
[----:B------:R-:W3:Y:S04]  /*27e90*/  LDL.LU R4, [R1+0xa0] ;  /* 0x0000a00001047983 */ /* 0x000ee80000300800 */
[----:B------:R-:W3:Y:S04]  /*27ea0*/  LDL.LU R5, [R1+0xa4] ;  /* 0x0000a40001057983 */ /* 0x000ee80000300800 */
[----:B------:R-:W3:Y:S04]  /*27eb0*/  LDL.LU R6, [R1+0xa8] ;  /* 0x0000a80001067983 */ /* 0x000ee80000300800 */
[----:B------:R-:W3:Y:S04]  /*27ec0*/  LDL.LU R7, [R1+0xac] ;  /* 0x0000ac0001077983 */ /* 0x000ee80000300800 */
[----:B------:R-:W-:Y:S04]  /*27ed0*/  STL [R1+0x4f9c], R3 ;  /* 0x004f9c0301007387 */ /* 0x000fe80000100800 */
[----:B------:R-:W4:Y:S04]  /*27ee0*/  LDL.LU.64 R14, [R1+0x50c0] ;  /* 0x0050c000010e7983 */ /* 0x000f280000300a00 */
[----:B------:R-:W-:Y:S04]  /*27ef0*/  STL.64 [R1+0xe0], R8 ;  /* 0x0000e00801007387 */ /* 0x000fe80000100a00 */
[----:B------:R-:W-:Y:S04]  /*27f00*/  STL.64 [R1+0xe8], R10 ;  /* 0x0000e80a01007387 */ /* 0x000fe80000100a00 */
[----:B------:R-:W0:Y:S04]  /*27f10*/  LDSM.16.MT88.4 R8, [R2+0x21800] ;  /* 0x021800000208783b */ /* 0x000e280000004200 */
[----:B0-----:R-:W-:Y:S04]  /*27f20*/  STL [R1+0x4fa8], R9 ;  /* 0x004fa80901007387 */ /* 0x001fe80000100800 */
[----:B------:R-:W-:Y:S04]  /*27f30*/  STL [R1+0x4fa4], R10 ;  /* 0x004fa40a01007387 */ /* 0x000fe80000100800 */
[----:B------:R-:W-:Y:S04]  /*27f40*/  STL [R1+0x4fa0], R11 ;  /* 0x004fa00b01007387 */ /* 0x000fe80000100800 */
[----:B------:R-:W-:Y:S01]  /*27f50*/  STL [R1+0x4f90], R2 ;  /* 0x004f900201007387 */ /* 0x000fe20000100800 */
[C---:B----4-:R-:W-:Y:S03]  /*27f60*/  HMMA.16816.F32 R12, R24.reuse, R14, R16 ;  /* 0x0000000e180c723c */ /* 0x050fe60000001810 */
[----:B------:R-:W4:Y:S04]  /*27f70*/  LDL.LU.64 R18, [R1+0x50b8] ;  /* 0x0050b80001127983 */ /* 0x000f280000300a00 */
[----:B------:R-:W4:Y:S11]  /*27f80*/  LDL.LU.64 R16, [R1+0x50b0] ;  /* 0x0050b00001107983 */ /* 0x000f360000300a00 */
[----:B------:R-:W-:Y:S05]  /*27f90*/  @!UPT UIADD3 URZ, URZ, URZ, URZ ;  /* 0x0000003f3f3ff290 */ /* 0x000fea000fffe03f */
[----:B------:R-:W-:Y:S04]  /*27fa0*/  STL.64 [R1+0xc0], R12 ;  /* 0x0000c00c01007387 */ /* 0x000fe80000100a00 */
[----:B------:R0:W-:Y:S04]  /*27fb0*/  STL.64 [R1+0xc8], R14 ;  /* 0x0000c80e01007387 */ /* 0x0001e80000100a00 */
[----:B0-----:R-:W4:Y:S02]  /*27fc0*/  LDL.LU.64 R14, [R1+0x50a8] ;  /* 0x0050a800010e7983 */ /* 0x001f240000300a00 */
[----:B----4-:R-:W-:Y:S02]  /*27fd0*/  HMMA.16816.F32 R24, R24, R14, R16 ;  /* 0x0000000e1818723c */ /* 0x010fe40000001810 */
[----:B------:R-:W4:Y:S04]  /*27fe0*/  LDL.LU.64 R16, [R1+0x50a0] ;  /* 0x0050a00001107983 */ /* 0x000f280000300a00 */
[----:B------:R-:W3:Y:S04]  /*27ff0*/  LDL.LU.64 R14, [R1+0x5098] ;  /* 0x00509800010e7983 */ /* 0x000ee80000300a00 */
[----:B------:R-:W3:Y:S11]  /*28000*/  LDL.LU.64 R12, [R1+0x5090] ;  /* 0x00509000010c7983 */ /* 0x000ef60000300a00 */
[----:B------:R-:W-:Y:S02]  /*28010*/  @!UPT UIADD3 URZ, URZ, URZ, URZ ;  /* 0x0000003f3f3ff290 */ /* 0x000fe4000fffe03f */
[----:B------:R-:W-:Y:S04]  /*28020*/  STL.64 [R1+0x80], R24 ;  /* 0x0000801801007387 */ /* 0x000fe80000100a00 */
[----:B------:R0:W-:Y:S04]  /*28030*/  STL.64 [R1+0x88], R26 ;  /* 0x0000881a01007387 */ /* 0x0001e80000100a00 */
[----:B0-----:R-:W3:Y:S04]  /*28040*/  LDL.LU.64 R26, [R1+0x5088] ;  /* 0x00508800011a7983 */ /* 0x001ee80000300a00 */
[----:B------:R-:W3:Y:S01]  /*28050*/  LDL.LU.64 R24, [R1+0x5080] ;  /* 0x0050800001187983 */ /* 0x000ee20000300a00 */
[----:B--2---:R-:W-:Y:S01]  /*28060*/  MOV R18, R20 ;  /* 0x0000001400127202 */ /* 0x004fe20000000f00 */
[----:B------:R-:W-:-:S02]  /*28070*/  IMAD.MOV.U32 R2, RZ, RZ, R21 ;  /* 0x000000ffff027224 */ /* 0x000fc400078e0015 */
[----:B------:R-:W4:Y:S01]  /*28080*/  LDL.LU.64 R22, [R1+0x5078] ;  /* 0x0050780001167983 */ /* 0x000f220000300a00 */
[C---:B---3--:R-:W-:Y:S03]  /*28090*/  HMMA.16816.F32 R12, R24.reuse, R20, R12 ;  /* 0x00000014180c723c */ /* 0x048fe6000000180c */
[----:B------:R-:W4:Y:S11]  /*280a0*/  LDL.LU.64 R20, [R1+0x5070] ;  /* 0x0050700001147983 */ /* 0x000f360000300a00 */
[----:B------:R-:W-:Y:S10]  /*280b0*/  @!UPT UIADD3 URZ, URZ, URZ, URZ ;  /* 0x0000003f3f3ff290 */ /* 0x000ff4000fffe03f */
[----:B------:R-:W-:Y:S01]  /*280c0*/  MOV R9, R12 ;  /* 0x0000000c00097202 */ /* 0x000fe20000000f00 */
[----:B------:R-:W-:Y:S01]  /*280d0*/  IMAD.MOV.U32 R11, RZ, RZ, R14 ;  /* 0x000000ffff0b7224 */ /* 0x000fe200078e000e */
[----:B------:R-:W-:Y:S02]  /*280e0*/  MOV R10, R13 ;  /* 0x0000000d000a7202 */ /* 0x000fe40000000f00 */
[----:B------:R-:W-:Y:S02]  /*280f0*/  MOV R3, R15 ;  /* 0x0000000f00037202 */ /* 0x000fe40000000f00 */
[----:B------:R-:W0:Y:S04]  /*28100*/  LDSM.16.MT88.4 R12, [R0+0x21800] ;  /* 0x02180000000c783b */ /* 0x000e280000004200 */
[----:B------:R-:W-:Y:S04]  /*28110*/  STL.64 [R1+0x4fb8], R10 ;  /* 0x004fb80a01007387 */ /* 0x000fe80000100a00 */
[----:B------:R1:W-:Y:S04]  /*28120*/  STL.64 [R1+0x4fb0], R8 ;  /* 0x004fb00801007387 */ /* 0x0003e80000100a00 */
[----:B-1----:R-:W2:Y:S04]  /*28130*/  LDL.LU R8, [R1+0x180] ;  /* 0x0001800001087983 */ /* 0x002ea80000300800 */
[----:B------:R-:W2:Y:S04]  /*28140*/  LDL.LU R9, [R1+0x184] ;  /* 0x0001840001097983 */ /* 0x000ea80000300800 */
[----:B------:R-:W2:Y:S04]  /*28150*/  LDL.LU R10, [R1+0x188] ;  /* 0x00018800010a7983 */ /* 0x000ea80000300800 */
[----:B------:R-:W2:Y:S04]  /*28160*/  LDL.LU R11, [R1+0x18c] ;  /* 0x00018c00010b7983 */ /* 0x000ea80000300800 */
[----:B0-----:R-:W-:Y:S04]  /*28170*/  STL.64 [R1+0x4f68], R14 ;  /* 0x004f680e01007387 */ /* 0x001fe80000100a00 */
[----:B------:R0:W-:Y:S04]  /*28180*/  STL.64 [R1+0x4f60], R12 ;  /* 0x004f600c01007387 */ /* 0x0001e80000100a00 */
[----:B0-----:R-:W3:Y:S04]  /*28190*/  LDL R12, [R1+0x60] ;  /* 0x00006000010c7983 */ /* 0x001ee80000100800 */
[----:B------:R-:W3:Y:S04]  /*281a0*/  LDL R13, [R1+0x64] ;  /* 0x00006400010d7983 */ /* 0x000ee80000100800 */
[----:B------:R-:W-:Y:S01]  /*281b0*/  STL [R1+0x4ee4], R0 ;  /* 0x004ee40001007387 */ /* 0x000fe20000100800 */
[C---:B----4-:R-:W-:Y:S11]  /*281c0*/  HMMA.16816.F32 R20, R24.reuse, R16, R20 ;  /* 0x000000101814723c */ /* 0x050ff60000001814 */
[----:B------:R-:W-:Y:S11]  /*281d0*/  @!UPT UIADD3 URZ, URZ, URZ, URZ ;  /* 0x0000003f3f3ff290 */ /* 0x000ff6000fffe03f */
[----:B------:R-:W-:Y:S01]  /*281e0*/  @!UPT UIADD3 URZ, URZ, URZ, URZ ;  /* 0x0000003f3f3ff290 */ /* 0x000fe2000fffe03f */
[----:B------:R0:W-:Y:S04]  /*281f0*/  STL.64 [R1+0xb0], R20 ;  /* 0x0000b01401007387 */ /* 0x0001e80000100a00 */
[----:B------:R-:W-:Y:S04]  /*28200*/  STL.64 [R1+0xb8], R22 ;  /* 0x0000b81601007387 */ /* 0x000fe80000100a00 */
[----:B0-----:R-:W2:Y:S04]  /*28210*/  LDL.LU.64 R20, [R1+0x5068] ;  /* 0x0050680001147983 */ /* 0x001ea80000300a00 */
[----:B------:R-:W-:Y:S01]  /*28220*/  STL.64 [R1+0x5040], R16 ;  /* 0x0050401001007387 */ /* 0x000fe20000100a00 */
[C---:B---3--:R-:W-:Y:S03]  /*28230*/  HMMA.16816.F32 R12, R24.reuse, R12, R4 ;  /* 0x0000000c180c723c */ /* 0x048fe60000001804 */
[----:B------:R-:W3:Y:S04]  /*28240*/  LDL.LU.64 R6, [R1+0x5060] ;  /* 0x0050600001067983 */ /* 0x000ee80000300a00 */
[----:B------:R-:W3:Y:S11]  /*28250*/  LDL.LU.64 R4, [R1+0x5058] ;  /* 0x0050580001047983 */ /* 0x000ef60000300a00 */
[----:B------:R-:W-:Y:S05]  /*28260*/  @!UPT UIADD3 URZ, URZ, URZ, URZ ;  /* 0x0000003f3f3ff290 */ /* 0x000fea000fffe03f */
[----:B------:R-:W-:Y:S04]  /*28270*/  STL.64 [R1+0xa0], R12 ;  /* 0x0000a00c01007387 */ /* 0x000fe80000100a00 */
[----:B------:R2:W-:Y:S02]  /*28280*/  STL.64 [R1+0xa8], R14 ;  /* 0x0000a80e01007387 */ /* 0x0005e40000100a00 */
[----:B--2---:R-:W-:Y:S02]  /*28290*/  HMMA.16816.F32 R12, R24, R20, R8 ;  /* 0x00000014180c723c */ /* 0x004fe40000001808 */
[----:B------:R0:W-:Y:S04]  /*282a0*/  STL.64 [R1+0x5038], R20 ;  /* 0x0050381401007387 */ /* 0x0001e80000100a00 */
[----:B0-----:R-:W2:Y:S04]  /*282b0*/  LDL.LU R20, [R1+0x160] ;  /* 0x0001600001147983 */ /* 0x001ea80000300800 */
[----:B------:R-:W2:Y:S04]  /*282c0*/  LDL.LU R21, [R1+0x164] ;  /* 0x0001640001157983 */ /* 0x000ea80000300800 */
[----:B------:R-:W4:Y:S04]  /*282d0*/  LDL.LU R22, [R1+0x168] ;  /* 0x0001680001167983 */ /* 0x000f280000300800 */
[----:B------:R-:W4:Y:S01]  /*282e0*/  LDL.LU R23, [R1+0x16c] ;  /* 0x00016c0001177983 */ /* 0x000f220000300800 */
[----:B------:R-:W-:Y:S01]  /*282f0*/  MOV R16, R18 ;  /* 0x0000001200107202 */ /* 0x000fe20000000f00 */
[----:B------:R-:W-:-:S02]  /*28300*/  IMAD.MOV.U32 R17, RZ, RZ, R2 ;  /* 0x000000ffff117224 */ /* 0x000fc400078e0002 */
[----:B----4-:R-:W-:Y:S04]  /*28310*/  STL.64 [R1+0x5050], R22 ;  /* 0x0050501601007387 */ /* 0x010fe80000100a00 */
[----:B--2---:R0:W-:Y:S04]  /*28320*/  STL.64 [R1+0x5048], R20 ;  /* 0x0050481401007387 */ /* 0x0041e80000100a00 */
[----:B0-----:R-:W3:Y:S04]  /*28330*/  LDL.LU R20, [R1+0x170] ;  /* 0x0001700001147983 */ /* 0x001ee80000300800 */
[----:B------:R-:W3:Y:S04]  /*28340*/  LDL.LU R21, [R1+0x174] ;  /* 0x0001740001157983 */ /* 0x000ee80000300800 */
[----:B------:R-:W3:Y:S04]  /*28350*/  LDL.LU R22, [R1+0x178] ;  /* 0x0001780001167983 */ /* 0x000ee80000300800 */
[----:B------:R-:W3:Y:S04]  /*28360*/  LDL.LU R23, [R1+0x17c] ;  /* 0x00017c0001177983 */ /* 0x000ee80000300800 */
[----:B------:R-:W2:Y:S04]  /*28370*/  LDL.LU R24, [R1+0x150] ;  /* 0x0001500001187983 */ /* 0x000ea80000300800 */
[----:B------:R-:W2:Y:S04]  /*28380*/  LDL.LU R25, [R1+0x154] ;  /* 0x0001540001197983 */ /* 0x000ea80000300800 */
[----:B------:R-:W2:Y:S04]  /*28390*/  LDL.LU R26, [R1+0x158] ;  /* 0x00015800011a7983 */ /* 0x000ea80000300800 */
[----:B------:R-:W2:Y:S04]  /*283a0*/  LDL.LU R27, [R1+0x15c] ;  /* 0x00015c00011b7983 */ /* 0x000ea80000300800 */
[----:B------:R-:W4:Y:S04]  /*283b0*/  LDL.LU R8, [R1+0x140] ;  /* 0x0001400001087983 */ /* 0x000f280000300800 */
[----:B------:R-:W4:Y:S04]  /*283c0*/  LDL.LU R9, [R1+0x144] ;  /* 0x0001440001097983 */ /* 0x000f280000300800 */
[----:B------:R-:W4:Y:S04]  /*283d0*/  LDL.LU R10, [R1+0x148] ;  /* 0x00014800010a7983 */ /* 0x000f280000300800 */
[----:B------:R-:W-:Y:S04]  /*283e0*/  STL.64 [R1+0x4f78], R14 ;  /* 0x004f780e01007387 */ /* 0x000fe80000100a00 */
[----:B------:R0:W-:Y:S04]  /*283f0*/  STL.64 [R1+0x4f70], R12 ;  /* 0x004f700c01007387 */ /* 0x0001e80000100a00 */
[----:B0-----:R-:W2:Y:S04]  /*28400*/  LDL.LU.64 R12, [R1+0x60] ;  /* 0x00006000010c7983 */ /* 0x001ea80000300a00 */
[----:B------:R-:W4:Y:S01]  /*28410*/  LDL.LU.64 R14, [R1+0x68] ;  /* 0x00006800010e7983 */ /* 0x000f220000300a00 */
[----:B---3--:R-:W-:Y:S03]  /*28420*/  HMMA.16816.F32 R16, R4, R16, R20 ;  /* 0x000000100410723c */ /* 0x008fe60000001814 */
[----:B------:R-:W3:Y:S04]  /*28430*/  LDL.LU.64 R22, [R1+0x5050] ;  /* 0x0050500001167983 */ /* 0x000ee80000300a00 */
[----:B------:R-:W3:Y:S11]  /*28440*/  LDL.LU.64 R20, [R1+0x5048] ;  /* 0x0050480001147983 */ /* 0x000ef60000300a00 */
[----:B------:R-:W-:Y:S05]  /*28450*/  @!UPT UIADD3 URZ, URZ, URZ, URZ ;  /* 0x0000003f3f3ff290 */ /* 0x000fea000fffe03f */
[----:B------:R0:W-:Y:S04]  /*28460*/  STL.64 [R1+0x20], R16 ;  /* 0x0000201001007387 */ /* 0x0001e80000100a00 */
[----:B0-----:R-:W3:Y:S01]  /*28470*/  LDL.LU.64 R16, [R1+0x5040] ;  /* 0x0050400001107983 */ /* 0x001ee20000300a00 */
[----:B------:R-:W-:Y:S01]  /*28480*/  MOV R11, R28 ;  /* 0x0000001c000b7202 */ /* 0x000fe20000000f00 */
[----:B------:R-:W-:Y:S01]  /*28490*/  IMAD.MOV.U32 R28, RZ, RZ, R19 ;  /* 0x000000ffff1c7224 */ /* 0x000fe200078e0013 */
[----:B------:R-:W-:-:S04]  /*284a0*/  MOV R2, R18 ;  /* 0x0000001200027202 */ /* 0x000fc80000000f00 */
[----:B------:R-:W-:Y:S04]  /*284b0*/  STL [R1+0x4f98], R28 ;  /* 0x004f981c01007387 */ /* 0x000fe80000100800 */
[----:B------:R-:W-:Y:S01]  /*284c0*/  STL [R1+0x4f94], R2 ;  /* 0x004f940201007387 */ /* 0x000fe20000100800 */
[C---:B--2---:R-:W-:Y:S08]  /*284d0*/  HMMA.16816.F32 R24, R4.reuse, R12, R24 ;  /* 0x0000000c0418723c */ /* 0x044ff00000001818 */
[C---:B---3--:R-:W-:Y:S01]  /*284e0*/  HMMA.16816.F32 R16, R4.reuse, R16, R20 ;  /* 0x000000100410723c */ /* 0x048fe20000001814 */
[----:B------:R-:W2:Y:S11]  /*284f0*/  LDL.LU.64 R20, [R1+0x5038] ;  /* 0x0050380001147983 */ /* 0x000eb60000300a00 */
[----:B------:R-:W-:Y:S11]  /*28500*/  @!UPT UIADD3 URZ, URZ, URZ, URZ ;  /* 0x0000003f3f3ff290 */ /* 0x000ff6000fffe03f */
[----:B------:R-:W-:Y:S04]  /*28510*/  STL.64 [R1+0x10], R16 ;  /* 0x0000101001007387 */ /* 0x000fe80000100a00 */
[----:B------:R0:W-:Y:S04]  /*28520*/  STL.64 [R1+0x18], R18 ;  /* 0x0000181201007387 */ /* 0x0001e80000100a00 */
[----:B0-----:R-:W3:Y:S04]  /*28530*/  LDL.LU.64 R18, [R1+0x5030] ;  /* 0x0050300001127983 */ /* 0x001ee80000300a00 */
[----:B------:R-:W3:Y:S04]  /*28540*/  LDL.LU.64 R16, [R1+0x5028] ;  /* 0x0050280001107983 */ /* 0x000ee80000300a00 */
[----:B----4-:R-:W-:Y:S04]  /*28550*/  STL.64 [R1+0x5020], R14 ;  /* 0x0050200e01007387 */ /* 0x010fe80000100a00 */
[----:B------:R0:W-:Y:S04]  /*28560*/  STL.64 [R1+0x5018], R12 ;  /* 0x0050180c01007387 */ /* 0x0001e80000100a00 */
[----:B0-----:R-:W4:Y:S04]  /*28570*/  LDL.LU R12, [R1+0x120] ;  /* 0x00012000010c7983 */ /* 0x001f280000300800 */
[----:B------:R-:W4:Y:S04]  /*28580*/  LDL.LU R13, [R1+0x124] ;  /* 0x00012400010d7983 */ /* 0x000f280000300800 */
[----:B------:R-:W4:Y:S04]  /*28590*/  LDL.LU R14, [R1+0x128] ;  /* 0x00012800010e7983 */ /* 0x000f280000300800 */
[----:B------:R-:W4:Y:S04]  /*285a0*/  LDL.LU R15, [R1+0x12c] ;  /* 0x00012c00010f7983 */ /* 0x000f280000300800 */
[----:B------:R-:W-:Y:S04]  /*285b0*/  STL.64 [R1+0x4f38], R26 ;  /* 0x004f381a01007387 */ /* 0x000fe80000100a00 */
[----:B------:R0:W-:Y:S04]  /*285c0*/  STL.64 [R1+0x4f30], R24 ;  /* 0x004f301801007387 */ /* 0x0001e80000100a00 */
[----:B0-----:R-:W3:Y:S04]  /*285d0*/  LDL.LU.64 R24, [R1+0x30] ;  /* 0x0000300001187983 */ /* 0x001ee80000300a00 */
[----:B------:R-:W3:Y:S04]  /*285e0*/  LDL.LU.64 R26, [R1+0x38] ;  /* 0x00003800011a7983 */ /* 0x000ee80000300a00 */
[----:B--2---:R-:W-:Y:S01]  /*285f0*/  STL.64 [R1+0x5010], R20 ;  /* 0x0050101401007387 */ /* 0x004fe20000100a00 */
[----:B----4-:R-:W-:Y:S03]  /*28600*/  HMMA.16816.F32 R4, R4, R20, R12 ;  /* 0x000000140404723c */ /* 0x010fe6000000180c */
[----:B------:R-:W0:Y:S11]  /*28610*/  LDSM.16.MT88.4 R12, [R29+0x21800] ;  /* 0x021800001d0c783b */ /* 0x000e360000004200 */
[----:B------:R-:W-:Y:S09]  /*28620*/  @!UPT UIADD3 URZ, URZ, URZ, URZ ;  /* 0x0000003f3f3ff290 */ /* 0x000ff2000fffe03f */
[----:B------:R-:W-:Y:S04]  /*28630*/  STL.64 [R1+0x4f48], R6 ;  /* 0x004f480601007387 */ /* 0x000fe80000100a00 */
[----:B------:R1:W-:Y:S04]  /*28640*/  STL.64 [R1+0x4f40], R4 ;  /* 0x004f400401007387 */ /* 0x0003e80000100a00 */
[----:B-1----:R-:W3:Y:S04]  /*28650*/  LDL.LU.64 R4, [R1+0x70] ;  /* 0x0000700001047983 */ /* 0x002ee80000300a00 */
[----:B------:R-:W2:Y:S04]  /*28660*/  LDL.LU.64 R6, [R1+0x78] ;  /* 0x0000780001067983 */ /* 0x000ea80000300a00 */
[----:B0-----:R0:W-:Y:S04]  /*28670*/  STL.64 [R1], R12 ;  /* 0x0000000c01007387 */ /* 0x0011e80000100a00 */
[----:B------:R-:W4:Y:S04]  /*28680*/  LDL.LU R20, [R1+0x110] ;  /* 0x0001100001147983 */ /* 0x000f280000300800 */
[----:B------:R-:W4:Y:S01]  /*28690*/  LDL.LU R21, [R1+0x114] ;  /* 0x0001140001157983 */ /* 0x000f220000300800 */
[----:B------:R-:W-:-:S03]  /*286a0*/  MOV R28, R14 ;  /* 0x0000000e001c7202 */ /* 0x000fc60000000f00 */
[----:B------:R-:W4:Y:S01]  /*286b0*/  LDL.LU R22, [R1+0x118] ;  /* 0x0001180001167983 */ /* 0x000f220000300800 */
[----:B------:R-:W-:-:S03]  /*286c0*/  MOV R2, R15 ;  /* 0x0000000f00027202 */ /* 0x000fc60000000f00 */
[----:B------:R-:W4:Y:S04]  /*286d0*/  LDL.LU R23, [R1+0x11c] ;  /* 0x00011c0001177983 */ /* 0x000f280000300800 */
[----:B0-----:R-:W4:Y:S04]  /*286e0*/  LDL.LU R12, [R1+0x130] ;  /* 0x00013000010c7983 */ /* 0x001f280000300800 */
[----:B------:R-:W4:Y:S04]  /*286f0*/  LDL.LU R13, [R1+0x134] ;  /* 0x00013400010d7983 */ /* 0x000f280000300800 */
[----:B------:R-:W4:Y:S04]  /*28700*/  LDL.LU R14, [R1+0x138] ;  /* 0x00013800010e7983 */ /* 0x000f280000300800 */
[----:B------:R-:W4:Y:S04]  /*28710*/  LDL.LU R15, [R1+0x13c] ;  /* 0x00013c00010f7983 */ /* 0x000f280000300800 */
[----:B------:R-:W-:Y:S01]  /*28720*/  STL [R1+0x4ee0], R29 ;  /* 0x004ee01d01007387 */ /* 0x000fe20000100800 */
[C---:B---3--:R-:W-:Y:S03]  /*28730*/  HMMA.16816.F32 R8, R16.reuse, R4, R8 ;  /* 0x000000041008723c */ /* 0x048fe60000001808 */
[----:B--2---:R-:W-:Y:S04]  /*28740*/  STL.64 [R1+0x5008], R6 ;  /* 0x0050080601007387 */ /* 0x004fe80000100a00 */
[----:B------:R0:W-:Y:S11]  /*28750*/  STL.64 [R1+0x5000], R4 ;  /* 0x0050000401007387 */ /* 0x0001f60000100a00 */
[----:B------:R-:W-:Y:S05]  /*28760*/  @!UPT UIADD3 URZ, URZ, URZ, URZ ;  /* 0x0000003f3f3ff290 */ /* 0x000fea000fffe03f */
[----:B------:R1:W-:Y:S04]  /*28770*/  STL.64 [R1+0xd0], R8 ;  /* 0x0000d00801007387 */ /* 0x0003e80000100a00 */
[----:B------:R2:W-:Y:S04]  /*28780*/  STL.64 [R1+0xd8], R10 ;  /* 0x0000d80a01007387 */ /* 0x0005e80000100a00 */
[----:B0-----:R-:W3:Y:S04]  /*28790*/  LDL.LU R4, [R1+0x100] ;  /* 0x0001000001047983 */ /* 0x001ee80000300800 */
[----:B------:R-:W3:Y:S04]  /*287a0*/  LDL.LU R5, [R1+0x104] ;  /* 0x0001040001057983 */ /* 0x000ee80000300800 */
[----:B------:R-:W3:Y:S04]  /*287b0*/  LDL.LU R6, [R1+0x108] ;  /* 0x0001080001067983 */ /* 0x000ee80000300800 */
[----:B------:R-:W3:Y:S04]  /*287c0*/  LDL.LU R7, [R1+0x10c] ;  /* 0x00010c0001077983 */ /* 0x000ee80000300800 */
[----:B-1----:R-:W3:Y:S04]  /*287d0*/  LDL.LU R8, [R1+0x80] ;  /* 0x0000800001087983 */ /* 0x002ee80000300800 */
[----:B------:R-:W3:Y:S04]  /*287e0*/  LDL.LU R9, [R1+0x84] ;  /* 0x0000840001097983 */ /* 0x000ee80000300800 */
[----:B--2---:R-:W2:Y:S04]  /*287f0*/  LDL.LU R10, [R1+0x88] ;  /* 0x00008800010a7983 */ /* 0x004ea80000300800 */
[----:B------:R-:W2:Y:S04]  /*28800*/  LDL.LU R11, [R1+0x8c] ;  /* 0x00008c00010b7983 */ /* 0x000ea80000300800 */
[----:B--2---:R-:W-:Y:S04]  /*28810*/  STL.64 [R1+0x4fc8], R10 ;  /* 0x004fc80a01007387 */ /* 0x004fe80000100a00 */
[----:B---3--:R0:W-:Y:S04]  /*28820*/  STL.64 [R1+0x4fc0], R8 ;  /* 0x004fc00801007387 */ /* 0x0081e80000100a00 */
[----:B0-----:R-:W2:Y:S04]  /*28830*/  LDL.LU R8, [R1+0xc0] ;  /* 0x0000c00001087983 */ /* 0x001ea80000300800 */
[----:B------:R-:W2:Y:S04]  /*28840*/  LDL.LU R9, [R1+0xc4] ;  /* 0x0000c40001097983 */ /* 0x000ea80000300800 */
[----:B------:R-:W3:Y:S04]  /*28850*/  LDL.LU R10, [R1+0xc8] ;  /* 0x0000c800010a7983 */ /* 0x000ee80000300800 */
[----:B------:R-:W3:Y:S01]  /*28860*/  LDL.LU R11, [R1+0xcc] ;  /* 0x0000cc00010b7983 */ /* 0x000ee20000300800 */
[C---:B----4-:R-:W-:Y:S03]  /*28870*/  HMMA.16816.F32 R12, R16.reuse, R24, R12 ;  /* 0x00000018100c723c */ /* 0x050fe6000000180c */
[----:B---3--:R-:W-:Y:S04]  /*28880*/  STL.64 [R1+0x4fd8], R10 ;  /* 0x004fd80a01007387 */ /* 0x008fe80000100a00 */
[----:B--2---:R0:W-:Y:S04]  /*28890*/  STL.64 [R1+0x4fd0], R8 ;  /* 0x004fd00801007387 */ /* 0x0041e80000100a00 */
[----:B0-----:R-:W2:Y:S04]  /*288a0*/  LDL.LU R8, [R1+0xe0] ;  /* 0x0000e00001087983 */ /* 0x001ea80000300800 */
[----:B------:R-:W2:Y:S04]  /*288b0*/  LDL.LU R9, [R1+0xe4] ;  /* 0x0000e40001097983 */ /* 0x000ea80000300800 */
[----:B------:R-:W3:Y:S04]  /*288c0*/  LDL.LU R10, [R1+0xe8] ;  /* 0x0000e800010a7983 */ /* 0x000ee80000300800 */
[----:B------:R-:W3:Y:S04]  /*288d0*/  LDL.LU R11, [R1+0xec] ;  /* 0x0000ec00010b7983 */ /* 0x000ee80000300800 */
[----:B---3--:R-:W-:Y:S04]  /*288e0*/  STL.64 [R1+0x4fe8], R10 ;  /* 0x004fe80a01007387 */ /* 0x008fe80000100a00 */
[----:B--2---:R0:W-:Y:S04]  /*288f0*/  STL.64 [R1+0x4fe0], R8 ;  /* 0x004fe00801007387 */ /* 0x0041e80000100a00 */
[----:B0-----:R-:W2:Y:S04]  /*28900*/  LDL.LU R8, [R1+0xf0] ;  /* 0x0000f00001087983 */ /* 0x001ea80000300800 */
[----:B------:R-:W2:Y:S04]  /*28910*/  LDL.LU R9, [R1+0xf4] ;  /* 0x0000f40001097983 */ /* 0x000ea80000300800 */
[----:B------:R-:W2:Y:S04]  /*28920*/  LDL.LU R10, [R1+0xf8] ;  /* 0x0000f800010a7983 */ /* 0x000ea80000300800 */
[----:B------:R-:W2:Y:S04]  /*28930*/  LDL.LU R11, [R1+0xfc] ;  /* 0x0000fc00010b7983 */ /* 0x000ea80000300800 */
[----:B------:R-:W-:Y:S04]  /*28940*/  STL.64 [R1+0x180], R12 ;  /* 0x0001800c01007387 */ /* 0x000fe80000100a00 */
[----:B------:R0:W-:Y:S04]  /*28950*/  STL.64 [R1+0x188], R14 ;  /* 0x0001880e01007387 */ /* 0x0001e80000100a00 */
[----:B0-----:R-:W3:Y:S04]  /*28960*/  LDL.LU.64 R14, [R1+0x5020] ;  /* 0x00502000010e7983 */ /* 0x001ee80000300a00 */
[----:B------:R-:W4:Y:S02]  /*28970*/  LDL.LU.64 R12, [R1+0x5018] ;  /* 0x00501800010c7983 */ /* 0x000f240000300a00 */
[----:B----4-:R-:W-:Y:S11]  /*28980*/  HMMA.16816.F32 R20, R16, R12, R20 ;  /* 0x0000000c1014723c */ /* 0x010ff60000001814 */
[----:B------:R-:W-:Y:S11]  /*28990*/  @!UPT UIADD3 URZ, URZ, URZ, URZ ;  /* 0x0000003f3f3ff290 */ /* 0x000ff6000fffe03f */
[----:B------:R-:W-:Y:S01]  /*289a0*/  @!UPT UIADD3 URZ, URZ, URZ, URZ ;  /* 0x0000003f3f3ff290 */ /* 0x000fe2000fffe03f */
[----:B------:R0:W-:Y:S04]  /*289b0*/  STL.64 [R1+0x190], R20 ;  /* 0x0001901401007387 */ /* 0x0001e80000100a00 */
[----:B------:R1:W-:Y:S04]  /*289c0*/  STL [R1+0x198], R22 ;  /* 0x0001981601007387 */ /* 0x0003e80000100800 */
[----:B0-----:R-:W1:Y:S01]  /*289d0*/  LDL.LU.64 R20, [R1+0x5010] ;  /* 0x0050100001147983 */ /* 0x001e620000300a00 */
[----:B------:R-:W-:-:S05]  /*289e0*/  IMAD.MOV.U32 R29, RZ, RZ, R23 ;  /* 0x000000ffff1d7224 */ /* 0x000fca00078e0017 */
[----:B------:R-:W-:Y:S01]  /*289f0*/  STL [R1+0x4ef8], R29 ;  /* 0x004ef81d01007387 */ /* 0x000fe20000100800 */
[----:B-1----:R-:W-:Y:S03]  /*28a00*/  HMMA.16816.F32 R20, R16, R20, R4 ;  /* 0x000000141014723c */ /* 0x002fe60000001804 */
[----:B------:R-:W4:Y:S04]  /*28a10*/  LDL.LU.64 R6, [R1+0x5008] ;  /* 0x0050080001067983 */ /* 0x000f280000300a00 */
[----:B------:R-:W2:Y:S11]  /*28a20*/  LDL.LU.64 R4, [R1+0x5000] ;  /* 0x0050000001047983 */ /* 0x000eb60000300a00 */
[----:B------:R-:W-:Y:S06]  /*28a30*/  @!UPT UIADD3 URZ, URZ, URZ, URZ ;  /* 0x0000003f3f3ff290 */ /* 0x000fec000fffe03f */
[----:B------:R-:W-:Y:S01]  /*28a40*/  IMAD.MOV.U32 R17, RZ, RZ, R22 ;  /* 0x000000ffff117224 */ /* 0x000fe200078e0016 */
[----:B------:R-:W-:Y:S02]  /*28a50*/  MOV R16, R23 ;  /* 0x0000001700107202 */ /* 0x000fe40000000f00 */
[----:B------:R-:W-:Y:S01]  /*28a60*/  MOV R0, R20 ;  /* 0x0000001400007202 */ /* 0x000fe20000000f00 */
[----:B------:R-:W2:Y:S01]  /*28a70*/  LDL.LU.64 R22, [R1+0x4ff8] ;  /* 0x004ff80001167983 */ /* 0x000ea20000300a00 */
[----:B------:R-:W-:-:S03]  /*28a80*/  MOV R18, R21 ;  /* 0x0000001500127202 */ /* 0x000fc60000000f00 */
[----:B------:R-:W2:Y:S04]  /*28a90*/  LDL.LU.64 R20, [R1+0x4ff0] ;  /* 0x004ff00001147983 */ /* 0x000ea80000300a00 */
[----:B------:R-:W-:Y:S04]  /*28aa0*/  STL [R1+0x4f08], R16 ;  /* 0x004f081001007387 */ /* 0x000fe80000100800 */
[----:B------:R-:W-:Y:S04]  /*28ab0*/  STL [R1+0x4f04], R17 ;  /* 0x004f041101007387 */ /* 0x000fe80000100800 */
[----:B------:R-:W-:Y:S04]  /*28ac0*/  STL [R1+0x4f00], R18 ;  /* 0x004f001201007387 */ /* 0x000fe80000100800 */
[----:B------:R-:W-:Y:S04]  /*28ad0*/  STL [R1+0x4efc], R0 ;  /* 0x004efc0001007387 */ /* 0x000fe80000100800 */
[----:B------:R-:W3:Y:S01]  /*28ae0*/  LDL R19, [R1+0x720] ;  /* 0x0007200001137983 */ /* 0x000ee20000100800 */
[C---:B--2---:R-:W-:Y:S11]  /*28af0*/  HMMA.16816.F32 R8, R20.reuse, R4, R8 ;  /* 0x000000041408723c */ /* 0x044ff60000001808 */
[----:B------:R-:W-:Y:S11]  /*28b00*/  @!UPT UIADD3 URZ, URZ, URZ, URZ ;  /* 0x0000003f3f3ff290 */ /* 0x000ff6000fffe03f */
[----:B------:R-:W-:Y:S01]  /*28b10*/  @!UPT UIADD3 URZ, URZ, URZ, URZ ;  /* 0x0000003f3f3ff290 */ /* 0x000fe2000fffe03f */
[----:B------:R-:W-:Y:S04]  /*28b20*/  STL.64 [R1+0xf0], R8 ;  /* 0x0000f00801007387 */ /* 0x000fe80000100a00 */
[----:B------:R0:W-:Y:S04]  /*28b30*/  STL.64 [R1+0xf8], R10 ;  /* 0x0000f80a01007387 */ /* 0x0001e80000100a00 */
[----:B0-----:R-:W2:Y:S04]  /*28b40*/  LDL.LU.64 R10, [R1+0x4fe8] ;  /* 0x004fe800010a7983 */ /* 0x001ea80000300a00 */
[----:B------:R-:W2:Y:S02]  /*28b50*/  LDL.LU.64 R8, [R1+0x4fe0] ;  /* 0x004fe00001087983 */ /* 0x000ea40000300a00 */
[C---:B--2---:R-:W-:Y:S11]  /*28b60*/  HMMA.16816.F32 R8, R20.reuse, R24, R8 ;  /* 0x000000181408723c */ /* 0x044ff60000001808 */
        /* <DEDUP_REMOVED lines=8> */
[----:B---3--:R-:W-:Y:S04]  /*28bf0*/  STL.64 [R1+0x4f28], R18 ;  /* 0x004f281201007387 */ /* 0x008fe80000100a00 */
[----:B------:R0:W-:Y:S04]  /*28c00*/  STL.64 [R1+0x4f20], R16 ;  /* 0x004f201001007387 */ /* 0x0001e80000100a00 */
[----:B0-----:R-:W3:Y:S04]  /*28c10*/  LDL.LU.64 R16, [R1+0x90] ;  /* 0x0000900001107983 */ /* 0x001ee80000300a00 */
[----:B------:R-:W3:Y:S01]  /*28c20*/  LDL.LU.64 R18, [R1+0x98] ;  /* 0x0000980001127983 */ /* 0x000ee20000300a00 */
[C---:B--2---:R-:W-:Y:S11]  /*28c30*/  HMMA.16816.F32 R8, R20.reuse, R12, R8 ;  /* 0x0000000c1408723c */ /* 0x044ff60000001808 */
[----:B------:R-:W-:Y:S11]  /*28c40*/  @!UPT UIADD3 URZ, URZ, URZ, URZ ;  /* 0x0000003f3f3ff290 */ /* 0x000ff6000fffe03f */
[----:B------:R-:W-:Y:S01]  /*28c50*/  @!UPT UIADD3 URZ, URZ, URZ, URZ ;  /* 0x0000003f3f3ff290 */ /* 0x000fe2000fffe03f */
[----:B------:R-:W-:Y:S04]  /*28c60*/  STL.64 [R1+0xc0], R8 ;  /* 0x0000c00801007387 */ /* 0x000fe80000100a00 */
[----:B------:R0:W-:Y:S04]  /*28c70*/  STL.64 [R1+0xc8], R10 ;  /* 0x0000c80a01007387 */ /* 0x0001e80000100a00 */
[----:B0-----:R-:W3:Y:S04]  /*28c80*/  LDL.LU.64 R10, [R1+0x4fc8] ;  /* 0x004fc800010a7983 */ /* 0x001ee80000300a00 */
[----:B------:R-:W3:Y:S04]  /*28c90*/  LDL.LU.64 R8, [R1+0x4fc0] ;  /* 0x004fc00001087983 */ /* 0x000ee80000300a00 */
[----:B------:R0:W-:Y:S04]  /*28ca0*/  STL.64 [R1+0x4f88], R14 ;  /* 0x004f880e01007387 */ /* 0x0001e80000100a00 */
[----:B------:R-:W2:Y:S04]  /*28cb0*/  LDL.LU R12, [R1+0xb0] ;  /* 0x0000b000010c7983 */ /* 0x000ea80000300800 */
[----:B------:R-:W2:Y:S04]  /*28cc0*/  LDL.LU R13, [R1+0xb4] ;  /* 0x0000b400010d7983 */ /* 0x000ea80000300800 */
[----:B0-----:R-:W2:Y:S04]  /*28cd0*/  LDL.LU R14, [R1+0xb8] ;  /* 0x0000b800010e7983 */ /* 0x001ea80000300800 */
[----:B------:R-:W2:Y:S01]  /*28ce0*/  LDL.LU R15, [R1+0xbc] ;  /* 0x0000bc00010f7983 */ /* 0x000ea20000300800 */
[----:B---3--:R-:W-:Y:S03]  /*28cf0*/  HMMA.16816.F32 R20, R20, R16, R8 ;  /* 0x000000101414723c */ /* 0x008fe60000001808 */
[----:B------:R-:W3:Y:S04]  /*28d00*/  LDL.LU.64 R10, [R1+0x4fb8] ;  /* 0x004fb800010a7983 */ /* 0x000ee80000300a00 */
[----:B------:R-:W2:Y:S11]  /*28d10*/  LDL.LU.64 R8, [R1+0x4fb0] ;  /* 0x004fb00001087983 */ /* 0x000eb60000300a00 */
[----:B------:R-:W-:Y:S05]  /*28d20*/  @!UPT UIADD3 URZ, URZ, URZ, URZ ;  /* 0x0000003f3f3ff290 */ /* 0x000fea000fffe03f */
[----:B------:R-:W-:Y:S04]  /*28d30*/  STL.64 [R1+0x170], R20 ;  /* 0x0001701401007387 */ /* 0x000fe80000100a00 */
[----:B------:R0:W-:Y:S02]  /*28d40*/  STL.64 [R1+0x178], R22 ;  /* 0x0001781601007387 */ /* 0x0001e40000100a00 */
[----:B0-----:R-:W-:Y:S01]  /*28d50*/  IMAD.MOV.U32 R23, RZ, RZ, R3 ;  /* 0x000000ffff177224 */ /* 0x001fe200078e0003 */
[----:B---3--:R-:W-:Y:S02]  /*28d60*/  MOV R21, R10 ;  /* 0x0000000a00157202 */ /* 0x008fe40000000f00 */
[----:B------:R-:W-:Y:S01]  /*28d70*/  MOV R22, R11 ;  /* 0x0000000b00167202 */ /* 0x000fe20000000f00 */
[----:B--2---:R-:W-:-:S02]  /*28d80*/  IMAD.MOV.U32 R20, RZ, RZ, R9 ;  /* 0x000000ffff147224 */ /* 0x004fc400078e0009 */
[----:B------:R-:W4:Y:S04]  /*28d90*/  LDL.LU R9, [R1+0x4fa8] ;  /* 0x004fa80001097983 */ /* 0x000f280000300800 */
[----:B------:R-:W4:Y:S04]  /*28da0*/  LDL.LU R10, [R1+0x4fa4] ;  /* 0x004fa400010a7983 */ /* 0x000f280000300800 */
[----:B------:R-:W4:Y:S04]  /*28db0*/  LDL.LU R11, [R1+0x4fa0] ;  /* 0x004fa000010b7983 */ /* 0x000f280000300800 */
[----:B------:R-:W2:Y:S04]  /*28dc0*/  LDL.LU R3, [R1+0x4f9c] ;  /* 0x004f9c0001037983 */ /* 0x000ea80000300800 */
[----:B------:R0:W-:Y:S04]  /*28dd0*/  STL.64 [R1+0x4f80], R18 ;  /* 0x004f801201007387 */ /* 0x0001e80000100a00 */
[----:B------:R-:W3:Y:S04]  /*28de0*/  LDL.LU R16, [R1+0xa0] ;  /* 0x0000a00001107983 */ /* 0x000ee80000300800 */
[----:B------:R-:W3:Y:S04]  /*28df0*/  LDL.LU R17, [R1+0xa4] ;  /* 0x0000a40001117983 */ /* 0x000ee80000300800 */
[----:B0-----:R-:W3:Y:S04]  /*28e00*/  LDL.LU R18, [R1+0xa8] ;  /* 0x0000a80001127983 */ /* 0x001ee80000300800 */
[----:B------:R-:W3:Y:S01]  /*28e10*/  LDL.LU R19, [R1+0xac] ;  /* 0x0000ac0001137983 */ /* 0x000ee20000300800 */
[----:B----4-:R-:W-:Y:S11]  /*28e20*/  HMMA.16816.F32 R20, R8, R6, R20 ;  /* 0x000000060814723c */ /* 0x010ff60000001814 */
[----:B------:R-:W-:Y:S11]  /*28e30*/  @!UPT UIADD3 URZ, URZ, URZ, URZ ;  /* 0x0000003f3f3ff290 */ /* 0x000ff6000fffe03f */
[----:B------:R-:W-:Y:S01]  /*28e40*/  @!UPT UIADD3 URZ, URZ, URZ, URZ ;  /* 0x0000003f3f3ff290 */ /* 0x000fe2000fffe03f */
[----:B------:R-:W-:Y:S04]  /*28e50*/  STL.64 [R1+0x160], R20 ;  /* 0x0001601401007387 */ /* 0x000fe80000100a00 */
[----:B------:R-:W-:Y:S04]  /*28e60*/  STL.64 [R1+0x168], R22 ;  /* 0x0001681601007387 */ /* 0x000fe80000100a00 */
[----:B--2---:R-:W0:Y:S04]  /*28e70*/  LDSM.16.MT88.4 R20, [R3+0x21800] ;  /* 0x021800000314783b */ /* 0x004e280000004200 */
[----:B0-----:R-:W-:Y:S04]  /*28e80*/  STL.64 [R1+0x4ec0], R22 ;  /* 0x004ec01601007387 */ /* 0x001fe80000100a00 */
[----:B------:R0:W-:Y:S04]  /*28e90*/  STL.64 [R1+0x4eb8], R20 ;  /* 0x004eb81401007387 */ /* 0x0001e80000100a00 */
[----:B0-----:R-:W2:Y:S04]  /*28ea0*/  LDL.LU R20, [R1] ;  /* 0x0000000001147983 */ /* 0x001ea80000300800 */
[----:B------:R-:W2:Y:S01]  /*28eb0*/  LDL.LU R21, [R1+0x4] ;  /* 0x0000040001157983 */ /* 0x000ea20000300800 */
[----:B------:R-:W-:-:S02]  /*28ec0*/  MOV R22, R28 ;  /* 0x0000001c00167202 */ /* 0x000fc40000000f00 */
[----:B------:R-:W-:Y:S01]  /*28ed0*/  MOV R23, R2 ;  /* 0x0000000200177202 */ /* 0x000fe20000000f00 */
[----:B------:R-:W4:Y:S04]  /*28ee0*/  LDL.LU R28, [R1+0x4f98] ;  /* 0x004f9800011c7983 */ /* 0x000f280000300800 */
[----:B------:R-:W3:Y:S04]  /*28ef0*/  LDL.LU R2, [R1+0x4f94] ;  /* 0x004f940001027983 */ /* 0x000ee80000300800 */
[----:B------:R-:W-:Y:S01]  /*28f00*/  STL.64 [R1+0x4f18], R22 ;  /* 0x004f181601007387 */ /* 0x000fe20000100a00 */
[----:B------:R-:W-:Y:S03]  /*28f10*/  HMMA.16816.F32 R12, R8, R26, R12 ;  /* 0x0000001a080c723c */ /* 0x000fe6000000180c */
[----:B--2---:R0:W-:Y:S04]  /*28f20*/  STL.64 [R1+0x4f10], R20 ;  /* 0x004f101401007387 */ /* 0x0041e80000100a00 */
[----:B0-----:R-:W2:Y:S04]  /*28f30*/  LDL.LU R20, [R1+0x10] ;  /* 0x0000100001147983 */ /* 0x001ea80000300800 */
[----:B------:R-:W2:Y:S04]  /*28f40*/  LDL.LU R21, [R1+0x14] ;  /* 0x0000140001157983 */ /* 0x000ea80000300800 */
[----:B------:R-:W2:Y:S04]  /*28f50*/  LDL.LU R22, [R1+0x18] ;  /* 0x0000180001167983 */ /* 0x000ea80000300800 */
[----:B------:R-:W2:Y:S04]  /*28f60*/  LDL.LU R23, [R1+0x1c] ;  /* 0x00001c0001177983 */ /* 0x000ea80000300800 */
[----:B--2---:R3:W-:Y:S04]  /*28f70*/  STL.64 [R1+0x4f58], R22 ;  /* 0x004f581601007387 */ /* 0x0047e80000100a00 */
[----:B------:R0:W-:Y:S01]  /*28f80*/  STL.64 [R1+0x4f50], R20 ;  /* 0x004f501401007387 */ /* 0x0001e20000100a00 */
[----:B---3--:R-:W-:-:S03]  /*28f90*/  IMAD.MOV.U32 R22, RZ, RZ, R2 ;  /* 0x000000ffff167224 */ /* 0x008fc600078e0002 */
[----:B0-----:R-:W2:Y:S04]  /*28fa0*/  LDL.LU R20, [R1+0x20] ;  /* 0x0000200001147983 */ /* 0x001ea80000300800 */
[----:B------:R-:W2:Y:S04]  /*28fb0*/  LDL.LU R21, [R1+0x24] ;  /* 0x0000240001157983 */ /* 0x000ea80000300800 */
[----:B------:R-:W3:Y:S04]  /*28fc0*/  LDL.LU R2, [R1+0x4f90] ;  /* 0x004f900001027983 */ /* 0x000ee80000300800 */
[----:B------:R-:W-:Y:S04]  /*28fd0*/  STL.64 [R1+0x150], R12 ;  /* 0x0001500c01007387 */ /* 0x000fe80000100a00 */
[----:B------:R0:W-:Y:S04]  /*28fe0*/  STL.64 [R1+0x158], R14 ;  /* 0x0001580e01007387 */ /* 0x0001e80000100a00 */
[----:B0-----:R-:W2:Y:S02]  /*28ff0*/  LDL.LU.64 R14, [R1+0x4f88] ;  /* 0x004f8800010e7983 */ /* 0x001ea40000300a00 */
[C---:B--2---:R-:W-:Y:S01]  /*29000*/  HMMA.16816.F32 R16, R8.reuse, R14, R16 ;  /* 0x0000000e0810723c */ /* 0x044fe20000001810 */
[----:B------:R-:W-:Y:S01]  /*29010*/  MOV R5, R14 ;  /* 0x0000000e00057202 */ /* 0x000fe20000000f00 */
[----:B------:R-:W-:Y:S11]  /*29020*/  IMAD.MOV.U32 R4, RZ, RZ, R15 ;  /* 0x000000ffff047224 */ /* 0x000ff600078e000f */
[----:B------:R-:W-:Y:S10]  /*29030*/  @!UPT UIADD3 URZ, URZ, URZ, URZ ;  /* 0x0000003f3f3ff290 */ /* 0x000ff4000fffe03f */
[----:B------:R-:W-:Y:S04]  /*29040*/  STL.64 [R1+0x140], R16 ;  /* 0x0001401001007387 */ /* 0x000fe80000100a00 */
[----:B------:R0:W-:Y:S04]  /*29050*/  STL.64 [R1+0x148], R18 ;  /* 0x0001481201007387 */ /* 0x0001e80000100a00 */
[----:B0-----:R-:W2:Y:S04]  /*29060*/  LDL.LU.64 R18, [R1+0x4f80] ;  /* 0x004f800001127983 */ /* 0x001ea80000300a00 */
[----:B------:R-:W2:Y:S04]  /*29070*/  LDL.LU.64 R14, [R1+0x4f78] ;  /* 0x004f7800010e7983 */ /* 0x000ea80000300a00 */
[----:B------:R-:W2:Y:S01]  /*29080*/  LDL.LU.64 R12, [R1+0x4f70] ;  /* 0x004f7000010c7983 */ /* 0x000ea20000300a00 */
[----:B----4-:R-:W-:Y:S01]  /*29090*/  MOV R23, R28 ;  /* 0x0000001c00177202 */ /* 0x010fe20000000f00 */
[----:B--2---:R-:W-:Y:S02]  /*290a0*/  HMMA.16816.F32 R8, R8, R18, R12 ;  /* 0x000000120808723c */ /* 0x004fe4000000180c */
[----:B------:R-:W2:Y:S04]  /*290b0*/  LDL.LU.64 R14, [R1+0x4f68] ;  /* 0x004f6800010e7983 */ /* 0x000ea80000300a00 */
[----:B------:R-:W2:Y:S11]  /*290c0*/  LDL.LU.64 R12, [R1+0x4f60] ;  /* 0x004f6000010c7983 */ /* 0x000eb60000300a00 */
[----:B------:R-:W-:Y:S06]  /*290d0*/  @!UPT UIADD3 URZ, URZ, URZ, URZ ;  /* 0x0000003f3f3ff290 */ /* 0x000fec000fffe03f */
[----:B------:R-:W-:Y:S04]  /*290e0*/  STL.64 [R1+0x130], R8 ;  /* 0x0001300801007387 */ /* 0x000fe80000100a00 */
[----:B------:R-:W-:Y:S01]  /*290f0*/  STL.64 [R1+0x138], R10 ;  /* 0x0001380a01007387 */ /* 0x000fe20000100a00 */
[----:B--2---:R-:W-:Y:S11]  /*29100*/  HMMA.16816.F32 R20, R12, R6, R20 ;  /* 0x000000060c14723c */ /* 0x004ff60000001814 */
[----:B------:R-:W-:Y:S11]  /*29110*/  @!UPT UIADD3 URZ, URZ, URZ, URZ ;  /* 0x0000003f3f3ff290 */ /* 0x000ff6000fffe03f */
[----:B------:R-:W-:Y:S01]  /*29120*/  @!UPT UIADD3 URZ, URZ, URZ, URZ ;  /* 0x0000003f3f3ff290 */ /* 0x000fe2000fffe03f */
[----:B------:R-:W-:Y:S04]  /*29130*/  STL.64 [R1+0x20], R20 ;  /* 0x0000201401007387 */ /* 0x000fe80000100a00 */
[----:B------:R0:W-:Y:S04]  /*29140*/  STL.64 [R1+0x28], R22 ;  /* 0x0000281601007387 */ /* 0x0001e80000100a00 */
[----:B0-----:R-:W2:Y:S04]  /*29150*/  LDL.LU.64 R22, [R1+0x4f58] ;  /* 0x004f580001167983 */ /* 0x001ea80000300a00 */
[----:B------:R-:W2:Y:S01]  /*29160*/  LDL.LU.64 R20, [R1+0x4f50] ;  /* 0x004f500001147983 */ /* 0x000ea20000300a00 */
[----:B------:R-:W-:Y:S01]  /*29170*/  IMAD.MOV.U32 R29, RZ, RZ, R6 ;  /* 0x000000ffff1d7224 */ /* 0x000fe200078e0006 */
[----:B------:R-:W-:-:S02]  /*29180*/  MOV R28, R7 ;  /* 0x00000007001c7202 */ /* 0x000fc40000000f00 */
[----:B------:R-:W-:Y:S01]  /*29190*/  MOV R10, R5 ;  /* 0x00000005000a7202 */ /* 0x000fe20000000f00 */
[----:B------:R-:W4:Y:S01]  /*291a0*/  LDL.LU.64 R6, [R1+0x4f48] ;  /* 0x004f480001067983 */ /* 0x000f220000300a00 */
[----:B------:R-:W-:-:S03]  /*291b0*/  MOV R11, R4 ;  /* 0x00000004000b7202 */ /* 0x000fc60000000f00 */
[----:B------:R-:W4:Y:S01]  /*291c0*/  LDL.LU.64 R4, [R1+0x4f40] ;  /* 0x004f400001047983 */ /* 0x000f220000300a00 */
[C---:B--2---:R-:W-:Y:S11]  /*291d0*/  HMMA.16816.F32 R20, R12.reuse, R26, R20 ;  /* 0x0000001a0c14723c */ /* 0x044ff60000001814 */
[----:B------:R-:W-:Y:S11]  /*291e0*/  @!UPT UIADD3 URZ, URZ, URZ, URZ ;  /* 0x0000003f3f3ff290 */ /* 0x000ff6000fffe03f */
[----:B------:R-:W-:Y:S01]  /*291f0*/  @!UPT UIADD3 URZ, URZ, URZ, URZ ;  /* 0x0000003f3f3ff290 */ /* 0x000fe2000fffe03f */
[----:B------:R0:W-:Y:S04]  /*29200*/  STL.64 [R1+0x10], R20 ;  /* 0x0000101401007387 */ /* 0x0001e80000100a00 */
[----:B------:R-:W-:Y:S01]  /*29210*/  STL.64 [R1+0x18], R22 ;  /* 0x0000181601007387 */ /* 0x000fe20000100a00 */
[----:B0-----:R-:W-:Y:S01]  /*29220*/  MOV R21, R26 ;  /* 0x0000001a00157202 */ /* 0x001fe20000000f00 */
[----:B------:R-:W-:Y:S02]  /*29230*/  IMAD.MOV.U32 R20, RZ, RZ, R27 ;  /* 0x000000ffff147224 */ /* 0x000fe400078e001b */
[----:B------:R-:W2:Y:S04]  /*29240*/  LDL.LU.64 R26, [R1+0x4f38] ;  /* 0x004f3800011a7983 */ /* 0x000ea80000300a00 */
[----:B------:R-:W2:Y:S01]  /*29250*/  LDL.LU.64 R24, [R1+0x4f30] ;  /* 0x004f300001187983 */ /* 0x000ea20000300a00 */
[----:B----4-:R-:W-:Y:S01]  /*29260*/  HMMA.16816.F32 R4, R12, R18, R4 ;  /* 0x000000120c04723c */ /* 0x010fe20000001804 */
[----:B------:R-:W-:-:S02]  /*29270*/  MOV R9, R18 ;  /* 0x0000001200097202 */ /* 0x000fc40000000f00 */
[----:B------:R-:W-:-:S05]  /*29280*/  MOV R8, R19 ;  /* 0x0000001300087202 */ /* 0x000fca0000000f00 */
[----:B--2---:R-:W-:Y:S11]  /*29290*/  HMMA.16816.F32 R24, R12, R10, R24 ;  /* 0x0000000a0c18723c */ /* 0x004ff60000001818 */
[----:B------:R-:W-:Y:S11]  /*292a0*/  @!UPT UIADD3 URZ, URZ, URZ, URZ ;  /* 0x0000003f3f3ff290 */ /* 0x000ff6000fffe03f */
[----:B------:R-:W-:Y:S01]  /*292b0*/  @!UPT UIADD3 URZ, URZ, URZ, URZ ;  /* 0x0000003f3f3ff290 */ /* 0x000fe2000fffe03f */
[----:B------:R-:W-:Y:S04]  /*292c0*/  STL.64 [R1+0xb0], R24 ;  /* 0x0000b01801007387 */ /* 0x000fe80000100a00 */
[----:B------:R-:W-:Y:S04]  /*292d0*/  STL.64 [R1+0xb8], R26 ;  /* 0x0000b81a01007387 */ /* 0x000fe80000100a00 */
[----:B------:R-:W-:Y:S04]  /*292e0*/  STL.64 [R1+0x100], R4 ;  /* 0x0001000401007387 */ /* 0x000fe80000100a00 */
[----:B------:R-:W-:Y:S04]  /*292f0*/  STL.64 [R1+0x108], R6 ;  /* 0x0001080601007387 */ /* 0x000fe80000100a00 */
[----:B------:R-:W2:Y:S04]  /*29300*/  LDL.LU.64 R18, [R1+0x4f28] ;  /* 0x004f280001127983 */ /* 0x000ea80000300a00 */
[----:B------:R-:W4:Y:S04]  /*29310*/  LDL.LU.64 R16, [R1+0x4f20] ;  /* 0x004f200001107983 */ /* 0x000f280000300a00 */
[----:B---3--:R-:W0:Y:S01]  /*29320*/  LDSM.16.MT88.4 R24, [R2+0x22000] ;  /* 0x022000000218783b */ /* 0x008e220000004200 */
[----:B------:R-:W-:Y:S01]  /*29330*/  IMAD.MOV.U32 R14, RZ, RZ, R21 ;  /* 0x000000ffff0e7224 */ /* 0x000fe200078e0015 */
[----:B------:R-:W-:-:S02]  /*29340*/  MOV R15, R20 ;  /* 0x00000014000f7202 */ /* 0x000fc40000000f00 */
[----:B------:R-:W-:Y:S04]  /*29350*/  STL.64 [R1+0x4ef0], R10 ;  /* 0x004ef00a01007387 */ /* 0x000fe80000100a00 */
[----:B------:R1:W-:Y:S04]  /*29360*/  STL.64 [R1+0x4ee8], R8 ;  /* 0x004ee80801007387 */ /* 0x0003e80000100a00 */
[----:B-1----:R-:W3:Y:S04]  /*29370*/  LDL.LU R8, [R1+0xd0] ;  /* 0x0000d00001087983 */ /* 0x002ee80000300800 */
[----:B------:R-:W3:Y:S04]  /*29380*/  LDL.LU R9, [R1+0xd4] ;  /* 0x0000d40001097983 */ /* 0x000ee80000300800 */
[----:B------:R-:W3:Y:S04]  /*29390*/  LDL.LU R10, [R1+0xd8] ;  /* 0x0000d800010a7983 */ /* 0x000ee80000300800 */
[----:B------:R-:W3:Y:S04]  /*293a0*/  LDL.LU R11, [R1+0xdc] ;  /* 0x0000dc00010b7983 */ /* 0x000ee80000300800 */
[----:B0-----:R-:W-:Y:S04]  /*293b0*/  STL [R1+0x4e8c], R26 ;  /* 0x004e8c1a01007387 */ /* 0x001fe80000100800 */
[----:B------:R-:W-:Y:S04]  /*293c0*/  STL [R1+0x4e88], R27 ;  /* 0x004e881b01007387 */ /* 0x000fe80000100800 */
[----:B--2---:R-:W0:Y:S04]  /*293d0*/  LDSM.16.M88.4 R4, [R19+0x80] ;  /* 0x000080001304783b */ /* 0x004e280000000200 */
[----:B------:R-:W1:Y:S04]  /*293e0*/  LDSM.16.M88.4 R20, [R19+0x8080] ;  /* 0x008080001314783b */ /* 0x000e680000000200 */
[----:B0-----:R0:W-:Y:S04]  /*293f0*/  STL.64 [R1+0x80], R4 ;  /* 0x0000800401007387 */ /* 0x0011e80000100a00 */
[----:B------:R2:W-:Y:S04]  /*29400*/  STL.64 [R1+0x88], R6 ;  /* 0x0000880601007387 */ /* 0x0005e80000100a00 */
[----:B0-----:R-:W3:Y:S04]  /*29410*/  LDL.LU R4, [R1+0x180] ;  /* 0x0001800001047983 */ /* 0x001ee80000300800 */
[----:B-1----:R-:W-:Y:S04]  /*29420*/  STL.64 [R1+0x50], R20 ;  /* 0x0000501401007387 */ /* 0x002fe80000100a00 */
[----:B------:R-:W-:Y:S04]  /*29430*/  STL.64 [R1+0x58], R22 ;  /* 0x0000581601007387 */ /* 0x000fe80000100a00 */
[----:B------:R-:W0:Y:S04]  /*29440*/  LDSM.16.M88.4 R20, [R19+0x10080] ;  /* 0x010080001314783b */ /* 0x000e280000000200 */
[----:B------:R-:W3:Y:S04]  /*29450*/  LDL.LU R5, [R1+0x184] ;  /* 0x0001840001057983 */ /* 0x000ee80000300800 */
[----:B--2---:R-:W2:Y:S04]  /*29460*/  LDL.LU R6, [R1+0x188] ;  /* 0x0001880001067983 */ /* 0x004ea80000300800 */
[----:B------:R-:W2:Y:S04]  /*29470*/  LDL.LU R7, [R1+0x18c] ;  /* 0x00018c0001077983 */ /* 0x000ea80000300800 */
[----:B0-----:R0:W-:Y:S01]  /*29480*/  STL.64 [R1+0x48], R22 ;  /* 0x0000481601007387 */ /* 0x0011e20000100a00 */
[----:B------:R-:W-:Y:S01]  /*29490*/  MOV R26, R20 ;  /* 0x00000014001a7202 */ /* 0x000fe20000000f00 */
[----:B------:R-:W-:-:S02]  /*294a0*/  IMAD.MOV.U32 R27, RZ, RZ, R21 ;  /* 0x000000ffff1b7224 */ /* 0x000fc400078e0015 */
[----:B0-----:R-:W3:Y:S04]  /*294b0*/  LDL.LU.64 R22, [R1+0x4f18] ;  /* 0x004f180001167983 */ /* 0x001ee80000300a00 */
[----:B------:R-:W3:Y:S04]  /*294c0*/  LDL.LU.64 R20, [R1+0x4f10] ;  /* 0x004f100001147983 */ /* 0x000ee80000300a00 */
[----:B------:R0:W-:Y:S04]  /*294d0*/  STL.64 [R1+0x4e98], R26 ;  /* 0x004e981a01007387 */ /* 0x0001e80000100a00 */
[----:B------:R4:W-:Y:S01]  /*294e0*/  STL.64 [R1+0x4e90], R24 ;  /* 0x004e901801007387 */ /* 0x0009e20000100a00 */
[----:B0-----:R-:W-:Y:S01]  /*294f0*/  IMAD.MOV.U32 R26, RZ, RZ, R18 ;  /* 0x000000ffff1a7224 */ /* 0x001fe200078e0012 */
[----:B------:R-:W-:-:S02]  /*29500*/  MOV R27, R0 ;  /* 0x00000000001b7202 */ /* 0x000fc40000000f00 */
[----:B----4-:R-:W-:Y:S02]  /*29510*/  MOV R24, R16 ;  /* 0x0000001000187202 */ /* 0x010fe40000000f00 */
[----:B------:R-:W4:Y:S01]  /*29520*/  LDL.LU R16, [R1+0x4f08] ;  /* 0x004f080001107983 */ /* 0x000f220000300800 */
[----:B------:R-:W-:-:S03]  /*29530*/  MOV R25, R17 ;  /* 0x0000001100197202 */ /* 0x000fc60000000f00 */
[----:B------:R-:W2:Y:S04]  /*29540*/  LDL.LU R17, [R1+0x4f04] ;  /* 0x004f040001117983 */ /* 0x000ea80000300800 */
[----:B------:R-:W2:Y:S04]  /*29550*/  LDL.LU R18, [R1+0x4f00] ;  /* 0x004f000001127983 */ /* 0x000ea80000300800 */
[----:B------:R-:W2:Y:S04]  /*29560*/  LDL.LU R0, [R1+0x4efc] ;  /* 0x004efc0001007983 */ /* 0x000ea80000300800 */
[----:B------:R0:W-:Y:S04]  /*29570*/  STL.64 [R1+0x4ea8], R26 ;  /* 0x004ea81a01007387 */ /* 0x0001e80000100a00 */
[----:B------:R2:W-:Y:S01]  /*29580*/  STL.64 [R1+0x4ea0], R24 ;  /* 0x004ea01801007387 */ /* 0x0005e20000100a00 */
[----:B0-----:R-:W-:-:S03]  /*29590*/  MOV R26, R29 ;  /* 0x0000001d001a7202 */ /* 0x001fc60000000f00 */
[----:B------:R-:W4:Y:S01]  /*295a0*/  LDL.LU R29, [R1+0x4ef8] ;  /* 0x004ef800011d7983 */ /* 0x000f220000300800 */
[----:B------:R-:W-:-:S07]  /*295b0*/  IMAD.MOV.U32 R27, RZ, RZ, R28 ;  /* 0x000000ffff1b7224 */ /* 0x000fce00078e001c */
[----:B---3--:R-:W-:Y:S11]  /*295c0*/  HMMA.16816.F32 R8, R20, R26, R8 ;  /* 0x0000001a1408723c */ /* 0x008ff60000001808 */
[----:B------:R-:W-:Y:S11]  /*295d0*/  @!UPT UIADD3 URZ, URZ, URZ, URZ ;  /* 0x0000003f3f3ff290 */ /* 0x000ff6000fffe03f */
[----:B------:R-:W-:Y:S01]  /*295e0*/  @!UPT UIADD3 URZ, URZ, URZ, URZ ;  /* 0x0000003f3f3ff290 */ /* 0x000fe2000fffe03f */
[----:B------:R-:W-:Y:S01]  /*295f0*/  STL.64 [R1+0xe0], R8 ;  /* 0x0000e00801007387 */ /* 0x000fe20000100a00 */
[----:B------:R-:W-:-:S03]  /*29600*/  MOV R28, R11 ;  /* 0x0000000b001c7202 */ /* 0x000fc60000000f00 */
[----:B------:R0:W-:Y:S01]  /*29610*/  STL [R1+0xe8], R10 ;  /* 0x0000e80a01007387 */ /* 0x0001e20000100800 */
[----:B--2---:R-:W-:-:S03]  /*29620*/  MOV R24, R0 ;  /* 0x0000000000187202 */ /* 0x004fc60000000f00 */
[----:B0-----:R-:W2:Y:S04]  /*29630*/  LDL.LU.64 R10, [R1+0x4ef0] ;  /* 0x004ef000010a7983 */ /* 0x001ea80000300a00 */
[----:B------:R-:W3:Y:S04]  /*29640*/  LDL.LU.64 R8, [R1+0x4ee8] ;  /* 0x004ee80001087983 */ /* 0x000ee80000300a00 */
[----:B------:R0:W-:Y:S04]  /*29650*/  STL.64 [R1+0x4ec8], R26 ;  /* 0x004ec81a01007387 */ /* 0x0001e80000100a00 */
[----:B------:R-:W2:Y:S01]  /*29660*/  LDL.LU R0, [R1+0x4ee4] ;  /* 0x004ee40001007983 */ /* 0x000ea20000300800 */
[----:B------:R-:W-:Y:S01]  /*29670*/  IMAD.MOV.U32 R25, RZ, RZ, R18 ;  /* 0x000000ffff197224 */ /* 0x000fe200078e0012 */
[----:B0-----:R-:W-:-:S02]  /*29680*/  MOV R26, R17 ;  /* 0x00000011001a7202 */ /* 0x001fc40000000f00 */
[----:B----4-:R-:W-:Y:S02]  /*29690*/  MOV R27, R16 ;  /* 0x00000010001b7202 */ /* 0x010fe40000000f00 */
[----:B------:R-:W0:Y:S04]  /*296a0*/  LDSM.16.M88.4 R16, [R19+0x18080] ;  /* 0x018080001310783b */ /* 0x000e280000000200 */
[----:B------:R1:W-:Y:S04]  /*296b0*/  STL.64 [R1+0x4ed8], R26 ;  /* 0x004ed81a01007387 */ /* 0x0003e80000100a00 */
[----:B------:R4:W-:Y:S01]  /*296c0*/  STL.64 [R1+0x4ed0], R24 ;  /* 0x004ed01801007387 */ /* 0x0009e20000100a00 */
[----:B-1----:R-:W-:-:S03]  /*296d0*/  IMAD.MOV.U32 R27, RZ, RZ, R29 ;  /* 0x000000ffff1b7224 */ /* 0x002fc600078e001d */
[----:B----4-:R-:W4:Y:S04]  /*296e0*/  LDL.LU R24, [R1+0x190] ;  /* 0x0001900001187983 */ /* 0x010f280000300800 */
[----:B------:R-:W4:Y:S04]  /*296f0*/  LDL.LU R25, [R1+0x194] ;  /* 0x0001940001197983 */ /* 0x000f280000300800 */
[----:B------:R-:W4:Y:S04]  /*29700*/  LDL.LU R26, [R1+0x198] ;  /* 0x00019800011a7983 */ /* 0x000f280000300800 */
[----:B------:R-:W3:Y:S04]  /*29710*/  LDL.LU R29, [R1+0x4ee0] ;  /* 0x004ee000011d7983 */ /* 0x000ee80000300800 */
[----:B0-----:R-:W-:Y:S04]  /*29720*/  STL.64 [R1+0xa0], R16 ;  /* 0x0000a01001007387 */ /* 0x001fe80000100a00 */
[----:B------:R-:W-:Y:S01]  /*29730*/  STL.64 [R1+0xa8], R18 ;  /* 0x0000a81201007387 */ /* 0x000fe20000100a00 */
[C---:B------:R-:W-:Y:S03]  /*29740*/  HMMA.16816.F32 R4, R20.reuse, R14, R4 ;  /* 0x0000000e1404723c */ /* 0x040fe60000001804 */
[----:B--2---:R-:W0:Y:S04]  /*29750*/  LDSM.16.MT88.4 R16, [R0+0x22000] ;  /* 0x022000000010783b */ /* 0x004e280000004200 */
[----:B0-----:R-:W-:Y:S04]  /*29760*/  STL.64 [R1+0x4e58], R18 ;  /* 0x004e581201007387 */ /* 0x001fe80000100a00 */
[----:B------:R-:W-:Y:S04]  /*29770*/  STL.64 [R1+0x4e50], R16 ;  /* 0x004e501001007387 */ /* 0x000fe80000100a00 */
[----:B------:R0:W-:Y:S04]  /*29780*/  STL.64 [R1+0x4eb0], R14 ;  /* 0x004eb00e01007387 */ /* 0x0001e80000100a00 */
[----:B------:R-:W2:Y:S04]  /*29790*/  LDL.LU R12, [R1+0xf0] ;  /* 0x0000f000010c7983 */ /* 0x000ea80000300800 */
[----:B------:R-:W-:Y:S04]  /*297a0*/  STL.64 [R1+0x180], R4 ;  /* 0x0001800401007387 */ /* 0x000fe80000100a00 */
[----:B------:R-:W-:Y:S04]  /*297b0*/  STL.64 [R1+0x188], R6 ;  /* 0x0001880601007387 */ /* 0x000fe80000100a00 */
[----:B---3--:R-:W1:Y:S01]  /*297c0*/  LDSM.16.MT88.4 R4, [R29+0x22000] ;  /* 0x022000001d04783b */ /* 0x008e620000004200 */
[----:B----4-:R-:W-:Y:S03]  /*297d0*/  HMMA.16816.F32 R24, R20, R10, R24 ;  /* 0x0000000a1418723c */ /* 0x010fe60000001818 */
[----:B------:R-:W2:Y:S04]  /*297e0*/  LDL.LU R13, [R1+0xf4] ;  /* 0x0000f400010d7983 */ /* 0x000ea80000300800 */
[----:B0-----:R-:W2:Y:S04]  /*297f0*/  LDL.LU R14, [R1+0xf8] ;  /* 0x0000f800010e7983 */ /* 0x001ea80000300800 */
[----:B------:R-:W2:Y:S04]  /*29800*/  LDL.LU R15, [R1+0xfc] ;  /* 0x0000fc00010f7983 */ /* 0x000ea80000300800 */
[----:B-1----:R-:W-:Y:S04]  /*29810*/  STL.64 [R1+0x4e10], R6 ;  /* 0x004e100601007387 */ /* 0x002fe80000100a00 */
[----:B------:R0:W-:Y:S04]  /*29820*/  STL.64 [R1+0x4e08], R4 ;  /* 0x004e080401007387 */ /* 0x0001e80000100a00 */
[----:B0-----:R-:W3:Y:S04]  /*29830*/  LDL.LU R4, [R1+0x170] ;  /* 0x0001700001047983 */ /* 0x001ee80000300800 */
[----:B------:R-:W3:Y:S04]  /*29840*/  LDL.LU R5, [R1+0x174] ;  /* 0x0001740001057983 */ /* 0x000ee80000300800 */
[----:B------:R-:W3:Y:S04]  /*29850*/  LDL.LU R6, [R1+0x178] ;  /* 0x0001780001067983 */ /* 0x000ee80000300800 */
[----:B------:R-:W3:Y:S04]  /*29860*/  LDL.LU R7, [R1+0x17c] ;  /* 0x00017c0001077983 */ /* 0x000ee80000300800 */
[----:B------:R-:W-:Y:S04]  /*29870*/  STL [R1+0x4df8], R29 ;  /* 0x004df81d01007387 */ /* 0x000fe80000100800 */
[----:B------:R-:W-:Y:S04]  /*29880*/  STL.64 [R1+0x190], R24 ;  /* 0x0001901801007387 */ /* 0x000fe80000100a00 */
[----:B------:R0:W-:Y:S04]  /*29890*/  STL.64 [R1+0x198], R26 ;  /* 0x0001981a01007387 */ /* 0x0001e80000100a00 */
[----:B0-----:R-:W4:Y:S04]  /*298a0*/  LDL.LU.64 R26, [R1+0x4ed8] ;  /* 0x004ed800011a7983 */ /* 0x001f280000300a00 */
[----:B------:R-:W4:Y:S01]  /*298b0*/  LDL.LU.64 R24, [R1+0x4ed0] ;  /* 0x004ed00001187983 */ /* 0x000f220000300a00 */
[----:B------:R-:W-:-:S02]  /*298c0*/  MOV R18, R9 ;  /* 0x0000000900127202 */ /* 0x000fc40000000f00 */
[----:B------:R-:W-:-:S07]  /*298d0*/  MOV R19, R8 ;  /* 0x0000000800137202 */ /* 0x000fce0000000f00 */
[----:B----4-:R-:W-:Y:S01]  /*298e0*/  HMMA.16816.F32 R20, R20, R18, R24 ;  /* 0x000000121414723c */ /* 0x010fe20000001818 */
[----:B------:R-:W2:Y:S11]  /*298f0*/  LDL.LU.64 R26, [R1+0x4ec8] ;  /* 0x004ec800011a7983 */ /* 0x000eb60000300a00 */
[----:B------:R-:W-:Y:S11]  /*29900*/  @!UPT UIADD3 URZ, URZ, URZ, URZ ;  /* 0x0000003f3f3ff290 */ /* 0x000ff6000fffe03f */
[----:B------:R-:W-:Y:S04]  /*29910*/  STL.64 [R1+0x120], R20 ;  /* 0x0001201401007387 */ /* 0x000fe80000100a00 */
[----:B------:R0:W-:Y:S04]  /*29920*/  STL.64 [R1+0x128], R22 ;  /* 0x0001281601007387 */ /* 0x0001e80000100a00 */
[----:B0-----:R-:W2:Y:S04]  /*29930*/  LDL.LU.64 R22, [R1+0x4ec0] ;  /* 0x004ec00001167983 */ /* 0x001ea80000300a00 */
[----:B------:R-:W2:Y:S02]  /*29940*/  LDL.LU.64 R20, [R1+0x4eb8] ;  /* 0x004eb80001147983 */ /* 0x000ea40000300a00 */
[C---:B--2---:R-:W-:Y:S02]  /*29950*/  HMMA.16816.F32 R24, R20.reuse, R26, R12 ;  /* 0x0000001a1418723c */ /* 0x044fe4000000180c */
[----:B------:R-:W2:Y:S11]  /*29960*/  LDL.LU.64 R14, [R1+0x4eb0] ;  /* 0x004eb000010e7983 */ /* 0x000eb60000300a00 */
[----:B------:R-:W-:Y:S10]  /*29970*/  @!UPT UIADD3 URZ, URZ, URZ, URZ ;  /* 0x0000003f3f3ff290 */ /* 0x000ff4000fffe03f */
[----:B------:R-:W-:Y:S04]  /*29980*/  STL.64 [R1+0xf0], R24 ;  /* 0x0000f01801007387 */ /* 0x000fe80000100a00 */
[----:B------:R0:W-:Y:S04]  /*29990*/  STL.64 [R1+0xf8], R26 ;  /* 0x0000f81a01007387 */ /* 0x0001e80000100a00 */
[----:B0-----:R-:W2:Y:S04]  /*299a0*/  LDL.LU.64 R26, [R1+0x4ea8] ;  /* 0x004ea800011a7983 */ /* 0x001ea80000300a00 */
[----:B------:R-:W2:Y:S02]  /*299b0*/  LDL.LU.64 R24, [R1+0x4ea0] ;  /* 0x004ea00001187983 */ /* 0x000ea40000300a00 */
[----:B--2---:R-:W-:Y:S02]  /*299c0*/  HMMA.16816.F32 R12, R20, R14, R24 ;  /* 0x0000000e140c723c */ /* 0x004fe40000001818 */
[----:B------:R-:W2:Y:S04]  /*299d0*/  LDL.LU.64 R26, [R1+0x4e98] ;  /* 0x004e9800011a7983 */ /* 0x000ea80000300a00 */
[----:B------:R-:W4:Y:S11]  /*299e0*/  LDL.LU.64 R24, [R1+0x4e90] ;  /* 0x004e900001187983 */ /* 0x000f360000300a00 */
[----:B------:R-:W-:Y:S06]  /*299f0*/  @!UPT UIADD3 URZ, URZ, URZ, URZ ;  /* 0x0000003f3f3ff290 */ /* 0x000fec000fffe03f */
[----:B------:R-:W-:Y:S01]  /*29a00*/  STL.64 [R1+0xd0], R12 ;  /* 0x0000d00c01007387 */ /* 0x000fe20000100a00 */
[----:B------:R-:W-:-:S03]  /*29a10*/  IMAD.MOV.U32 R29, RZ, RZ, R15 ;  /* 0x000000ffff1d7224 */ /* 0x000fc600078e000f */
[----:B------:R-:W-:Y:S04]  /*29a20*/  STL [R1+0xd8], R14 ;  /* 0x0000d80e01007387 */ /* 0x000fe80000100800 */
[----:B------:R-:W0:Y:S04]  /*29a30*/  LDSM.16.MT88.4 R12, [R3+0x22000] ;  /* 0x02200000030c783b */ /* 0x000e280000004200 */
[----:B------:R-:W-:Y:S04]  /*29a40*/  STL [R1+0x4dfc], R29 ;  /* 0x004dfc1d01007387 */ /* 0x000fe80000100800 */
[----:B0-----:R-:W-:Y:S04]  /*29a50*/  STL [R1+0x4dc0], R13 ;  /* 0x004dc00d01007387 */ /* 0x001fe80000100800 */
[----:B------:R-:W-:Y:S04]  /*29a60*/  STL [R1+0x4dbc], R14 ;  /* 0x004dbc0e01007387 */ /* 0x000fe80000100800 */
[----:B------:R-:W-:Y:S04]  /*29a70*/  STL [R1+0x4db8], R15 ;  /* 0x004db80f01007387 */ /* 0x000fe80000100800 */
[----:B------:R0:W-:Y:S04]  /*29a80*/  STL [R1+0x4e38], R12 ;  /* 0x004e380c01007387 */ /* 0x0001e80000100800 */
[----:B0-----:R-:W2:Y:S04]  /*29a90*/  LDL.LU R12, [R1+0xc0] ;  /* 0x0000c000010c7983 */ /* 0x001ea80000300800 */
[----:B------:R-:W2:Y:S04]  /*29aa0*/  LDL.LU R13, [R1+0xc4] ;  /* 0x0000c400010d7983 */ /* 0x000ea80000300800 */
[----:B------:R-:W2:Y:S04]  /*29ab0*/  LDL.LU R14, [R1+0xc8] ;  /* 0x0000c800010e7983 */ /* 0x000ea80000300800 */
[----:B------:R-:W2:Y:S04]  /*29ac0*/  LDL.LU R15, [R1+0xcc] ;  /* 0x0000cc00010f7983 */ /* 0x000ea80000300800 */
[----:B------:R-:W-:Y:S01]  /*29ad0*/  STL [R1+0x4d40], R3 ;  /* 0x004d400301007387 */ /* 0x000fe20000100800 */
[C---:B--2---:R-:W-:Y:S03]  /*29ae0*/  HMMA.16816.F32 R12, R20.reuse, R10, R12 ;  /* 0x0000000a140c723c */ /* 0x044fe6000000180c */
[----:B------:R-:W0:Y:S04]  /*29af0*/  LDSM.16.MT88.4 R8, [R2+0x22800] ;  /* 0x022800000208783b */ /* 0x000e280000004200 */
[----:B0-----:R-:W-:Y:S11]  /*29b00*/  STL.64 [R1+0x4d70], R10 ;  /* 0x004d700a01007387 */ /* 0x001ff60000100a00 */
[----:B------:R-:W-:Y:S05]  /*29b10*/  @!UPT UIADD3 URZ, URZ, URZ, URZ ;  /* 0x0000003f3f3ff290 */ /* 0x000fea000fffe03f */
[----:B------:R-:W-:Y:S04]  /*29b20*/  STL.64 [R1+0xc0], R12 ;  /* 0x0000c00c01007387 */ /* 0x000fe80000100a00 */
[----:B------:R-:W-:Y:S04]  /*29b30*/  STL.64 [R1+0xc8], R14 ;  /* 0x0000c80e01007387 */ /* 0x000fe80000100a00 */
[----:B------:R3:W-:Y:S04]  /*29b40*/  STL.64 [R1+0x4d68], R8 ;  /* 0x004d680801007387 */ /* 0x0007e80000100a00 */
[----:B------:R-:W-:Y:S01]  /*29b50*/  STL [R1+0x4d1c], R2 ;  /* 0x004d1c0201007387 */ /* 0x000fe20000100800 */
[----:B---3--:R-:W-:Y:S03]  /*29b60*/  HMMA.16816.F32 R8, R20, R18, R4 ;  /* 0x000000121408723c */ /* 0x008fe60000001804 */
[----:B------:R-:W2:Y:S04]  /*29b70*/  LDL.LU R20, [R1+0x140] ;  /* 0x0001400001147983 */ /* 0x000ea80000300800 */
[----:B------:R-:W2:Y:S04]  /*29b80*/  LDL.LU R21, [R1+0x144] ;  /* 0x0001440001157983 */ /* 0x000ea80000300800 */
[----:B------:R-:W3:Y:S04]  /*29b90*/  LDL.LU R22, [R1+0x148] ;  /* 0x0001480001167983 */ /* 0x000ee80000300800 */
[----:B------:R-:W3:Y:S04]  /*29ba0*/  LDL.LU R23, [R1+0x14c] ;  /* 0x00014c0001177983 */ /* 0x000ee80000300800 */
        /* <DEDUP_REMOVED lines=8> */
[----:B0-----:R-:W4:Y:S04]  /*29c30*/  LDL R20, [R1+0x80] ;  /* 0x0000800001147983 */ /* 0x001f280000100800 */
[----:B------:R-:W4:Y:S04]  /*29c40*/  LDL R21, [R1+0x84] ;  /* 0x0000840001157983 */ /* 0x000f280000100800 */
[----:B------:R-:W-:Y:S04]  /*29c50*/  STL.64 [R1+0x4d80], R10 ;  /* 0x004d800a01007387 */ /* 0x000fe80000100a00 */
[----:B------:R0:W-:Y:S02]  /*29c60*/  STL.64 [R1+0x4d78], R8 ;  /* 0x004d780801007387 */ /* 0x0001e40000100a00 */
[----:B0-----:R-:W-:-:S02]  /*29c70*/  MOV R8, R26 ;  /* 0x0000001a00087202 */ /* 0x001fc40000000f00 */
[----:B------:R-:W-:Y:S01]  /*29c80*/  MOV R9, R27 ;  /* 0x0000001b00097202 */ /* 0x000fe20000000f00 */
[----:B------:R-:W4:Y:S04]  /*29c90*/  LDL.LU R26, [R1+0x4e8c] ;  /* 0x004e8c00011a7983 */ /* 0x000f280000300800 */
[----:B------:R-:W4:Y:S04]  /*29ca0*/  LDL.LU R27, [R1+0x4e88] ;  /* 0x004e8800011b7983 */ /* 0x000f280000300800 */
[----:B------:R0:W-:Y:S04]  /*29cb0*/  STL.64 [R1+0x4e80], R8 ;  /* 0x004e800801007387 */ /* 0x0001e80000100a00 */
[----:B0-----:R-:W4:Y:S04]  /*29cc0*/  LDL.LU R8, [R1+0x160] ;  /* 0x0001600001087983 */ /* 0x001f280000300800 */
[----:B------:R-:W4:Y:S04]  /*29cd0*/  LDL.LU R9, [R1+0x164] ;  /* 0x0001640001097983 */ /* 0x000f280000300800 */
[----:B------:R-:W4:Y:S04]  /*29ce0*/  LDL.LU R10, [R1+0x168] ;  /* 0x00016800010a7983 */ /* 0x000f280000300800 */
[----:B------:R-:W4:Y:S04]  /*29cf0*/  LDL.LU R11, [R1+0x16c] ;  /* 0x00016c00010b7983 */ /* 0x000f280000300800 */
[----:B------:R-:W2:Y:S04]  /*29d00*/  LDL.LU R4, [R1+0x100] ;  /* 0x0001000001047983 */ /* 0x000ea80000300800 */
[----:B------:R-:W2:Y:S04]  /*29d10*/  LDL.LU R5, [R1+0x104] ;  /* 0x0001040001057983 */ /* 0x000ea80000300800 */
[----:B------:R-:W3:Y:S04]  /*29d20*/  LDL.LU R6, [R1+0x108] ;  /* 0x0001080001067983 */ /* 0x000ee80000300800 */
[----:B------:R-:W3:Y:S04]  /*29d30*/  LDL.LU R7, [R1+0x10c] ;  /* 0x00010c0001077983 */ /* 0x000ee80000300800 */
[----:B------:R-:W2:Y:S04]  /*29d40*/  LDL.64 R16, [R1+0xa0] ;  /* 0x0000a00001107983 */ /* 0x000ea80000100a00 */
[----:B------:R-:W2:Y:S04]  /*29d50*/  LDL.LU R12, [R1+0x10] ;  /* 0x00001000010c7983 */ /* 0x000ea80000300800 */
[----:B------:R-:W2:Y:S04]  /*29d60*/  LDL.LU R13, [R1+0x14] ;  /* 0x00001400010d7983 */ /* 0x000ea80000300800 */
[----:B------:R-:W2:Y:S04]  /*29d70*/  LDL.LU R14, [R1+0x18] ;  /* 0x00001800010e7983 */ /* 0x000ea80000300800 */
[----:B------:R-:W2:Y:S04]  /*29d80*/  LDL.LU R15, [R1+0x1c] ;  /* 0x00001c00010f7983 */ /* 0x000ea80000300800 */
[----:B--2---:R-:W-:Y:S04]  /*29d90*/  STL.64 [R1+0x4e48], R14 ;  /* 0x004e480e01007387 */ /* 0x004fe80000100a00 */
[----:B------:R0:W-:Y:S04]  /*29da0*/  STL.64 [R1+0x4e40], R12 ;  /* 0x004e400c01007387 */ /* 0x0001e80000100a00 */
[----:B0-----:R-:W2:Y:S04]  /*29db0*/  LDL.LU R12, [R1+0x20] ;  /* 0x00002000010c7983 */ /* 0x001ea80000300800 */
[----:B------:R-:W2:Y:S04]  /*29dc0*/  LDL.LU R13, [R1+0x24] ;  /* 0x00002400010d7983 */ /* 0x000ea80000300800 */
[----:B------:R-:W2:Y:S04]  /*29dd0*/  LDL.LU R14, [R1+0x28] ;  /* 0x00002800010e7983 */ /* 0x000ea80000300800 */
[----:B------:R-:W2:Y:S04]  /*29de0*/  LDL.LU R15, [R1+0x2c] ;  /* 0x00002c00010f7983 */ /* 0x000ea80000300800 */
[----:B---3--:R-:W-:Y:S04]  /*29df0*/  STL.64 [R1+0x4e20], R6 ;  /* 0x004e200601007387 */ /* 0x008fe80000100a00 */
[----:B------:R0:W-:Y:S04]  /*29e00*/  STL.64 [R1+0x4e18], R4 ;  /* 0x004e180401007387 */ /* 0x0001e80000100a00 */
[----:B0-----:R-:W3:Y:S04]  /*29e10*/  LDL.LU R4, [R1+0xb0] ;  /* 0x0000b00001047983 */ /* 0x001ee80000300800 */
[----:B------:R-:W3:Y:S04]  /*29e20*/  LDL.LU R5, [R1+0xb4] ;  /* 0x0000b40001057983 */ /* 0x000ee80000300800 */
[----:B------:R-:W2:Y:S04]  /*29e30*/  LDL.LU R6, [R1+0xb8] ;  /* 0x0000b80001067983 */ /* 0x000ea80000300800 */
[----:B------:R-:W2:Y:S01]  /*29e40*/  LDL.LU R7, [R1+0xbc] ;  /* 0x0000bc0001077983 */ /* 0x000ea20000300800 */
[C---:B----4-:R-:W-:Y:S11]  /*29e50*/  HMMA.16816.F32 R20, R24.reuse, R20, R8 ;  /* 0x000000141814723c */ /* 0x050ff60000001808 */
[----:B------:R-:W-:Y:S11]  /*29e60*/  @!UPT UIADD3 URZ, URZ, URZ, URZ ;  /* 0x0000003f3f3ff290 */ /* 0x000ff6000fffe03f */
[----:B------:R-:W-:Y:S02]  /*29e70*/  @!UPT UIADD3 URZ, URZ, URZ, URZ ;  /* 0x0000003f3f3ff290 */ /* 0x000fe4000fffe03f */
[----:B------:R-:W-:Y:S01]  /*29e80*/  IMAD.MOV.U32 R29, RZ, RZ, R23 ;  /* 0x000000ffff1d7224 */ /* 0x000fe200078e0017 */
[----:B--2---:R-:W-:Y:S04]  /*29e90*/  STL.64 [R1+0x4e30], R6 ;  /* 0x004e300601007387 */ /* 0x004fe80000100a00 */
[----:B---3--:R0:W-:Y:S04]  /*29ea0*/  STL.64 [R1+0x4e28], R4 ;  /* 0x004e280401007387 */ /* 0x0081e80000100a00 */
[----:B0-----:R-:W2:Y:S04]  /*29eb0*/  LDL R4, [R1+0x50] ;  /* 0x0000500001047983 */ /* 0x001ea80000100800 */
[----:B------:R-:W2:Y:S04]  /*29ec0*/  LDL R5, [R1+0x54] ;  /* 0x0000540001057983 */ /* 0x000ea80000100800 */
[----:B------:R-:W3:Y:S04]  /*29ed0*/  LDL.LU.64 R8, [R1+0x4e80] ;  /* 0x004e800001087983 */ /* 0x000ee80000300a00 */
[----:B------:R-:W-:Y:S04]  /*29ee0*/  STL.64 [R1+0x70], R20 ;  /* 0x0000701401007387 */ /* 0x000fe80000100a00 */
[----:B------:R0:W-:Y:S04]  /*29ef0*/  STL [R1+0x78], R22 ;  /* 0x0000781601007387 */ /* 0x0001e80000100800 */
[----:B0-----:R-:W2:Y:S04]  /*29f00*/  LDL.LU.64 R22, [R1+0x4e78] ;  /* 0x004e780001167983 */ /* 0x001ea80000300a00 */
[----:B------:R-:W2:Y:S04]  /*29f10*/  LDL.LU.64 R20, [R1+0x4e70] ;  /* 0x004e700001147983 */ /* 0x000ea80000300a00 */
[----:B------:R-:W-:Y:S01]  /*29f20*/  STL [R1+0x4e00], R29 ;  /* 0x004e001d01007387 */ /* 0x000fe20000100800 */
[C---:B--2---:R-:W-:Y:S11]  /*29f30*/  HMMA.16816.F32 R20, R24.reuse, R4, R20 ;  /* 0x000000041814723c */ /* 0x044ff60000001814 */
[----:B------:R-:W-:Y:S11]  /*29f40*/  @!UPT UIADD3 URZ, URZ, URZ, URZ ;  /* 0x0000003f3f3ff290 */ /* 0x000ff6000fffe03f */
[----:B------:R-:W-:Y:S01]  /*29f50*/  @!UPT UIADD3 URZ, URZ, URZ, URZ ;  /* 0x0000003f3f3ff290 */ /* 0x000fe2000fffe03f */
[----:B------:R-:W-:Y:S04]  /*29f60*/  STL.64 [R1+0x60], R20 ;  /* 0x0000601401007387 */ /* 0x000fe80000100a00 */
[----:B------:R0:W-:Y:S04]  /*29f70*/  STL.64 [R1+0x68], R22 ;  /* 0x0000681601007387 */ /* 0x0001e80000100a00 */
[----:B0-----:R-:W3:Y:S04]  /*29f80*/  LDL.LU.64 R22, [R1+0x4e68] ;  /* 0x004e680001167983 */ /* 0x001ee80000300a00 */
[----:B------:R-:W3:Y:S02]  /*29f90*/  LDL.LU.64 R20, [R1+0x4e60] ;  /* 0x004e600001147983 */ /* 0x000ee40000300a00 */
[----:B---3--:R-:W-:Y:S11]  /*29fa0*/  HMMA.16816.F32 R20, R24, R8, R20 ;  /* 0x000000081814723c */ /* 0x008ff60000001814 */
[----:B------:R-:W-:Y:S11]  /*29fb0*/  @!UPT UIADD3 URZ, URZ, URZ, URZ ;  /* 0x0000003f3f3ff290 */ /* 0x000ff6000fffe03f */
[----:B------:R-:W-:Y:S01]  /*29fc0*/  @!UPT UIADD3 URZ, URZ, URZ, URZ ;  /* 0x0000003f3f3ff290 */ /* 0x000fe2000fffe03f */
[----:B------:R-:W-:Y:S01]  /*29fd0*/  STL.64 [R1+0x30], R20 ;  /* 0x0000301401007387 */ /* 0x000fe20000100a00 */
[----:B------:R-:W-:-:S03]  /*29fe0*/  MOV R29, R23 ;  /* 0x00000017001d7202 */ /* 0x000fc60000000f00 */
[----:B------:R-:W-:Y:S04]  /*29ff0*/  STL [R1+0x38], R22 ;  /* 0x0000381601007387 */ /* 0x000fe80000100800 */
[----:B------:R-:W0:Y:S04]  /*2a000*/  LDSM.16.MT88.4 R20, [R0+0x22800] ;  /* 0x022800000014783b */ /* 0x000e280000004200 */
[----:B0-----:R-:W-:Y:S04]  /*2a010*/  STL.64 [R1+0x4d28], R22 ;  /* 0x004d281601007387 */ /* 0x001fe80000100a00 */
[----:B------:R0:W-:Y:S04]  /*2a020*/  STL.64 [R1+0x4d20], R20 ;  /* 0x004d201401007387 */ /* 0x0001e80000100a00 */
[----:B0-----:R-:W2:Y:S04]  /*2a030*/  LDL.LU R20, [R1+0x130] ;  /* 0x0001300001147983 */ /* 0x001ea80000300800 */
[----:B------:R-:W2:Y:S04]  /*2a040*/  LDL.LU R21, [R1+0x134] ;  /* 0x0001340001157983 */ /* 0x000ea80000300800 */
[----:B------:R-:W2:Y:S04]  /*2a050*/  LDL.LU R22, [R1+0x138] ;  /* 0x0001380001167983 */ /* 0x000ea80000300800 */
[----:B------:R-:W2:Y:S01]  /*2a060*/  LDL.LU R23, [R1+0x13c] ;  /* 0x00013c0001177983 */ /* 0x000ea20000300800 */
[----:B------:R-:W-:-:S03]  /*2a070*/  MOV R2, R16 ;  /* 0x0000001000027202 */ /* 0x000fc60000000f00 */
[----:B------:R0:W-:Y:S04]  /*2a080*/  STL [R1+0x4ce8], R0 ;  /* 0x004ce80001007387 */ /* 0x0001e80000100800 */
[----:B------:R-:W3:Y:S01]  /*2a090*/  LDL.LU.64 R18, [R1+0x4e58] ;  /* 0x004e580001127983 */ /* 0x000ee20000300a00 */
[----:B0-----:R-:W-:Y:S01]  /*2a0a0*/  IMAD.MOV.U32 R0, RZ, RZ, R17 ;  /* 0x000000ffff007224 */ /* 0x001fe200078e0011 */
[----:B--2---:R-:W-:Y:S02]  /*2a0b0*/  HMMA.16816.F32 R20, R24, R16, R20 ;  /* 0x000000101814723c */ /* 0x004fe40000001814 */
[----:B------:R-:W3:Y:S04]  /*2a0c0*/  LDL.LU.64 R16, [R1+0x4e50] ;  /* 0x004e500001107983 */ /* 0x000ee80000300a00 */
[----:B------:R-:W3:Y:S11]  /*2a0d0*/  LDL.LU.64 R24, [R1+0x80] ;  /* 0x0000800001187983 */ /* 0x000ef60000300a00 */
[----:B------:R-:W-:Y:S06]  /*2a0e0*/  @!UPT UIADD3 URZ, URZ, URZ, URZ ;  /* 0x0000003f3f3ff290 */ /* 0x000fec000fffe03f */
[----:B------:R-:W-:Y:S04]  /*2a0f0*/  STL.64 [R1+0x4d38], R22 ;  /* 0x004d381601007387 */ /* 0x000fe80000100a00 */
[----:B------:R0:W-:Y:S04]  /*2a100*/  STL.64 [R1+0x4d30], R20 ;  /* 0x004d301401007387 */ /* 0x0001e80000100a00 */
[----:B0-----:R-:W2:Y:S04]  /*2a110*/  LDL.LU R20, [R1+0xe0] ;  /* 0x0000e00001147983 */ /* 0x001ea80000300800 */
[----:B------:R-:W2:Y:S04]  /*2a120*/  LDL.LU R21, [R1+0xe4] ;  /* 0x0000e40001157983 */ /* 0x000ea80000300800 */
[----:B------:R-:W2:Y:S01]  /*2a130*/  LDL.LU R22, [R1+0xe8] ;  /* 0x0000e80001167983 */ /* 0x000ea20000300800 */
[----:B---3--:R-:W-:Y:S11]  /*2a140*/  HMMA.16816.F32 R12, R16, R24, R12 ;  /* 0x00000018100c723c */ /* 0x008ff6000000180c */
[----:B------:R-:W-:Y:S11]  /*2a150*/  @!UPT UIADD3 URZ, URZ, URZ, URZ ;  /* 0x0000003f3f3ff290 */ /* 0x000ff6000fffe03f */
[----:B------:R-:W-:Y:S01]  /*2a160*/  @!UPT UIADD3 URZ, URZ, URZ, URZ ;  /* 0x0000003f3f3ff290 */ /* 0x000fe2000fffe03f */
[----:B------:R-:W-:Y:S01]  /*2a170*/  STL.64 [R1+0x20], R12 ;  /* 0x0000200c01007387 */ /* 0x000fe20000100a00 */
[----:B------:R-:W-:-:S03]  /*2a180*/  MOV R3, R15 ;  /* 0x0000000f00037202 */ /* 0x000fc60000000f00 */
[----:B------:R0:W-:Y:S04]  /*2a190*/  STL [R1+0x28], R14 ;  /* 0x0000280e01007387 */ /* 0x0001e80000100800 */
[----:B0-----:R-:W3:Y:S04]  /*2a1a0*/  LDL.LU.64 R14, [R1+0x4e48] ;  /* 0x004e4800010e7983 */ /* 0x001ee80000300a00 */
[----:B------:R-:W3:Y:S02]  /*2a1b0*/  LDL.LU.64 R12, [R1+0x4e40] ;  /* 0x004e4000010c7983 */ /* 0x000ee40000300a00 */
[----:B---3--:R-:W-:Y:S02]  /*2a1c0*/  HMMA.16816.F32 R4, R16, R4, R12 ;  /* 0x000000041004723c */ /* 0x008fe4000000180c */
[----:B------:R-:W3:Y:S11]  /*2a1d0*/  LDL.LU R12, [R1+0x4e38] ;  /* 0x004e3800010c7983 */ /* 0x000ef60000300800 */
[----:B------:R-:W-:Y:S10]  /*2a1e0*/  @!UPT UIADD3 URZ, URZ, URZ, URZ ;  /* 0x0000003f3f3ff290 */ /* 0x000ff4000fffe03f */
[----:B------:R0:W-:Y:S01]  /*2a1f0*/  STL [R1+0x1c], R7 ;  /* 0x00001c0701007387 */ /* 0x0001e20000100800 */
[----:B------:R-:W-:Y:S01]  /*2a200*/  MOV R15, R6 ;  /* 0x00000006000f7202 */ /* 0x000fe20000000f00 */
[----:B------:R-:W-:Y:S01]  /*2a210*/  IMAD.MOV.U32 R13, RZ, RZ, R4 ;  /* 0x000000ffff0d7224 */ /* 0x000fe200078e0004 */
[----:B------:R-:W-:Y:S01]  /*2a220*/  MOV R14, R5 ;  /* 0x00000005000e7202 */ /* 0x000fe20000000f00 */
[----:B0-----:R-:W4:Y:S04]  /*2a230*/  LDL.LU.64 R6, [R1+0x4e30] ;  /* 0x004e300001067983 */ /* 0x001f280000300a00 */
[----:B------:R-:W4:Y:S01]  /*2a240*/  LDL.LU.64 R4, [R1+0x4e28] ;  /* 0x004e280001047983 */ /* 0x000f220000300a00 */
[----:B------:R-:W-:-:S03]  /*2a250*/  MOV R23, R28 ;  /* 0x0000001c00177202 */ /* 0x000fc60000000f00 */
[----:B------:R-:W-:Y:S04]  /*2a260*/  STL.64 [R1+0x4dd0], R14 ;  /* 0x004dd00e01007387 */ /* 0x000fe80000100a00 */
[----:B---3--:R0:W-:Y:S02]  /*2a270*/  STL.64 [R1+0x4dc8], R12 ;  /* 0x004dc80c01007387 */ /* 0x0081e40000100a00 */
[----:B0-----:R-:W-:Y:S01]  /*2a280*/  IMAD.MOV.U32 R12, RZ, RZ, R2 ;  /* 0x000000ffff0c7224 */ /* 0x001fe200078e0002 */
[----:B----4-:R-:W-:Y:S11]  /*2a290*/  HMMA.16816.F32 R4, R16, R8, R4 ;  /* 0x000000081004723c */ /* 0x010ff60000001804 */
[----:B------:R-:W-:Y:S11]  /*2a2a0*/  @!UPT UIADD3 URZ, URZ, URZ, URZ ;  /* 0x0000003f3f3ff290 */ /* 0x000ff6000fffe03f */
[----:B------:R-:W-:Y:S01]  /*2a2b0*/  @!UPT UIADD3 URZ, URZ, URZ, URZ ;  /* 0x0000003f3f3ff290 */ /* 0x000fe2000fffe03f */
[----:B------:R0:W-:Y:S01]  /*2a2c0*/  STL.64 [R1+0xb0], R4 ;  /* 0x0000b00401007387 */ /* 0x0001e20000100a00 */
[----:B------:R-:W-:Y:S01]  /*2a2d0*/  MOV R2, R6 ;  /* 0x0000000600027202 */ /* 0x000fe20000000f00 */
[----:B------:R-:W-:Y:S02]  /*2a2e0*/  IMAD.MOV.U32 R28, RZ, RZ, R7 ;  /* 0x000000ffff1c7224 */ /* 0x000fe400078e0007 */
[----:B------:R-:W3:Y:S04]  /*2a2f0*/  LDL.LU.64 R6, [R1+0x4e20] ;  /* 0x004e200001067983 */ /* 0x000ee80000300a00 */
[----:B0-----:R-:W3:Y:S01]  /*2a300*/  LDL.LU.64 R4, [R1+0x4e18] ;  /* 0x004e180001047983 */ /* 0x001ee20000300a00 */
[----:B------:R-:W-:-:S07]  /*2a310*/  MOV R13, R0 ;  /* 0x00000000000d7202 */ /* 0x000fce0000000f00 */
[----:B---3--:R-:W-:Y:S01]  /*2a320*/  HMMA.16816.F32 R16, R16, R12, R4 ;  /* 0x0000000c1010723c */ /* 0x008fe20000001804 */
[----:B------:R-:W2:Y:S04]  /*2a330*/  LDL.LU.64 R6, [R1+0x4e10] ;  /* 0x004e100001067983 */ /* 0x000ea80000300a00 */
[----:B------:R-:W2:Y:S01]  /*2a340*/  LDL.LU.64 R4, [R1+0x4e08] ;  /* 0x004e080001047983 */ /* 0x000ea20000300a00 */
[----:B------:R-:W-:Y:S02]  /*2a350*/  MOV R11, R24 ;  /* 0x00000018000b7202 */ /* 0x000fe40000000f00 */
[----:B------:R-:W-:Y:S11]  /*2a360*/  MOV R10, R25 ;  /* 0x00000019000a7202 */ /* 0x000ff60000000f00 */
[----:B------:R-:W-:Y:S04]  /*2a370*/  @!UPT UIADD3 URZ, URZ, URZ, URZ ;  /* 0x0000003f3f3ff290 */ /* 0x000fe8000fffe03f */
[----:B------:R-:W-:Y:S04]  /*2a380*/  STL.64 [R1+0x4cf8], R18 ;  /* 0x004cf81201007387 */ /* 0x000fe80000100a00 */
[----:B------:R0:W-:Y:S04]  /*2a390*/  STL.64 [R1+0x4cf0], R16 ;  /* 0x004cf01001007387 */ /* 0x0001e80000100a00 */
[----:B0-----:R-:W3:Y:S04]  /*2a3a0*/  LDL.LU.64 R16, [R1+0x50] ;  /* 0x0000500001107983 */ /* 0x001ee80000300a00 */
[----:B------:R-:W4:Y:S01]  /*2a3b0*/  LDL.LU.64 R18, [R1+0x58] ;  /* 0x0000580001127983 */ /* 0x000f220000300a00 */
[----:B--2---:R-:W-:Y:S11]  /*2a3c0*/  HMMA.16816.F32 R12, R4, R24, R20 ;  /* 0x00000018040c723c */ /* 0x004ff60000001814 */
[----:B------:R-:W-:Y:S11]  /*2a3d0*/  @!UPT UIADD3 URZ, URZ, URZ, URZ ;  /* 0x0000003f3f3ff290 */ /* 0x000ff6000fffe03f */
[----:B------:R-:W-:Y:S01]  /*2a3e0*/  @!UPT UIADD3 URZ, URZ, URZ, URZ ;  /* 0x0000003f3f3ff290 */ /* 0x000fe2000fffe03f */
[----:B------:R-:W-:Y:S04]  /*2a3f0*/  STL.64 [R1+0xe0], R12 ;  /* 0x0000e00c01007387 */ /* 0x000fe80000100a00 */
[----:B------:R-:W-:Y:S04]  /*2a400*/  STL [R1+0xe8], R14 ;  /* 0x0000e80e01007387 */ /* 0x000fe80000100800 */
[----:B------:R-:W-:Y:S04]  /*2a410*/  STL.64 [R1+0x4df0], R10 ;  /* 0x004df00a01007387 */ /* 0x000fe80000100a00 */
[----:B------:R-:W-:Y:S04]  /*2a420*/  STL.64 [R1+0x4de8], R8 ;  /* 0x004de80801007387 */ /* 0x000fe80000100a00 */
[----:B------:R-:W2:Y:S04]  /*2a430*/  LDL.LU R20, [R1+0x30] ;  /* 0x0000300001147983 */ /* 0x000ea80000300800 */
[----:B------:R-:W2:Y:S04]  /*2a440*/  LDL.LU R21, [R1+0x34] ;  /* 0x0000340001157983 */ /* 0x000ea80000300800 */
[----:B------:R-:W2:Y:S01]  /*2a450*/  LDL.LU R22, [R1+0x38] ;  /* 0x0000380001167983 */ /* 0x000ea20000300800 */
[----:B------:R-:W-:-:S03]  /*2a460*/  MOV R23, R29 ;  /* 0x0000001d00177202 */ /* 0x000fc60000000f00 */
[----:B------:R-:W3:Y:S01]  /*2a470*/  LDL.LU R29, [R1+0x4e00] ;  /* 0x004e0000011d7983 */ /* 0x000ee20000300800 */
[----:B------:R-:W-:-:S03]  /*2a480*/  IMAD.MOV.U32 R0, RZ, RZ, R15 ;  /* 0x000000ffff007224 */ /* 0x000fc600078e000f */
[----:B--2---:R-:W-:Y:S04]  /*2a490*/  STL.64 [R1+0x4d50], R22 ;  /* 0x004d501601007387 */ /* 0x004fe80000100a00 */
[----:B------:R0:W-:Y:S04]  /*2a4a0*/  STL.64 [R1+0x4d48], R20 ;  /* 0x004d481401007387 */ /* 0x0001e80000100a00 */
        /* <DEDUP_REMOVED lines=18> */
[----:B------:R-:W-:Y:S04]  /*2a5d0*/  STL.64 [R1+0x4d60], R22 ;  /* 0x004d601601007387 */ /* 0x000fe80000100a00 */
[----:B------:R0:W-:Y:S04]  /*2a5e0*/  STL.64 [R1+0x4d58], R20 ;  /* 0x004d581401007387 */ /* 0x0001e80000100a00 */
[----:B0-----:R-:W2:Y:S04]  /*2a5f0*/  LDL.LU R20, [R1+0x70] ;  /* 0x0000700001147983 */ /* 0x001ea80000300800 */
[----:B------:R-:W2:Y:S04]  /*2a600*/  LDL.LU R21, [R1+0x74] ;  /* 0x0000740001157983 */ /* 0x000ea80000300800 */
[----:B------:R-:W2:Y:S01]  /*2a610*/  LDL.LU R22, [R1+0x78] ;  /* 0x0000780001167983 */ /* 0x000ea20000300800 */
[----:B---3--:R-:W-:-:S03]  /*2a620*/  MOV R23, R29 ;  /* 0x0000001d00177202 */ /* 0x008fc60000000f00 */
[----:B------:R-:W3:Y:S04]  /*2a630*/  LDL.LU R29, [R1+0x4dfc] ;  /* 0x004dfc00011d7983 */ /* 0x000ee80000300800 */
[----:B--2---:R-:W-:Y:S04]  /*2a640*/  STL.64 [R1+0x4d90], R22 ;  /* 0x004d901601007387 */ /* 0x004fe80000100a00 */
[----:B------:R0:W-:Y:S04]  /*2a650*/  STL.64 [R1+0x4d88], R20 ;  /* 0x004d881401007387 */ /* 0x0001e80000100a00 */
        /* <DEDUP_REMOVED lines=10> */
[----:B------:R-:W2:Y:S01]  /*2a700*/  LDL.LU R29, [R1+0x4df8] ;  /* 0x004df800011d7983 */ /* 0x000ea20000300800 */
[C---:B------:R-:W-:Y:S03]  /*2a710*/  HMMA.16816.F32 R8, R4.reuse, R16, R8 ;  /* 0x000000100408723c */ /* 0x040fe60000001808 */
[----:B--2---:R-:W0:Y:S04]  /*2a720*/  LDSM.16.MT88.4 R24, [R29+0x22800] ;  /* 0x022800001d18783b */ /* 0x004e280000004200 */
[----:B---3--:R-:W-:Y:S04]  /*2a730*/  STL.64 [R1+0x4db0], R22 ;  /* 0x004db01601007387 */ /* 0x008fe80000100a00 */
[----:B------:R1:W-:Y:S04]  /*2a740*/  STL.64 [R1+0x4da8], R20 ;  /* 0x004da81401007387 */ /* 0x0003e80000100a00 */
[----:B-1----:R-:W2:Y:S04]  /*2a750*/  LDL.LU R20, [R1+0xf0] ;  /* 0x0000f00001147983 */ /* 0x002ea80000300800 */
[----:B------:R-:W2:Y:S04]  /*2a760*/  LDL.LU R21, [R1+0xf4] ;  /* 0x0000f40001157983 */ /* 0x000ea80000300800 */
[----:B------:R-:W2:Y:S04]  /*2a770*/  LDL.LU R22, [R1+0xf8] ;  /* 0x0000f80001167983 */ /* 0x000ea80000300800 */
[----:B------:R-:W2:Y:S04]  /*2a780*/  LDL.LU R23, [R1+0xfc] ;  /* 0x0000fc0001177983 */ /* 0x000ea80000300800 */
[----:B0-----:R-:W-:Y:S04]  /*2a790*/  STL.64 [R1+0x4ce0], R26 ;  /* 0x004ce01a01007387 */ /* 0x001fe80000100a00 */
[----:B------:R0:W-:Y:S04]  /*2a7a0*/  STL.64 [R1+0x4cd8], R24 ;  /* 0x004cd81801007387 */ /* 0x0001e80000100a00 */
[----:B0-----:R-:W3:Y:S04]  /*2a7b0*/  LDL.LU.64 R24, [R1+0xa0] ;  /* 0x0000a00001187983 */ /* 0x001ee80000300a00 */
[----:B------:R-:W2:Y:S04]  /*2a7c0*/  LDL.64 R26, [R1+0xa8] ;  /* 0x0000a800011a7983 */ /* 0x000ea80000100a00 */
[----:B------:R-:W-:Y:S04]  /*2a7d0*/  STL [R1+0x4cd4], R29 ;  /* 0x004cd41d01007387 */ /* 0x000fe80000100800 */
[----:B------:R-:W-:Y:S04]  /*2a7e0*/  STL.64 [R1+0x100], R8 ;  /* 0x0001000801007387 */ /* 0x000fe80000100a00 */
[----:B------:R0:W-:Y:S04]  /*2a7f0*/  STL.64 [R1+0x108], R10 ;  /* 0x0001080a01007387 */ /* 0x0001e80000100a00 */
[----:B0-----:R-:W2:Y:S04]  /*2a800*/  LDL.LU.64 R10, [R1+0x4df0] ;  /* 0x004df000010a7983 */ /* 0x001ea80000300a00 */
        /* <DEDUP_REMOVED lines=10> */
[----:B------:R-:W3:Y:S11]  /*2a8b0*/  LDL.LU.64 R12, [R1+0x4dc8] ;  /* 0x004dc800010c7983 */ /* 0x000ef60000300a00 */
[----:B------:R-:W-:Y:S06]  /*2a8c0*/  @!UPT UIADD3 URZ, URZ, URZ, URZ ;  /* 0x0000003f3f3ff290 */ /* 0x000fec000fffe03f */
[----:B------:R2:W-:Y:S01]  /*2a8d0*/  STL.64 [R1+0x1a0], R4 ;  /* 0x0001a00401007387 */ /* 0x0005e20000100a00 */
[----:B------:R-:W-:-:S03]  /*2a8e0*/  MOV R29, R7 ;  /* 0x00000007001d7202 */ /* 0x000fc60000000f00 */
[----:B------:R0:W-:Y:S01]  /*2a8f0*/  STL [R1+0x1a8], R6 ;  /* 0x0001a80601007387 */ /* 0x0001e20000100800 */
[----:B--2---:R-:W-:Y:S01]  /*2a900*/  IMAD.MOV.U32 R5, RZ, RZ, R14 ;  /* 0x000000ffff057224 */ /* 0x004fe200078e000e */
[----:B0-----:R-:W-:Y:S02]  /*2a910*/  MOV R6, R15 ;  /* 0x0000000f00067202 */ /* 0x001fe40000000f00 */
[----:B---3--:R-:W-:Y:S02]  /*2a920*/  MOV R4, R13 ;  /* 0x0000000d00047202 */ /* 0x008fe40000000f00 */
[----:B------:R-:W2:Y:S04]  /*2a930*/  LDL.LU R13, [R1+0x4dc0] ;  /* 0x004dc000010d7983 */ /* 0x000ea80000300800 */
[----:B------:R-:W2:Y:S04]  /*2a940*/  LDL.LU R14, [R1+0x4dbc] ;  /* 0x004dbc00010e7983 */ /* 0x000ea80000300800 */
[----:B------:R-:W2:Y:S04]  /*2a950*/  LDL.LU R15, [R1+0x4db8] ;  /* 0x004db800010f7983 */ /* 0x000ea80000300800 */
[----:B------:R-:W3:Y:S04]  /*2a960*/  LDL.LU R7, [R1+0x1c] ;  /* 0x00001c0001077983 */ /* 0x000ee80000300800 */
[----:B---3--:R0:W-:Y:S04]  /*2a970*/  STL.64 [R1+0x4d08], R6 ;  /* 0x004d080601007387 */ /* 0x0081e80000100a00 */
[----:B------:R1:W-:Y:S04]  /*2a980*/  STL.64 [R1+0x4d00], R4 ;  /* 0x004d000401007387 */ /* 0x0003e80000100a00 */
[----:B0-----:R-:W3:Y:S01]  /*2a990*/  LDL R6, [R1+0x88] ;  /* 0x0000880001067983 */ /* 0x001ee20000100800 */
[----:B-1----:R-:W-:Y:S01]  /*2a9a0*/  MOV R4, R11 ;  /* 0x0000000b00047202 */ /* 0x002fe20000000f00 */
[----:B------:R-:W-:-:S02]  /*2a9b0*/  IMAD.MOV.U32 R5, RZ, RZ, R10 ;  /* 0x000000ffff057224 */ /* 0x000fc400078e000a */
[----:B------:R-:W3:Y:S05]  /*2a9c0*/  LDL R7, [R1+0x8c] ;  /* 0x00008c0001077983 */ /* 0x000eea0000100800 */
        /* <DEDUP_REMOVED lines=12> */
[----:B0-----:R-:W2:Y:S04]  /*2aa90*/  LDL.LU.64 R22, [R1+0x4da0] ;  /* 0x004da00001167983 */ /* 0x001ea80000300a00 */
[----:B------:R-:W2:Y:S02]  /*2aaa0*/  LDL.LU.64 R20, [R1+0x4d98] ;  /* 0x004d980001147983 */ /* 0x000ea40000300a00 */
[C---:B--2---:R-:W-:Y:S02]  /*2aab0*/  HMMA.16816.F32 R8, R12.reuse, R8, R20 ;  /* 0x000000080c08723c */ /* 0x044fe40000001814 */
[----:B------:R-:W3:Y:S04]  /*2aac0*/  LDL.LU.64 R22, [R1+0x4d90] ;  /* 0x004d900001167983 */ /* 0x000ee80000300a00 */
[----:B------:R-:W3:Y:S11]  /*2aad0*/  LDL.LU.64 R20, [R1+0x4d88] ;  /* 0x004d880001147983 */ /* 0x000ef60000300a00 */
[----:B------:R-:W-:Y:S06]  /*2aae0*/  @!UPT UIADD3 URZ, URZ, URZ, URZ ;  /* 0x0000003f3f3ff290 */ /* 0x000fec000fffe03f */
[----:B------:R-:W-:Y:S04]  /*2aaf0*/  STL.64 [R1+0x170], R8 ;  /* 0x0001700801007387 */ /* 0x000fe80000100a00 */
[----:B------:R0:W-:Y:S04]  /*2ab00*/  STL.64 [R1+0x178], R10 ;  /* 0x0001780a01007387 */ /* 0x0001e80000100a00 */
[----:B0-----:R-:W2:Y:S04]  /*2ab10*/  LDL.LU.64 R10, [R1+0x4d80] ;  /* 0x004d8000010a7983 */ /* 0x001ea80000300a00 */
[----:B------:R-:W2:Y:S02]  /*2ab20*/  LDL.LU.64 R8, [R1+0x4d78] ;  /* 0x004d780001087983 */ /* 0x000ea40000300a00 */
[----:B--2---:R-:W-:Y:S02]  /*2ab30*/  HMMA.16816.F32 R12, R12, R24, R8 ;  /* 0x000000180c0c723c */ /* 0x004fe40000001808 */
[----:B------:R-:W3:Y:S04]  /*2ab40*/  LDL.LU.64 R10, [R1+0x4d70] ;  /* 0x004d7000010a7983 */ /* 0x000ee80000300a00 */
[----:B------:R-:W3:Y:S11]  /*2ab50*/  LDL.LU.64 R8, [R1+0x4d68] ;  /* 0x004d680001087983 */ /* 0x000ef60000300a00 */
[----:B------:R-:W-:Y:S06]  /*2ab60*/  @!UPT UIADD3 URZ, URZ, URZ, URZ ;  /* 0x0000003f3f3ff290 */ /* 0x000fec000fffe03f */
[----:B------:R-:W-:Y:S04]  /*2ab70*/  STL.64 [R1+0x90], R12 ;  /* 0x0000900c01007387 */ /* 0x000fe80000100a00 */
[----:B------:R0:W-:Y:S04]  /*2ab80*/  STL.64 [R1+0x98], R14 ;  /* 0x0000980e01007387 */ /* 0x0001e80000100a00 */
[----:B0-----:R-:W2:Y:S01]  /*2ab90*/  LDL.LU.64 R14, [R1+0x48] ;  /* 0x00004800010e7983 */ /* 0x001ea20000300a00 */
[C---:B---3--:R-:W-:Y:S11]  /*2aba0*/  HMMA.16816.F32 R20, R8.reuse, R6, R20 ;  /* 0x000000060814723c */ /* 0x048ff60000001814 */
[----:B------:R-:W-:Y:S11]  /*2abb0*/  @!UPT UIADD3 URZ, URZ, URZ, URZ ;  /* 0x0000003f3f3ff290 */ /* 0x000ff6000fffe03f */
[----:B------:R-:W-:Y:S01]  /*2abc0*/  @!UPT UIADD3 URZ, URZ, URZ, URZ ;  /* 0x0000003f3f3ff290 */ /* 0x000fe2000fffe03f */
[----:B------:R-:W-:Y:S04]  /*2abd0*/  STL.64 [R1+0x160], R20 ;  /* 0x0001601401007387 */ /* 0x000fe80000100a00 */
[----:B------:R0:W-:Y:S04]  /*2abe0*/  STL.64 [R1+0x168], R22 ;  /* 0x0001681601007387 */ /* 0x0001e80000100a00 */
[----:B0-----:R-:W4:Y:S04]  /*2abf0*/  LDL.LU.64 R22, [R1+0x4d60] ;  /* 0x004d600001167983 */ /* 0x001f280000300a00 */
[----:B------:R-:W4:Y:S02]  /*2ac00*/  LDL.LU.64 R20, [R1+0x4d58] ;  /* 0x004d580001147983 */ /* 0x000f240000300a00 */
[----:B----4-:R-:W-:Y:S11]  /*2ac10*/  HMMA.16816.F32 R20, R8, R18, R20 ;  /* 0x000000120814723c */ /* 0x010ff60000001814 */
[----:B------:R-:W-:Y:S11]  /*2ac20*/  @!UPT UIADD3 URZ, URZ, URZ, URZ ;  /* 0x0000003f3f3ff290 */ /* 0x000ff6000fffe03f */
[----:B------:R-:W-:Y:S01]  /*2ac30*/  @!UPT UIADD3 URZ, URZ, URZ, URZ ;  /* 0x0000003f3f3ff290 */ /* 0x000fe2000fffe03f */
[----:B------:R-:W-:Y:S04]  /*2ac40*/  STL.64 [R1+0x70], R20 ;  /* 0x0000701401007387 */ /* 0x000fe80000100a00 */
[----:B------:R0:W-:Y:S04]  /*2ac50*/  STL.64 [R1+0x78], R22 ;  /* 0x0000781601007387 */ /* 0x0001e80000100a00 */
[----:B0-----:R-:W2:Y:S04]  /*2ac60*/  LDL.LU.64 R22, [R1+0x4d50] ;  /* 0x004d500001167983 */ /* 0x001ea80000300a00 */
[----:B------:R-:W2:Y:S04]  /*2ac70*/  LDL.LU.64 R20, [R1+0x4d48] ;  /* 0x004d480001147983 */ /* 0x000ea80000300a00 */
[----:B------:R0:W-:Y:S04]  /*2ac80*/  STL.64 [R1+0x4d10], R18 ;  /* 0x004d101201007387 */ /* 0x0001e80000100a00 */
[----:B------:R-:W3:Y:S04]  /*2ac90*/  LDL.LU R16, [R1+0x20] ;  /* 0x0000200001107983 */ /* 0x000ee80000300800 */
[----:B------:R-:W3:Y:S04]  /*2aca0*/  LDL.LU R17, [R1+0x24] ;  /* 0x0000240001117983 */ /* 0x000ee80000300800 */
[----:B0-----:R-:W3:Y:S01]  /*2acb0*/  LDL.LU R18, [R1+0x28] ;  /* 0x0000280001127983 */ /* 0x001ee20000300800 */
[----:B------:R-:W-:-:S03]  /*2acc0*/  MOV R19, R3 ;  /* 0x0000000300137202 */ /* 0x000fc60000000f00 */
[----:B------:R-:W4:Y:S01]  /*2acd0*/  LDL.LU R3, [R1+0x4d40] ;  /* 0x004d400001037983 */ /* 0x000f220000300800 */
[C---:B--2---:R-:W-:Y:S11]  /*2ace0*/  HMMA.16816.F32 R20, R8.reuse, R14, R20 ;  /* 0x0000000e0814723c */ /* 0x044ff60000001814 */
[----:B------:R-:W-:Y:S11]  /*2acf0*/  @!UPT UIADD3 URZ, URZ, URZ, URZ ;  /* 0x0000003f3f3ff290 */ /* 0x000ff6000fffe03f */
[----:B------:R-:W-:Y:S01]  /*2ad00*/  @!UPT UIADD3 URZ, URZ, URZ, URZ ;  /* 0x0000003f3f3ff290 */ /* 0x000fe2000fffe03f */
        /* <DEDUP_REMOVED lines=9> */
[----:B------:R-:W-:Y:S04]  /*2ada0*/  STL.64 [R1+0x68], R10 ;  /* 0x0000680a01007387 */ /* 0x000fe80000100a00 */
[----:B----4-:R-:W0:Y:S04]  /*2adb0*/  LDSM.16.MT88.4 R8, [R3+0x22800] ;  /* 0x022800000308783b */ /* 0x010e280000004200 */
[----:B------:R-:W-:Y:S04]  /*2adc0*/  STL [R1+0x4cd0], R3 ;  /* 0x004cd00301007387 */ /* 0x000fe80000100800 */
[----:B0-----:R0:W-:Y:S04]  /*2add0*/  STL.64 [R1+0x4cb0], R10 ;  /* 0x004cb00a01007387 */ /* 0x0011e80000100a00 */
[----:B------:R1:W-:Y:S01]  /*2ade0*/  STL.64 [R1+0x4ca8], R8 ;  /* 0x004ca80801007387 */ /* 0x0003e20000100a00 */
[----:B0-----:R-:W-:Y:S01]  /*2adf0*/  MOV R10, R2 ;  /* 0x00000002000a7202 */ /* 0x001fe20000000f00 */
[----:B------:R-:W-:-:S02]  /*2ae00*/  IMAD.MOV.U32 R11, RZ, RZ, R28 ;  /* 0x000000ffff0b7224 */ /* 0x000fc400078e001c */
[----:B-1----:R-:W2:Y:S04]  /*2ae10*/  LDL.LU R8, [R1+0xb0] ;  /* 0x0000b00001087983 */ /* 0x002ea80000300800 */
[----:B------:R-:W2:Y:S04]  /*2ae20*/  LDL.LU R9, [R1+0xb4] ;  /* 0x0000b40001097983 */ /* 0x000ea80000300800 */
[----:B------:R-:W4:Y:S04]  /*2ae30*/  LDL.LU R2, [R1+0x4d1c] ;  /* 0x004d1c0001027983 */ /* 0x000f280000300800 */
[----:B------:R-:W2:Y:S01]  /*2ae40*/  LDL.LU R28, [R1+0x4d18] ;  /* 0x004d1800011c7983 */ /* 0x000ea20000300800 */
[----:B---3--:R-:W-:Y:S03]  /*2ae50*/  HMMA.16816.F32 R4, R20, R6, R16 ;  /* 0x000000061404723c */ /* 0x008fe60000001810 */
[----:B------:R-:W3:Y:S11]  /*2ae60*/  LDL.LU.64 R18, [R1+0x4d10] ;  /* 0x004d100001127983 */ /* 0x000ef60000300a00 */
[----:B------:R-:W-:Y:S09]  /*2ae70*/  @!UPT UIADD3 URZ, URZ, URZ, URZ ;  /* 0x0000003f3f3ff290 */ /* 0x000ff2000fffe03f */
[----:B------:R-:W-:Y:S04]  /*2ae80*/  STL.64 [R1+0x150], R4 ;  /* 0x0001500401007387 */ /* 0x000fe80000100a00 */
[----:B------:R0:W-:Y:S04]  /*2ae90*/  STL.64 [R1+0x158], R6 ;  /* 0x0001580601007387 */ /* 0x0001e80000100a00 */
[----:B0-----:R-:W2:Y:S04]  /*2aea0*/  LDL.LU.64 R6, [R1+0x4d08] ;  /* 0x004d080001067983 */ /* 0x001ea80000300a00 */
[----:B------:R-:W2:Y:S01]  /*2aeb0*/  LDL.LU.64 R4, [R1+0x4d00] ;  /* 0x004d000001047983 */ /* 0x000ea20000300a00 */
[----:B---3--:R-:W-:-:S02]  /*2aec0*/  MOV R12, R18 ;  /* 0x00000012000c7202 */ /* 0x008fc40000000f00 */
[----:B------:R-:W-:Y:S01]  /*2aed0*/  MOV R3, R19 ;  /* 0x0000001300037202 */ /* 0x000fe20000000f00 */
[C---:B--2---:R-:W-:Y:S11]  /*2aee0*/  HMMA.16816.F32 R4, R20.reuse, R18, R4 ;  /* 0x000000121404723c */ /* 0x044ff60000001804 */
[----:B------:R-:W-:Y:S11]  /*2aef0*/  @!UPT UIADD3 URZ, URZ, URZ, URZ ;  /* 0x0000003f3f3ff290 */ /* 0x000ff6000fffe03f */
[----:B------:R-:W-:Y:S01]  /*2af00*/  @!UPT UIADD3 URZ, URZ, URZ, URZ ;  /* 0x0000003f3f3ff290 */ /* 0x000fe2000fffe03f */
[----:B------:R-:W-:Y:S04]  /*2af10*/  STL.64 [R1+0x140], R4 ;  /* 0x0001400401007387 */ /* 0x000fe80000100a00 */
[----:B------:R-:W-:Y:S04]  /*2af20*/  STL.64 [R1+0x148], R6 ;  /* 0x0001480601007387 */ /* 0x000fe80000100a00 */
[----:B------:R-:W2:Y:S04]  /*2af30*/  LDL.LU.64 R18, [R1+0x4cf8] ;  /* 0x004cf80001127983 */ /* 0x000ea80000300a00 */
[----:B------:R-:W2:Y:S04]  /*2af40*/  LDL.LU.64 R16, [R1+0x4cf0] ;  /* 0x004cf00001107983 */ /* 0x000ea80000300a00 */
[----:B----4-:R-:W0:Y:S01]  /*2af50*/  LDSM.16.MT88.4 R4, [R2+0x23000] ;  /* 0x023000000204783b */ /* 0x010e220000004200 */
[----:B------:R-:W-:Y:S03]  /*2af60*/  HMMA.16816.F32 R8, R20, R14, R8 ;  /* 0x0000000e1408723c */ /* 0x000fe60000001808 */
[----:B------:R-:W-:Y:S04]  /*2af70*/  STL [R1+0x4cb8], R2 ;  /* 0x004cb80201007387 */ /* 0x000fe80000100800 */
[----:B0-----:R0:W-:Y:S04]  /*2af80*/  STL.64 [R1+0x4c88], R6 ;  /* 0x004c880601007387 */ /* 0x0011e80000100a00 */
[----:B------:R-:W-:Y:S11]  /*2af90*/  STL.64 [R1+0x4c80], R4 ;  /* 0x004c800401007387 */ /* 0x000ff60000100a00 */
[----:B------:R-:W-:Y:S01]  /*2afa0*/  @!UPT UIADD3 URZ, URZ, URZ, URZ ;  /* 0x0000003f3f3ff290 */ /* 0x000fe2000fffe03f */
[----:B------:R1:W-:Y:S01]  /*2afb0*/  STL.64 [R1+0x130], R8 ;  /* 0x0001300801007387 */ /* 0x0003e20000100a00 */
[----:B0-----:R-:W-:Y:S01]  /*2afc0*/  IMAD.MOV.U32 R6, RZ, RZ, R12 ;  /* 0x000000ffff067224 */ /* 0x001fe200078e000c */
[----:B-1----:R-:W-:Y:S01]  /*2afd0*/  MOV R9, R14 ;  /* 0x0000000e00097202 */ /* 0x002fe20000000f00 */
[----:B------:R-:W-:Y:S02]  /*2afe0*/  IMAD.MOV.U32 R8, RZ, RZ, R15 ;  /* 0x000000ffff087224 */ /* 0x000fe400078e000f */
[----:B------:R-:W0:Y:S04]  /*2aff0*/  LDSM.16.M88.4 R12, [R28+0x80] ;  /* 0x000080001c0c783b */ /* 0x000e280000000200 */
[----:B------:R-:W-:Y:S01]  /*2b000*/  STL.64 [R1+0x138], R10 ;  /* 0x0001380a01007387 */ /* 0x000fe20000100a00 */
[----:B------:R-:W-:-:S03]  /*2b010*/  IMAD.MOV.U32 R2, RZ, RZ, R27 ;  /* 0x000000ffff027224 */ /* 0x000fc600078e001b */
[----:B0-----:R-:W-:Y:S01]  /*2b020*/  STL.64 [R1+0x20], R12 ;  /* 0x0000200c01007387 */ /* 0x001fe20000100a00 */
[----:B------:R-:W-:Y:S02]  /*2b030*/  MOV R5, R12 ;  /* 0x0000000c00057202 */ /* 0x000fe40000000f00 */
[----:B------:R-:W-:Y:S01]  /*2b040*/  MOV R4, R13 ;  /* 0x0000000d00047202 */ /* 0x000fe20000000f00 */
[----:B------:R-:W-:Y:S04]  /*2b050*/  STL.64 [R1+0x28], R14 ;  /* 0x0000280e01007387 */ /* 0x000fe80000100a00 */
[----:B------:R-:W0:Y:S04]  /*2b060*/  LDSM.16.M88.4 R12, [R28+0x8080] ;  /* 0x008080001c0c783b */ /* 0x000e280000000200 */
[----:B0-----:R0:W-:Y:S04]  /*2b070*/  STL.64 [R1+0x30], R12 ;  /* 0x0000300c01007387 */ /* 0x0011e80000100a00 */
[----:B------:R1:W-:Y:S04]  /*2b080*/  STL.64 [R1+0x38], R14 ;  /* 0x0000380e01007387 */ /* 0x0003e80000100a00 */
[----:B0-----:R-:W3:Y:S04]  /*2b090*/  LDL.LU R12, [R1+0x100] ;  /* 0x00010000010c7983 */ /* 0x001ee80000300800 */
[----:B------:R-:W3:Y:S04]  /*2b0a0*/  LDL.LU R13, [R1+0x104] ;  /* 0x00010400010d7983 */ /* 0x000ee80000300800 */
[----:B-1----:R-:W3:Y:S04]  /*2b0b0*/  LDL.LU R14, [R1+0x108] ;  /* 0x00010800010e7983 */ /* 0x002ee80000300800 */
[----:B------:R-:W3:Y:S01]  /*2b0c0*/  LDL.LU R15, [R1+0x10c] ;  /* 0x00010c00010f7983 */ /* 0x000ee20000300800 */
[----:B--2---:R-:W-:Y:S03]  /*2b0d0*/  HMMA.16816.F32 R16, R20, R26, R16 ;  /* 0x0000001a1410723c */ /* 0x004fe60000001810 */
[----:B------:R-:W0:Y:S04]  /*2b0e0*/  LDSM.16.M88.4 R24, [R28+0x10080] ;  /* 0x010080001c18783b */ /* 0x000e280000000200 */
[----:B------:R-:W2:Y:S01]  /*2b0f0*/  LDL.LU R20, [R1+0xe0] ;  /* 0x0000e00001147983 */ /* 0x000ea20000300800 */
[----:B------:R-:W-:Y:S11]  /*2b100*/  MOV R23, R0 ;  /* 0x0000000000177202 */ /* 0x000ff60000000f00 */
[----:B------:R-:W-:Y:S04]  /*2b110*/  @!UPT UIADD3 URZ, URZ, URZ, URZ ;  /* 0x0000003f3f3ff290 */ /* 0x000fe8000fffe03f */
[----:B------:R-:W-:Y:S04]  /*2b120*/  STL.64 [R1+0x120], R16 ;  /* 0x0001201001007387 */ /* 0x000fe80000100a00 */
[----:B------:R1:W-:Y:S04]  /*2b130*/  STL.64 [R1+0x128], R18 ;  /* 0x0001281201007387 */ /* 0x0003e80000100a00 */
[----:B------:R-:W2:Y:S04]  /*2b140*/  LDL.LU R21, [R1+0xe4] ;  /* 0x0000e40001157983 */ /* 0x000ea80000300800 */
[----:B------:R-:W2:Y:S04]  /*2b150*/  LDL.LU R22, [R1+0xe8] ;  /* 0x0000e80001167983 */ /* 0x000ea80000300800 */
[----:B------:R-:W4:Y:S04]  /*2b160*/  LDL.LU R0, [R1+0x4ce8] ;  /* 0x004ce80001007983 */ /* 0x000f280000300800 */
[----:B-1----:R-:W2:Y:S04]  /*2b170*/  LDL.LU.64 R18, [R1+0x88] ;  /* 0x0000880001127983 */ /* 0x002ea80000300a00 */
[----:B0-----:R-:W-:Y:S04]  /*2b180*/  STL.64 [R1+0x10], R24 ;  /* 0x0000101801007387 */ /* 0x001fe80000100a00 */
[----:B------:R-:W-:Y:S04]  /*2b190*/  STL.64 [R1+0x18], R26 ;  /* 0x0000181a01007387 */ /* 0x000fe80000100a00 */
[----:B------:R-:W0:Y:S04]  /*2b1a0*/  LDSM.16.M88.4 R24, [R28+0x18080] ;  /* 0x018080001c18783b */ /* 0x000e280000000200 */
[----:B0-----:R-:W-:Y:S01]  /*2b1b0*/  STL.64 [R1], R24 ;  /* 0x0000001801007387 */ /* 0x001fe20000100a00 */
[----:B------:R-:W-:-:S03]  /*2b1c0*/  MOV R28, R27 ;  /* 0x0000001b001c7202 */ /* 0x000fc60000000f00 */
[----:B------:R0:W-:Y:S04]  /*2b1d0*/  STL [R1+0x8], R26 ;  /* 0x0000081a01007387 */ /* 0x0001e80000100800 */
[----:B0-----:R-:W2:Y:S04]  /*2b1e0*/  LDL.LU.64 R26, [R1+0x4ce0] ;  /* 0x004ce000011a7983 */ /* 0x001ea80000300a00 */
[----:B------:R-:W2:Y:S04]  /*2b1f0*/  LDL.LU.64 R24, [R1+0x4cd8] ;  /* 0x004cd80001187983 */ /* 0x000ea80000300a00 */
[----:B------:R-:W-:Y:S01]  /*2b200*/  STL [R1+0x4b60], R28 ;  /* 0x004b601c01007387 */ /* 0x000fe20000100800 */
[----:B------:R-:W-:Y:S01]  /*2b210*/  MOV R11, R29 ;  /* 0x0000001d000b7202 */ /* 0x000fe20000000f00 */
[----:B--2---:R-:W-:Y:S11]  /*2b220*/  HMMA.16816.F32 R20, R24, R18, R20 ;  /* 0x000000121814723c */ /* 0x004ff60000001814 */
[----:B------:R-:W-:Y:S11]  /*2b230*/  @!UPT UIADD3 URZ, URZ, URZ, URZ ;  /* 0x0000003f3f3ff290 */ /* 0x000ff6000fffe03f */
[----:B------:R-:W-:Y:S01]  /*2b240*/  @!UPT UIADD3 URZ, URZ, URZ, URZ ;  /* 0x0000003f3f3ff290 */ /* 0x000fe2000fffe03f */
[----:B------:R-:W-:Y:S04]  /*2b250*/  STL.64 [R1+0x110], R20 ;  /* 0x0001101401007387 */ /* 0x000fe80000100a00 */
[----:B------:R-:W-:Y:S04]  /*2b260*/  STL.64 [R1+0x118], R22 ;  /* 0x0001181601007387 */ /* 0x000fe80000100a00 */
[----:B----4-:R-:W0:Y:S04]  /*2b270*/  LDSM.16.MT88.4 R20, [R0+0x23000] ;  /* 0x023000000014783b */ /* 0x010e280000004200 */
[----:B------:R-:W-:Y:S04]  /*2b280*/  STL [R1+0x4c70], R0 ;  /* 0x004c700001007387 */ /* 0x000fe80000100800 */
[----:B0-----:R0:W-:Y:S04]  /*2b290*/  STL.64 [R1+0x4c58], R22 ;  /* 0x004c581601007387 */ /* 0x0011e80000100a00 */
[----:B------:R-:W-:Y:S01]  /*2b2a0*/  STL.64 [R1+0x4c50], R20 ;  /* 0x004c501401007387 */ /* 0x000fe20000100a00 */
[----:B0-----:R-:W-:Y:S01]  /*2b2b0*/  IMAD.MOV.U32 R23, RZ, RZ, R8 ;  /* 0x000000ffff177224 */ /* 0x001fe200078e0008 */
[----:B------:R-:W-:-:S02]  /*2b2c0*/  MOV R22, R9 ;  /* 0x0000000900167202 */ /* 0x000fc40000000f00 */
[----:B------:R-:W2:Y:S04]  /*2b2d0*/  LDL.LU R8, [R1+0x1a0] ;  /* 0x0001a00001087983 */ /* 0x000ea80000300800 */
[----:B------:R-:W2:Y:S04]  /*2b2e0*/  LDL.LU R9, [R1+0x1a4] ;  /* 0x0001a40001097983 */ /* 0x000ea80000300800 */
[----:B------:R-:W4:Y:S04]  /*2b2f0*/  LDL.LU R10, [R1+0x1a8] ;  /* 0x0001a800010a7983 */ /* 0x000f280000300800 */
[----:B------:R-:W2:Y:S01]  /*2b300*/  LDL.LU R29, [R1+0x4cd4] ;  /* 0x004cd400011d7983 */ /* 0x000ea20000300800 */
[----:B------:R-:W-:Y:S01]  /*2b310*/  MOV R7, R3 ;  /* 0x0000000300077202 */ /* 0x000fe20000000f00 */
[----:B------:R-:W-:Y:S01]  /*2b320*/  IMAD.MOV.U32 R3, RZ, RZ, R18 ;  /* 0x000000ffff037224 */ /* 0x000fe200078e0012 */
[----:B------:R-:W-:-:S02]  /*2b330*/  MOV R28, R19 ;  /* 0x00000013001c7202 */ /* 0x000fc40000000f00 */
[----:B--2---:R-:W0:Y:S04]  /*2b340*/  LDSM.16.MT88.4 R16, [R29+0x23000] ;  /* 0x023000001d10783b */ /* 0x004e280000004200 */
[----:B----4-:R-:W-:Y:S04]  /*2b350*/  STL.64 [R1+0x4cc8], R10 ;  /* 0x004cc80a01007387 */ /* 0x010fe80000100a00 */
[----:B------:R1:W-:Y:S04]  /*2b360*/  STL.64 [R1+0x4cc0], R8 ;  /* 0x004cc00801007387 */ /* 0x0003e80000100a00 */
[----:B-1----:R-:W2:Y:S04]  /*2b370*/  LDL.LU R8, [R1+0x1c0] ;  /* 0x0001c00001087983 */ /* 0x002ea80000300800 */
[----:B------:R-:W2:Y:S04]  /*2b380*/  LDL.LU R9, [R1+0x1c4] ;  /* 0x0001c40001097983 */ /* 0x000ea80000300800 */
[----:B------:R-:W2:Y:S04]  /*2b390*/  LDL.LU R10, [R1+0x1c8] ;  /* 0x0001c800010a7983 */ /* 0x000ea80000300800 */
[----:B------:R-:W2:Y:S04]  /*2b3a0*/  LDL.LU R11, [R1+0x1cc] ;  /* 0x0001cc00010b7983 */ /* 0x000ea80000300800 */
[----:B0-----:R-:W-:Y:S04]  /*2b3b0*/  STL [R1+0x4c10], R16 ;  /* 0x004c101001007387 */ /* 0x001fe80000100800 */
[----:B------:R-:W-:Y:S04]  /*2b3c0*/  STL [R1+0x4c0c], R17 ;  /* 0x004c0c1101007387 */ /* 0x000fe80000100800 */
[----:B------:R0:W-:Y:S04]  /*2b3d0*/  STL [R1+0x4c08], R18 ;  /* 0x004c081201007387 */ /* 0x0001e80000100800 */
[----:B------:R-:W-:Y:S01]  /*2b3e0*/  STL [R1+0x4c04], R19 ;  /* 0x004c041301007387 */ /* 0x000fe20000100800 */
[----:B0-----:R-:W-:-:S03]  /*2b3f0*/  MOV R18, R3 ;  /* 0x0000000300127202 */ /* 0x001fc60000000f00 */
[----:B------:R-:W4:Y:S01]  /*2b400*/  LDL.LU R3, [R1+0x4cd0] ;  /* 0x004cd00001037983 */ /* 0x000f220000300800 */
[C---:B---3--:R-:W-:Y:S03]  /*2b410*/  HMMA.16816.F32 R12, R24.reuse, R6, R12 ;  /* 0x00000006180c723c */ /* 0x048fe6000000180c */
[----:B------:R-:W-:Y:S04]  /*2b420*/  STL [R1+0x4c00], R29 ;  /* 0x004c001d01007387 */ /* 0x000fe80000100800 */
[----:B------:R-:W-:Y:S04]  /*2b430*/  STL.64 [R1+0x4ca0], R6 ;  /* 0x004ca00601007387 */ /* 0x000fe80000100a00 */
[----:B------:R0:W-:Y:S11]  /*2b440*/  STL.64 [R1+0x4c98], R4 ;  /* 0x004c980401007387 */ /* 0x0001f60000100a00 */
[----:B------:R-:W-:Y:S01]  /*2b450*/  @!UPT UIADD3 URZ, URZ, URZ, URZ ;  /* 0x0000003f3f3ff290 */ /* 0x000fe2000fffe03f */
[----:B------:R-:W-:Y:S04]  /*2b460*/  STL.64 [R1+0x100], R12 ;  /* 0x0001000c01007387 */ /* 0x000fe80000100a00 */
[----:B------:R-:W-:Y:S04]  /*2b470*/  STL.64 [R1+0x108], R14 ;  /* 0x0001080e01007387 */ /* 0x000fe80000100a00 */
[----:B0-----:R-:W3:Y:S04]  /*2b480*/  LDL.LU R4, [R1+0x190] ;  /* 0x0001900001047983 */ /* 0x001ee80000300800 */
[----:B------:R-:W3:Y:S04]  /*2b490*/  LDL.LU R5, [R1+0x194] ;  /* 0x0001940001057983 */ /* 0x000ee80000300800 */
[----:B------:R-:W3:Y:S04]  /*2b4a0*/  LDL.LU R6, [R1+0x198] ;  /* 0x0001980001067983 */ /* 0x000ee80000300800 */
[----:B------:R-:W3:Y:S04]  /*2b4b0*/  LDL.LU R7, [R1+0x19c] ;  /* 0x00019c0001077983 */ /* 0x000ee80000300800 */
[----:B----4-:R-:W0:Y:S04]  /*2b4c0*/  LDSM.16.MT88.4 R12, [R3+0x23000] ;  /* 0x02300000030c783b */ /* 0x010e280000004200 */
[----:B0-----:R-:W-:Y:S04]  /*2b4d0*/  STL.64 [R1+0x4bd0], R14 ;  /* 0x004bd00e01007387 */ /* 0x001fe80000100a00 */
[----:B------:R0:W-:Y:S04]  /*2b4e0*/  STL.64 [R1+0x4bc8], R12 ;  /* 0x004bc80c01007387 */ /* 0x0001e80000100a00 */
[----:B0-----:R-:W4:Y:S01]  /*2b4f0*/  LDL.LU.64 R12, [R1] ;  /* 0x00000000010c7983 */ /* 0x001f220000300a00 */
[----:B--2---:R-:W-:Y:S03]  /*2b500*/  HMMA.16816.F32 R8, R24, R22, R8 ;  /* 0x000000161808723c */ /* 0x004fe60000001808 */
[----:B------:R-:W-:Y:S11]  /*2b510*/  STL [R1+0x4b64], R3 ;  /* 0x004b640301007387 */ /* 0x000ff60000100800 */
[----:B------:R-:W-:Y:S09]  /*2b520*/  @!UPT UIADD3 URZ, URZ, URZ, URZ ;  /* 0x0000003f3f3ff290 */ /* 0x000ff2000fffe03f */
[----:B------:R0:W-:Y:S01]  /*2b530*/  STL.64 [R1+0xf0], R8 ;  /* 0x0000f00801007387 */ /* 0x0001e20000100a00 */
[----:B------:R-:W-:Y:S02]  /*2b540*/  MOV R14, R10 ;  /* 0x0000000a000e7202 */ /* 0x000fe40000000f00 */
[----:B------:R-:W-:Y:S02]  /*2b550*/  MOV R15, R11 ;  /* 0x0000000b000f7202 */ /* 0x000fe40000000f00 */
[----:B------:R-:W2:Y:S04]  /*2b560*/  LDL.LU.64 R10, [R1+0x4cc8] ;  /* 0x004cc800010a7983 */ /* 0x000ea80000300a00 */
[----:B0-----:R-:W2:Y:S04]  /*2b570*/  LDL.LU.64 R8, [R1+0x4cc0] ;  /* 0x004cc00001087983 */ /* 0x001ea80000300a00 */
[----:B------:R0:W-:Y:S04]  /*2b580*/  STL.64 [R1+0x4c90], R22 ;  /* 0x004c901601007387 */ /* 0x0001e80000100a00 */
[----:B------:R-:W2:Y:S04]  /*2b590*/  LDL.LU R20, [R1+0x180] ;  /* 0x0001800001147983 */ /* 0x000ea80000300800 */
[----:B------:R-:W2:Y:S04]  /*2b5a0*/  LDL.LU R21, [R1+0x184] ;  /* 0x0001840001157983 */ /* 0x000ea80000300800 */
[----:B0-----:R-:W2:Y:S04]  /*2b5b0*/  LDL.LU R22, [R1+0x188] ;  /* 0x0001880001167983 */ /* 0x001ea80000300800 */
[----:B------:R-:W2:Y:S04]  /*2b5c0*/  LDL.LU R23, [R1+0x18c] ;  /* 0x00018c0001177983 */ /* 0x000ea80000300800 */
[----:B------:R0:W-:Y:S04]  /*2b5d0*/  STL.64 [R1+0x4c68], R14 ;  /* 0x004c680e01007387 */ /* 0x0001e80000100a00 */
[----:B----4-:R-:W-:Y:S04]  /*2b5e0*/  STL.64 [R1+0x4c60], R12 ;  /* 0x004c600c01007387 */ /* 0x010fe80000100a00 */
[----:B0-----:R-:W2:Y:S01]  /*2b5f0*/  LDL.LU R14, [R1+0xa8] ;  /* 0x0000a800010e7983 */ /* 0x001ea20000300800 */
[----:B------:R-:W-:-:S03]  /*2b600*/  IMAD.MOV.U32 R15, RZ, RZ, R2 ;  /* 0x000000ffff0f7224 */ /* 0x000fc600078e0002 */
[----:B------:R-:W4:Y:S01]  /*2b610*/  LDL.LU R2, [R1+0x4cb8] ;  /* 0x004cb80001027983 */ /* 0x000f220000300800 */
[----:B------:R-:W-:-:S03]  /*2b620*/  IMAD.MOV.U32 R19, RZ, RZ, R28 ;  /* 0x000000ffff137224 */ /* 0x000fc600078e001c */
[----:B--2---:R-:W-:Y:S01]  /*2b630*/  HMMA.16816.F32 R24, R24, R14, R8 ;  /* 0x0000000e1818723c */ /* 0x004fe20000001808 */
[----:B------:R-:W3:Y:S04]  /*2b640*/  LDL.LU.64 R10, [R1+0x4cb0] ;  /* 0x004cb000010a7983 */ /* 0x000ee80000300a00 */
[----:B------:R-:W3:Y:S11]  /*2b650*/  LDL.LU.64 R8, [R1+0x4ca8] ;  /* 0x004ca80001087983 */ /* 0x000ef60000300a00 */
[----:B------:R-:W-:Y:S07]  /*2b660*/  @!UPT UIADD3 URZ, URZ, URZ, URZ ;  /* 0x0000003f3f3ff290 */ /* 0x000fee000fffe03f */
[----:B------:R0:W-:Y:S01]  /*2b670*/  STL.64 [R1+0xe0], R24 ;  /* 0x0000e01801007387 */ /* 0x0001e20000100a00 */
[----:B------:R-:W-:-:S03]  /*2b680*/  MOV R29, R27 ;  /* 0x0000001b001d7202 */ /* 0x000fc60000000f00 */
[----:B------:R1:W-:Y:S04]  /*2b690*/  STL [R1+0xe8], R26 ;  /* 0x0000e81a01007387 */ /* 0x0003e80000100800 */
[----:B0-----:R-:W2:Y:S04]  /*2b6a0*/  LDL.LU R24, [R1+0x170] ;  /* 0x0001700001187983 */ /* 0x001ea80000300800 */
[----:B------:R-:W2:Y:S04]  /*2b6b0*/  LDL.LU R25, [R1+0x174] ;  /* 0x0001740001197983 */ /* 0x000ea80000300800 */
[----:B-1----:R-:W2:Y:S04]  /*2b6c0*/  LDL.LU R26, [R1+0x178] ;  /* 0x00017800011a7983 */ /* 0x002ea80000300800 */
[----:B------:R-:W2:Y:S04]  /*2b6d0*/  LDL.LU R27, [R1+0x17c] ;  /* 0x00017c00011b7983 */ /* 0x000ea80000300800 */
[----:B------:R-:W-:Y:S01]  /*2b6e0*/  STL [R1+0x4c14], R29 ;  /* 0x004c141d01007387 */ /* 0x000fe20000100800 */
[----:B---3--:R-:W-:Y:S11]  /*2b6f0*/  HMMA.16816.F32 R4, R8, R18, R4 ;  /* 0x000000120804723c */ /* 0x008ff60000001804 */
[----:B------:R-:W-:Y:S11]  /*2b700*/  @!UPT UIADD3 URZ, URZ, URZ, URZ ;  /* 0x0000003f3f3ff290 */ /* 0x000ff6000fffe03f */
[----:B------:R-:W-:Y:S02]  /*2b710*/  @!UPT UIADD3 URZ, URZ, URZ, URZ ;  /* 0x0000003f3f3ff290 */ /* 0x000fe4000fffe03f */
[----:B------:R-:W-:Y:S01]  /*2b720*/  MOV R18, R6 ;  /* 0x0000000600127202 */ /* 0x000fe20000000f00 */
[----:B------:R-:W-:Y:S01]  /*2b730*/  IMAD.MOV.U32 R17, RZ, RZ, R5 ;  /* 0x000000ffff117224 */ /* 0x000fe200078e0005 */
[----:B------:R-:W-:Y:S02]  /*2b740*/  MOV R19, R7 ;  /* 0x0000000700137202 */ /* 0x000fe40000000f00 */
[----:B------:R-:W-:Y:S01]  /*2b750*/  MOV R16, R4 ;  /* 0x0000000400107202 */ /* 0x000fe20000000f00 */
[----:B------:R-:W3:Y:S04]  /*2b760*/  LDL.LU.64 R6, [R1+0x4ca0] ;  /* 0x004ca00001067983 */ /* 0x000ee80000300a00 */
[----:B------:R-:W2:Y:S04]  /*2b770*/  LDL.LU.64 R4, [R1+0x4c98] ;  /* 0x004c980001047983 */ /* 0x000ea80000300a00 */
[----:B------:R2:W-:Y:S04]  /*2b780*/  STL [R1+0x4c24], R16 ;  /* 0x004c241001007387 */ /* 0x0005e80000100800 */
[----:B------:R0:W-:Y:S04]  /*2b790*/  STL [R1+0x4c20], R17 ;  /* 0x004c201101007387 */ /* 0x0001e80000100800 */
[----:B------:R-:W-:Y:S04]  /*2b7a0*/  STL [R1+0x4c1c], R18 ;  /* 0x004c1c1201007387 */ /* 0x000fe80000100800 */
[----:B------:R-:W-:Y:S01]  /*2b7b0*/  STL [R1+0x4c18], R19 ;  /* 0x004c181301007387 */ /* 0x000fe20000100800 */
[----:B--2---:R-:W-:Y:S01]  /*2b7c0*/  IMAD.MOV.U32 R16, RZ, RZ, R5 ;  /* 0x000000ffff107224 */ /* 0x004fe200078e0005 */
[----:B0-----:R-:W-:-:S02]  /*2b7d0*/  MOV R17, R4 ;  /* 0x0000000400117202 */ /* 0x001fc40000000f00 */
[C---:B---3--:R-:W-:Y:S01]  /*2b7e0*/  HMMA.16816.F32 R4, R8.reuse, R6, R20 ;  /* 0x000000060804723c */ /* 0x048fe20000001814 */
[----:B------:R-:W2:Y:S11]  /*2b7f0*/  LDL.LU.64 R22, [R1+0x4c90] ;  /* 0x004c900001167983 */ /* 0x000eb60000300a00 */
[----:B------:R-:W-:Y:S11]  /*2b800*/  @!UPT UIADD3 URZ, URZ, URZ, URZ ;  /* 0x0000003f3f3ff290 */ /* 0x000ff6000fffe03f */
[----:B------:R-:W-:Y:S04]  /*2b810*/  STL.64 [R1+0xc0], R4 ;  /* 0x0000c00401007387 */ /* 0x000fe80000100a00 */
[----:B------:R0:W-:Y:S04]  /*2b820*/  STL.64 [R1+0xc8], R6 ;  /* 0x0000c80601007387 */ /* 0x0001e80000100a00 */
[----:B0-----:R-:W3:Y:S04]  /*2b830*/  LDL.LU.64 R6, [R1+0x4c88] ;  /* 0x004c880001067983 */ /* 0x001ee80000300a00 */
[----:B------:R-:W3:Y:S01]  /*2b840*/  LDL.LU.64 R4, [R1+0x4c80] ;  /* 0x004c800001047983 */ /* 0x000ee20000300a00 */
[C---:B--2---:R-:W-:Y:S11]  /*2b850*/  HMMA.16816.F32 R24, R8.reuse, R22, R24 ;  /* 0x000000160818723c */ /* 0x044ff60000001818 */
[----:B------:R-:W-:Y:S11]  /*2b860*/  @!UPT UIADD3 URZ, URZ, URZ, URZ ;  /* 0x0000003f3f3ff290 */ /* 0x000ff6000fffe03f */
[----:B------:R-:W-:Y:S02]  /*2b870*/  @!UPT UIADD3 URZ, URZ, URZ, URZ ;  /* 0x0000003f3f3ff290 */ /* 0x000fe4000fffe03f */
[----:B------:R-:W-:Y:S01]  /*2b880*/  MOV R0, R24 ;  /* 0x0000001800007202 */ /* 0x000fe20000000f00 */
[----:B------:R-:W-:Y:S01]  /*2b890*/  IMAD.MOV.U32 R28, RZ, RZ, R25 ;  /* 0x000000ffff1c7224 */ /* 0x000fe200078e0019 */
[----:B------:R-:W-:Y:S02]  /*2b8a0*/  MOV R23, R26 ;  /* 0x0000001a00177202 */ /* 0x000fe40000000f00 */
[----:B------:R-:W-:Y:S02]  /*2b8b0*/  MOV R22, R27 ;  /* 0x0000001b00167202 */ /* 0x000fe40000000f00 */
[----:B----4-:R-:W0:Y:S04]  /*2b8c0*/  LDSM.16.MT88.4 R24, [R2+0x23800] ;  /* 0x023800000218783b */ /* 0x010e280000004200 */
[----:B0-----:R-:W-:Y:S04]  /*2b8d0*/  STL.64 [R1+0x4b70], R26 ;  /* 0x004b701a01007387 */ /* 0x001fe80000100a00 */
[----:B------:R0:W-:Y:S04]  /*2b8e0*/  STL.64 [R1+0x4b68], R24 ;  /* 0x004b681801007387 */ /* 0x0001e80000100a00 */
[----:B0-----:R-:W2:Y:S04]  /*2b8f0*/  LDL.LU R24, [R1+0x90] ;  /* 0x0000900001187983 */ /* 0x001ea80000300800 */
[----:B------:R-:W2:Y:S04]  /*2b900*/  LDL.LU R25, [R1+0x94] ;  /* 0x0000940001197983 */ /* 0x000ea80000300800 */
[----:B------:R-:W2:Y:S04]  /*2b910*/  LDL.LU R26, [R1+0x98] ;  /* 0x00009800011a7983 */ /* 0x000ea80000300800 */
[----:B------:R-:W2:Y:S04]  /*2b920*/  LDL.LU R27, [R1+0x9c] ;  /* 0x00009c00011b7983 */ /* 0x000ea80000300800 */
[----:B------:R-:W-:Y:S01]  /*2b930*/  STL [R1+0x4b58], R2 ;  /* 0x004b580201007387 */ /* 0x000fe20000100800 */
[----:B--2---:R-:W-:Y:S03]  /*2b940*/  HMMA.16816.F32 R24, R8, R14, R24 ;  /* 0x0000000e0818723c */ /* 0x004fe60000001818 */
[----:B------:R-:W2:Y:S04]  /*2b950*/  LDL.LU.64 R8, [R1+0x30] ;  /* 0x0000300001087983 */ /* 0x000ea80000300a00 */
        /* <DEDUP_REMOVED lines=9> */
[----:B------:R-:W2:Y:S04]  /*2b9f0*/  LDL.LU.64 R20, [R1+0x10] ;  /* 0x0000100001147983 */ /* 0x000ea80000300a00 */
[----:B------:R-:W-:Y:S04]  /*2ba00*/  STL.64 [R1+0x4b80], R26 ;  /* 0x004b801a01007387 */ /* 0x000fe80000100a00 */
[----:B------:R0:W-:Y:S04]  /*2ba10*/  STL.64 [R1+0x4b78], R24 ;  /* 0x004b781801007387 */ /* 0x0001e80000100a00 */
[----:B0-----:R-:W4:Y:S04]  /*2ba20*/  LDL.LU R24, [R1+0x70] ;  /* 0x0000700001187983 */ /* 0x001f280000300800 */
[----:B------:R-:W4:Y:S04]  /*2ba30*/  LDL.LU R25, [R1+0x74] ;  /* 0x0000740001197983 */ /* 0x000f280000300800 */
[----:B------:R-:W4:Y:S04]  /*2ba40*/  LDL.LU R26, [R1+0x78] ;  /* 0x00007800011a7983 */ /* 0x000f280000300800 */
[----:B------:R-:W4:Y:S01]  /*2ba50*/  LDL.LU R27, [R1+0x7c] ;  /* 0x00007c00011b7983 */ /* 0x000f220000300800 */
[----:B---3--:R-:W-:Y:S11]  /*2ba60*/  HMMA.16816.F32 R8, R4, R16, R8 ;  /* 0x000000100408723c */ /* 0x008ff60000001808 */
[----:B------:R-:W-:Y:S11]  /*2ba70*/  @!UPT UIADD3 URZ, URZ, URZ, URZ ;  /* 0x0000003f3f3ff290 */ /* 0x000ff6000fffe03f */
[----:B------:R-:W-:Y:S02]  /*2ba80*/  @!UPT UIADD3 URZ, URZ, URZ, URZ ;  /* 0x0000003f3f3ff290 */ /* 0x000fe4000fffe03f */
[----:B------:R-:W-:Y:S01]  /*2ba90*/  IMAD.MOV.U32 R17, RZ, RZ, R8 ;  /* 0x000000ffff117224 */ /* 0x000fe200078e0008 */
[----:B------:R-:W-:Y:S02]  /*2baa0*/  MOV R18, R9 ;  /* 0x0000000900127202 */ /* 0x000fe40000000f00 */
[----:B------:R-:W4:Y:S01]  /*2bab0*/  LDL.LU.64 R8, [R1+0x4c78] ;  /* 0x004c780001087983 */ /* 0x000f220000300a00 */
[----:B------:R-:W-:-:S05]  /*2bac0*/  MOV R19, R10 ;  /* 0x0000000a00137202 */ /* 0x000fca0000000f00 */
[----:B------:R-:W-:Y:S04]  /*2bad0*/  STL.64 [R1+0x4c40], R18 ;  /* 0x004c401201007387 */ /* 0x000fe80000100a00 */
[----:B------:R0:W-:Y:S04]  /*2bae0*/  STL [R1+0x4c38], R17 ;  /* 0x004c381101007387 */ /* 0x0001e80000100800 */
[----:B0-----:R-:W3:Y:S01]  /*2baf0*/  LDL.64 R16, [R1+0x20] ;  /* 0x0000200001107983 */ /* 0x001ee20000100a00 */
[----:B----4-:R-:W-:Y:S11]  /*2bb00*/  HMMA.16816.F32 R24, R4, R8, R24 ;  /* 0x000000080418723c */ /* 0x010ff60000001818 */
[----:B------:R-:W-:Y:S11]  /*2bb10*/  @!UPT UIADD3 URZ, URZ, URZ, URZ ;  /* 0x0000003f3f3ff290 */ /* 0x000ff6000fffe03f */
[----:B------:R-:W-:Y:S01]  /*2bb20*/  @!UPT UIADD3 URZ, URZ, URZ, URZ ;  /* 0x0000003f3f3ff290 */ /* 0x000fe2000fffe03f */
[----:B------:R0:W-:Y:S04]  /*2bb30*/  STL.64 [R1+0x70], R24 ;  /* 0x0000701801007387 */ /* 0x0001e80000100a00 */
[----:B------:R1:W-:Y:S01]  /*2bb40*/  STL.64 [R1+0x78], R26 ;  /* 0x0000781a01007387 */ /* 0x0003e20000100a00 */
[----:B0-----:R-:W-:-:S03]  /*2bb50*/  IMAD.MOV.U32 R24, RZ, RZ, R0 ;  /* 0x000000ffff187224 */ /* 0x001fc600078e0000 */
[----:B------:R-:W4:Y:S01]  /*2bb60*/  LDL.LU R0, [R1+0x4c70] ;  /* 0x004c700001007983 */ /* 0x000f220000300800 */
[----:B------:R-:W-:Y:S01]  /*2bb70*/  IMAD.MOV.U32 R29, RZ, RZ, R11 ;  /* 0x000000ffff1d7224 */ /* 0x000fe200078e000b */
[----:B------:R-:W-:Y:S02]  /*2bb80*/  MOV R3, R8 ;  /* 0x0000000800037202 */ /* 0x000fe40000000f00 */
[----:B------:R-:W-:Y:S01]  /*2bb90*/  MOV R2, R9 ;  /* 0x0000000900027202 */ /* 0x000fe20000000f00 */
[----:B-1----:R-:W-:Y:S01]  /*2bba0*/  IMAD.MOV.U32 R27, RZ, RZ, R22 ;  /* 0x000000ffff1b7224 */ /* 0x002fe200078e0016 */
[----:B------:R-:W-:Y:S01]  /*2bbb0*/  MOV R26, R23 ;  /* 0x00000017001a7202 */ /* 0x000fe20000000f00 */
[----:B--2---:R-:W-:Y:S01]  /*2bbc0*/  HMMA.16816.F32 R12, R4, R20, R12 ;  /* 0x00000014040c723c */ /* 0x004fe2000000180c */
[----:B------:R-:W-:-:S03]  /*2bbd0*/  MOV R25, R28 ;  /* 0x0000001c00197202 */ /* 0x000fc60000000f00 */
[----:B------:R-:W-:Y:S04]  /*2bbe0*/  STL.64 [R1+0x4b90], R26 ;  /* 0x004b901a01007387 */ /* 0x000fe80000100a00 */
[----:B------:R0:W-:Y:S02]  /*2bbf0*/  STL.64 [R1+0x4b88], R24 ;  /* 0x004b881801007387 */ /* 0x0001e40000100a00 */
[----:B0-----:R-:W-:Y:S02]  /*2bc00*/  MOV R24, R3 ;  /* 0x0000000300187202 */ /* 0x001fe40000000f00 */
[----:B------:R-:W-:-:S05]  /*2bc10*/  MOV R25, R2 ;  /* 0x0000000200197202 */ /* 0x000fca0000000f00 */
[----:B------:R0:W-:Y:S04]  /*2bc20*/  STL.64 [R1+0x4c48], R24 ;  /* 0x004c481801007387 */ /* 0x0001e80000100a00 */
[----:B0-----:R-:W3:Y:S04]  /*2bc30*/  LDL.LU R24, [R1+0x150] ;  /* 0x0001500001187983 */ /* 0x001ee80000300800 */
[----:B------:R-:W3:Y:S04]  /*2bc40*/  LDL.LU R25, [R1+0x154] ;  /* 0x0001540001197983 */ /* 0x000ee80000300800 */
[----:B------:R-:W3:Y:S04]  /*2bc50*/  LDL.LU R26, [R1+0x158] ;  /* 0x00015800011a7983 */ /* 0x000ee80000300800 */
[----:B------:R-:W3:Y:S01]  /*2bc60*/  LDL.LU R27, [R1+0x15c] ;  /* 0x00015c00011b7983 */ /* 0x000ee20000300800 */
[----:B------:R-:W-:-:S03]  /*2bc70*/  IMAD.MOV.U32 R2, RZ, RZ, R20 ;  /* 0x000000ffff027224 */ /* 0x000fc600078e0014 */
[----:B----4-:R-:W0:Y:S04]  /*2bc80*/  LDSM.16.MT88.4 R8, [R0+0x23800] ;  /* 0x023800000008783b */ /* 0x010e280000004200 */
[----:B------:R1:W-:Y:S02]  /*2bc90*/  STL [R1+0x4b5c], R0 ;  /* 0x004b5c0001007387 */ /* 0x0003e40000100800 */
[----:B-1----:R-:W-:Y:S02]  /*2bca0*/  MOV R0, R21 ;  /* 0x0000001500007202 */ /* 0x002fe40000000f00 */
[----:B0-----:R-:W-:Y:S04]  /*2bcb0*/  STL.64 [R1+0x4b40], R10 ;  /* 0x004b400a01007387 */ /* 0x001fe80000100a00 */
[----:B------:R0:W-:Y:S04]  /*2bcc0*/  STL.64 [R1+0x4b38], R8 ;  /* 0x004b380801007387 */ /* 0x0001e80000100a00 */
[----:B0-----:R-:W2:Y:S04]  /*2bcd0*/  LDL.LU R8, [R1+0x60] ;  /* 0x0000600001087983 */ /* 0x001ea80000300800 */
[----:B------:R-:W2:Y:S04]  /*2bce0*/  LDL.LU R9, [R1+0x64] ;  /* 0x0000640001097983 */ /* 0x000ea80000300800 */
[----:B------:R-:W2:Y:S04]  /*2bcf0*/  LDL.LU R10, [R1+0x68] ;  /* 0x00006800010a7983 */ /* 0x000ea80000300800 */
[----:B------:R-:W2:Y:S04]  /*2bd00*/  LDL.LU R11, [R1+0x6c] ;  /* 0x00006c00010b7983 */ /* 0x000ea80000300800 */
[----:B------:R-:W-:Y:S04]  /*2bd10*/  STL.64 [R1+0xa0], R12 ;  /* 0x0000a00c01007387 */ /* 0x000fe80000100a00 */
[----:B------:R0:W-:Y:S04]  /*2bd20*/  STL.64 [R1+0xa8], R14 ;  /* 0x0000a80e01007387 */ /* 0x0001e80000100a00 */
[----:B0-----:R-:W4:Y:S04]  /*2bd30*/  LDL.LU.64 R14, [R1+0x4c68] ;  /* 0x004c6800010e7983 */ /* 0x001f280000300a00 */
[----:B------:R-:W2:Y:S04]  /*2bd40*/  LDL.LU.64 R12, [R1+0x4c60] ;  /* 0x004c6000010c7983 */ /* 0x000ea80000300a00 */
[----:B------:R-:W3:Y:S04]  /*2bd50*/  LDL.LU.64 R22, [R1+0x4c58] ;  /* 0x004c580001167983 */ /* 0x000ee80000300a00 */
[----:B------:R-:W3:Y:S01]  /*2bd60*/  LDL.LU.64 R20, [R1+0x4c50] ;  /* 0x004c500001147983 */ /* 0x000ee20000300a00 */
[----:B--2---:R-:W-:Y:S08]  /*2bd70*/  HMMA.16816.F32 R8, R4, R12, R8 ;  /* 0x0000000c0408723c */ /* 0x004ff00000001808 */
[C---:B---3--:R-:W-:Y:S01]  /*2bd80*/  HMMA.16816.F32 R24, R20.reuse, R16, R24 ;  /* 0x000000101418723c */ /* 0x048fe20000001818 */
[----:B----4-:R-:W-:Y:S04]  /*2bd90*/  STL.64 [R1+0x4c30], R14 ;  /* 0x004c300e01007387 */ /* 0x010fe80000100a00 */
[----:B------:R0:W-:Y:S04]  /*2bda0*/  STL.64 [R1+0x4c28], R12 ;  /* 0x004c280c01007387 */ /* 0x0001e80000100a00 */
[----:B0-----:R-:W2:Y:S04]  /*2bdb0*/  LDL.LU R12, [R1+0x140] ;  /* 0x00014000010c7983 */ /* 0x001ea80000300800 */
[----:B------:R-:W2:Y:S04]  /*2bdc0*/  LDL.LU R13, [R1+0x144] ;  /* 0x00014400010d7983 */ /* 0x000ea80000300800 */
[----:B------:R-:W2:Y:S04]  /*2bdd0*/  LDL.LU R14, [R1+0x148] ;  /* 0x00014800010e7983 */ /* 0x000ea80000300800 */
[----:B------:R-:W2:Y:S04]  /*2bde0*/  LDL.LU R15, [R1+0x14c] ;  /* 0x00014c00010f7983 */ /* 0x000ea80000300800 */
[----:B------:R-:W-:Y:S04]  /*2bdf0*/  STL.64 [R1+0x4b50], R10 ;  /* 0x004b500a01007387 */ /* 0x000fe80000100a00 */
[----:B------:R0:W-:Y:S04]  /*2be00*/  STL.64 [R1+0x4b48], R8 ;  /* 0x004b480801007387 */ /* 0x0001e80000100a00 */
[----:B0-----:R-:W3:Y:S04]  /*2be10*/  LDL.LU R8, [R1+0x120] ;  /* 0x0001200001087983 */ /* 0x001ee80000300800 */
[----:B------:R-:W3:Y:S04]  /*2be20*/  LDL.LU R9, [R1+0x124] ;  /* 0x0001240001097983 */ /* 0x000ee80000300800 */
[----:B------:R-:W3:Y:S04]  /*2be30*/  LDL.LU R10, [R1+0x128] ;  /* 0x00012800010a7983 */ /* 0x000ee80000300800 */
[----:B------:R-:W3:Y:S04]  /*2be40*/  LDL.LU R11, [R1+0x12c] ;  /* 0x00012c00010b7983 */ /* 0x000ee80000300800 */
[----:B------:R0:W-:Y:S04]  /*2be50*/  STL.64 [R1+0x50], R24 ;  /* 0x0000501801007387 */ /* 0x0001e80000100a00 */
[----:B------:R-:W-:Y:S04]  /*2be60*/  STL.64 [R1+0x58], R26 ;  /* 0x0000581a01007387 */ /* 0x000fe80000100a00 */
[----:B0-----:R-:W2:Y:S01]  /*2be70*/  LDL.LU.64 R24, [R1+0x4c48] ;  /* 0x004c480001187983 */ /* 0x001ea20000300a00 */
[----:B------:R-:W-:Y:S01]  /*2be80*/  MOV R16, R17 ;  /* 0x0000001100107202 */ /* 0x000fe20000000f00 */
[----:B------:R-:W-:Y:S01]  /*2be90*/  IMAD.MOV.U32 R5, RZ, RZ, R0 ;  /* 0x000000ffff057224 */ /* 0x000fe200078e0000 */
[----:B------:R-:W-:Y:S01]  /*2bea0*/  MOV R4, R2 ;  /* 0x0000000200047202 */ /* 0x000fe20000000f00 */
[----:B------:R-:W4:Y:S04]  /*2beb0*/  LDL.LU.64 R18, [R1+0x4c40] ;  /* 0x004c400001127983 */ /* 0x000f280000300a00 */
[----:B------:R-:W3:Y:S01]  /*2bec0*/  LDL.LU R17, [R1+0x4c38] ;  /* 0x004c380001117983 */ /* 0x000ee20000300800 */
[C---:B--2---:R-:W-:Y:S11]  /*2bed0*/  HMMA.16816.F32 R12, R20.reuse, R24, R12 ;  /* 0x00000018140c723c */ /* 0x044ff6000000180c */
[----:B------:R-:W-:Y:S11]  /*2bee0*/  @!UPT UIADD3 URZ, URZ, URZ, URZ ;  /* 0x0000003f3f3ff290 */ /* 0x000ff6000fffe03f */
[----:B------:R-:W-:Y:S01]  /*2bef0*/  @!UPT UIADD3 URZ, URZ, URZ, URZ ;  /* 0x0000003f3f3ff290 */ /* 0x000fe2000fffe03f */
[----:B------:R0:W-:Y:S01]  /*2bf00*/  STL.64 [R1+0x40], R12 ;  /* 0x0000400c01007387 */ /* 0x0001e20000100a00 */
[----:B------:R-:W-:Y:S01]  /*2bf10*/  MOV R0, R14 ;  /* 0x0000000e00007202 */ /* 0x000fe20000000f00 */
[----:B------:R-:W-:Y:S02]  /*2bf20*/  IMAD.MOV.U32 R2, RZ, RZ, R15 ;  /* 0x000000ffff027224 */ /* 0x000fe400078e000f */
[----:B------:R-:W2:Y:S04]  /*2bf30*/  LDL.LU.64 R14, [R1+0x4c30] ;  /* 0x004c3000010e7983 */ /* 0x000ea80000300a00 */
[----:B0-----:R-:W3:Y:S04]  /*2bf40*/  LDL.LU.64 R12, [R1+0x4c28] ;  /* 0x004c2800010c7983 */ /* 0x001ee80000300a00 */
[----:B------:R0:W-:Y:S04]  /*2bf50*/  STL.64 [R1+0x4bf8], R24 ;  /* 0x004bf81801007387 */ /* 0x0001e80000100a00 */
[----:B0-----:R-:W2:Y:S04]  /*2bf60*/  LDL.LU R24, [R1+0x130] ;  /* 0x0001300001187983 */ /* 0x001ea80000300800 */
[----:B------:R-:W2:Y:S04]  /*2bf70*/  LDL.LU R25, [R1+0x134] ;  /* 0x0001340001197983 */ /* 0x000ea80000300800 */
[----:B------:R-:W2:Y:S04]  /*2bf80*/  LDL.LU R26, [R1+0x138] ;  /* 0x00013800011a7983 */ /* 0x000ea80000300800 */
[----:B------:R-:W2:Y:S02]  /*2bf90*/  LDL.LU R27, [R1+0x13c] ;  /* 0x00013c00011b7983 */ /* 0x000ea40000300800 */
[C---:B--2---:R-:W-:Y:S08]  /*2bfa0*/  HMMA.16816.F32 R24, R20.reuse, R4, R24 ;  /* 0x000000041418723c */ /* 0x044ff00000001818 */
[----:B---3--:R-:W-:Y:S11]  /*2bfb0*/  HMMA.16816.F32 R20, R20, R12, R8 ;  /* 0x0000000c1414723c */ /* 0x008ff60000001808 */
[----:B------:R-:W-:Y:S04]  /*2bfc0*/  @!UPT UIADD3 URZ, URZ, URZ, URZ ;  /* 0x0000003f3f3ff290 */ /* 0x000fe8000fffe03f */
[----:B------:R-:W-:Y:S04]  /*2bfd0*/  STL.64 [R1+0x130], R24 ;  /* 0x0001301801007387 */ /* 0x000fe80000100a00 */
[----:B------:R0:W-:Y:S01]  /*2bfe0*/  STL.64 [R1+0x4bf0], R4 ;  /* 0x004bf00401007387 */ /* 0x0001e20000100a00 */
[----:B------:R-:W-:Y:S02]  /*2bff0*/  MOV R3, R26 ;  /* 0x0000001a00037202 */ /* 0x000fe40000000f00 */
[----:B------:R-:W-:Y:S02]  /*2c000*/  MOV R28, R27 ;  /* 0x0000001b001c7202 */ /* 0x000fe40000000f00 */
[----:B------:R-:W-:Y:S01]  /*2c010*/  IMAD.MOV.U32 R11, RZ, RZ, R20 ;  /* 0x000000ffff0b7224 */ /* 0x000fe200078e0014 */
[----:B------:R-:W-:Y:S01]  /*2c020*/  MOV R10, R21 ;  /* 0x00000015000a7202 */ /* 0x000fe20000000f00 */
[----:B0-----:R-:W2:Y:S04]  /*2c030*/  LDL.LU R4, [R1+0x100] ;  /* 0x0001000001047983 */ /* 0x001ea80000300800 */
[----:B------:R-:W2:Y:S04]  /*2c040*/  LDL.LU R5, [R1+0x104] ;  /* 0x0001040001057983 */ /* 0x000ea80000300800 */
[----:B------:R-:W2:Y:S04]  /*2c050*/  LDL.LU R6, [R1+0x108] ;  /* 0x0001080001067983 */ /* 0x000ea80000300800 */
[----:B------:R-:W2:Y:S01]  /*2c060*/  LDL.LU R7, [R1+0x10c] ;  /* 0x00010c0001077983 */ /* 0x000ea20000300800 */
[----:B------:R-:W-:-:S03]  /*2c070*/  MOV R9, R22 ;  /* 0x0000001600097202 */ /* 0x000fc60000000f00 */
[----:B------:R-:W3:Y:S01]  /*2c080*/  LDL.LU R24, [R1+0x110] ;  /* 0x0001100001187983 */ /* 0x000ee20000300800 */
[----:B------:R-:W-:-:S03]  /*2c090*/  IMAD.MOV.U32 R8, RZ, RZ, R23 ;  /* 0x000000ffff087224 */ /* 0x000fc600078e0017 */
[----:B------:R-:W3:Y:S04]  /*2c0a0*/  LDL.LU R25, [R1+0x114] ;  /* 0x0001140001197983 */ /* 0x000ee80000300800 */
[----:B------:R-:W3:Y:S04]  /*2c0b0*/  LDL.LU R26, [R1+0x118] ;  /* 0x00011800011a7983 */ /* 0x000ee80000300800 */
[----:B------:R-:W3:Y:S04]  /*2c0c0*/  LDL.LU R27, [R1+0x11c] ;  /* 0x00011c00011b7983 */ /* 0x000ee80000300800 */
[----:B------:R0:W-:Y:S04]  /*2c0d0*/  STL.64 [R1+0x4be8], R12 ;  /* 0x004be80c01007387 */ /* 0x0001e80000100a00 */
[----:B0-----:R-:W2:Y:S04]  /*2c0e0*/  LDL.LU R12, [R1+0xf0] ;  /* 0x0000f000010c7983 */ /* 0x001ea80000300800 */
[----:B------:R-:W2:Y:S04]  /*2c0f0*/  LDL.LU R13, [R1+0xf4] ;  /* 0x0000f400010d7983 */ /* 0x000ea80000300800 */
[----:B------:R-:W-:Y:S04]  /*2c100*/  STL.64 [R1+0x4ba0], R10 ;  /* 0x004ba00a01007387 */ /* 0x000fe80000100a00 */
[----:B------:R0:W-:Y:S04]  /*2c110*/  STL.64 [R1+0x4b98], R8 ;  /* 0x004b980801007387 */ /* 0x0001e80000100a00 */
[----:B0-----:R-:W2:Y:S04]  /*2c120*/  LDL.LU R8, [R1+0xc0] ;  /* 0x0000c00001087983 */ /* 0x001ea80000300800 */
[----:B------:R-:W2:Y:S04]  /*2c130*/  LDL.LU R9, [R1+0xc4] ;  /* 0x0000c40001097983 */ /* 0x000ea80000300800 */
[----:B------:R-:W2:Y:S04]  /*2c140*/  LDL.LU R10, [R1+0xc8] ;  /* 0x0000c800010a7983 */ /* 0x000ea80000300800 */
[----:B------:R-:W2:Y:S01]  /*2c150*/  LDL.LU R11, [R1+0xcc] ;  /* 0x0000cc00010b7983 */ /* 0x000ea20000300800 */
[----:B------:R-:W-:Y:S01]  /*2c160*/  MOV R20, R17 ;  /* 0x0000001100147202 */ /* 0x000fe20000000f00 */
[----:B----4-:R-:W-:Y:S01]  /*2c170*/  IMAD.MOV.U32 R21, RZ, RZ, R18 ;  /* 0x000000ffff157224 */ /* 0x010fe200078e0012 */
[----:B------:R-:W-:Y:S01]  /*2c180*/  MOV R22, R19 ;  /* 0x0000001300167202 */ /* 0x000fe20000000f00 */
[----:B--2---:R-:W-:Y:S04]  /*2c190*/  STL.64 [R1+0x4bb0], R10 ;  /* 0x004bb00a01007387 */ /* 0x004fe80000100a00 */
[----:B------:R0:W-:Y:S04]  /*2c1a0*/  STL.64 [R1+0x4ba8], R8 ;  /* 0x004ba80801007387 */ /* 0x0001e80000100a00 */
[----:B0-----:R-:W3:Y:S01]  /*2c1b0*/  LDL.LU R8, [R1+0x20] ;  /* 0x0000200001087983 */ /* 0x001ee20000300800 */
[----:B------:R-:W-:-:S03]  /*2c1c0*/  MOV R9, R16 ;  /* 0x0000001000097202 */ /* 0x000fc60000000f00 */
[----:B------:R-:W2:Y:S04]  /*2c1d0*/  LDL.LU R16, [R1+0x4c24] ;  /* 0x004c240001107983 */ /* 0x000ea80000300800 */
[----:B------:R-:W4:Y:S04]  /*2c1e0*/  LDL.LU R17, [R1+0x4c20] ;  /* 0x004c200001117983 */ /* 0x000f280000300800 */
[----:B------:R-:W3:Y:S04]  /*2c1f0*/  LDL.LU R18, [R1+0x4c1c] ;  /* 0x004c1c0001127983 */ /* 0x000ee80000300800 */
[----:B------:R-:W3:Y:S01]  /*2c200*/  LDL.LU R19, [R1+0x4c18] ;  /* 0x004c180001137983 */ /* 0x000ee20000300800 */
[----:B------:R-:W-:-:S03]  /*2c210*/  MOV R23, R29 ;  /* 0x0000001d00177202 */ /* 0x000fc60000000f00 */
[----:B------:R-:W3:Y:S04]  /*2c220*/  LDL.LU R29, [R1+0x4c14] ;  /* 0x004c1400011d7983 */ /* 0x000ee80000300800 */
[----:B------:R-:W-:Y:S04]  /*2c230*/  STL.64 [R1+0x4bc0], R22 ;  /* 0x004bc01601007387 */ /* 0x000fe80000100a00 */
[----:B------:R2:W-:Y:S02]  /*2c240*/  STL.64 [R1+0x4bb8], R20 ;  /* 0x004bb81401007387 */ /* 0x0005e40000100a00 */
[----:B--2---:R-:W-:-:S02]  /*2c250*/  IMAD.MOV.U32 R20, RZ, RZ, R16 ;  /* 0x000000ffff147224 */ /* 0x004fc400078e0010 */
[----:B------:R-:W2:Y:S01]  /*2c260*/  LDL.LU R16, [R1+0x4c10] ;  /* 0x004c100001107983 */ /* 0x000ea20000300800 */
[----:B----4-:R-:W-:-:S03]  /*2c270*/  MOV R21, R17 ;  /* 0x0000001100157202 */ /* 0x010fc60000000f00 */
[----:B------:R-:W2:Y:S01]  /*2c280*/  LDL.LU R17, [R1+0x4c0c] ;  /* 0x004c0c0001117983 */ /* 0x000ea20000300800 */
[----:B---3--:R-:W-:-:S03]  /*2c290*/  MOV R22, R18 ;  /* 0x0000001200167202 */ /* 0x008fc60000000f00 */
[----:B------:R-:W2:Y:S01]  /*2c2a0*/  LDL.LU R18, [R1+0x4c08] ;  /* 0x004c080001127983 */ /* 0x000ea20000300800 */
[----:B------:R-:W-:-:S03]  /*2c2b0*/  IMAD.MOV.U32 R23, RZ, RZ, R19 ;  /* 0x000000ffff177224 */ /* 0x000fc600078e0013 */
[----:B------:R-:W2:Y:S04]  /*2c2c0*/  LDL.LU R19, [R1+0x4c04] ;  /* 0x004c040001137983 */ /* 0x000ea80000300800 */
[----:B------:R0:W-:Y:S04]  /*2c2d0*/  STL.64 [R1+0x4be0], R22 ;  /* 0x004be01601007387 */ /* 0x0001e80000100a00 */
[----:B------:R1:W-:Y:S01]  /*2c2e0*/  STL.64 [R1+0x4bd8], R20 ;  /* 0x004bd81401007387 */ /* 0x0003e20000100a00 */
[----:B0-----:R-:W-:-:S03]  /*2c2f0*/  MOV R23, R29 ;  /* 0x0000001d00177202 */ /* 0x001fc60000000f00 */
[----:B-1----:R-:W3:Y:S04]  /*2c300*/  LDL.LU R20, [R1+0xe0] ;  /* 0x0000e00001147983 */ /* 0x002ee80000300800 */
[----:B------:R-:W3:Y:S04]  /*2c310*/  LDL.LU R21, [R1+0xe4] ;  /* 0x0000e40001157983 */ /* 0x000ee80000300800 */
[----:B------:R-:W3:Y:S04]  /*2c320*/  LDL.LU R22, [R1+0xe8] ;  /* 0x0000e80001167983 */ /* 0x000ee80000300800 */
[----:B------:R-:W4:Y:S01]  /*2c330*/  LDL.LU R29, [R1+0x4c00] ;  /* 0x004c0000011d7983 */ /* 0x000f220000300800 */
[C---:B--2---:R-:W-:Y:S11]  /*2c340*/  HMMA.16816.F32 R24, R16.reuse, R8, R24 ;  /* 0x000000081018723c */ /* 0x044ff60000001818 */
[----:B------:R-:W-:Y:S11]  /*2c350*/  @!UPT UIADD3 URZ, URZ, URZ, URZ ;  /* 0x0000003f3f3ff290 */ /* 0x000ff6000fffe03f */
[----:B------:R-:W-:Y:S01]  /*2c360*/  @!UPT UIADD3 URZ, URZ, URZ, URZ ;  /* 0x0000003f3f3ff290 */ /* 0x000fe2000fffe03f */
[----:B------:R0:W-:Y:S04]  /*2c370*/  STL.64 [R1+0x160], R24 ;  /* 0x0001601801007387 */ /* 0x0001e80000100a00 */
[----:B------:R-:W-:Y:S04]  /*2c380*/  STL.64 [R1+0x168], R26 ;  /* 0x0001681a01007387 */ /* 0x000fe80000100a00 */
[----:B0-----:R-:W2:Y:S02]  /*2c390*/  LDL.LU.64 R24, [R1+0x4bf8] ;  /* 0x004bf80001187983 */ /* 0x001ea40000300a00 */
        /* <DEDUP_REMOVED lines=10> */
[----:B------:R1:W-:Y:S04]  /*2c440*/  STL.64 [R1+0x158], R14 ;  /* 0x0001580e01007387 */ /* 0x0003e80000100a00 */
[----:B0-----:R-:W3:Y:S02]  /*2c450*/  LDL.LU.64 R12, [R1+0x4be8] ;  /* 0x004be800010c7983 */ /* 0x001ee40000300a00 */
[----:B---3--:R-:W-:Y:S02]  /*2c460*/  HMMA.16816.F32 R16, R16, R12, R20 ;  /* 0x0000000c1010723c */ /* 0x008fe40000001814 */
[----:B------:R-:W2:Y:S01]  /*2c470*/  LDL.LU.64 R22, [R1+0x4be0] ;  /* 0x004be00001167983 */ /* 0x000ea20000300a00 */
[----:B------:R-:W-:-:S03]  /*2c480*/  MOV R7, R12 ;  /* 0x0000000c00077202 */ /* 0x000fc60000000f00 */
[----:B------:R-:W2:Y:S01]  /*2c490*/  LDL.LU.64 R20, [R1+0x4bd8] ;  /* 0x004bd80001147983 */ /* 0x000ea20000300a00 */
[----:B------:R-:W-:Y:S11]  /*2c4a0*/  IMAD.MOV.U32 R6, RZ, RZ, R13 ;  /* 0x000000ffff067224 */ /* 0x000ff600078e000d */
[----:B------:R-:W-:Y:S05]  /*2c4b0*/  @!UPT UIADD3 URZ, URZ, URZ, URZ ;  /* 0x0000003f3f3ff290 */ /* 0x000fea000fffe03f */
[----:B------:R-:W-:Y:S04]  /*2c4c0*/  STL.64 [R1+0x140], R16 ;  /* 0x0001401001007387 */ /* 0x000fe80000100a00 */
[----:B------:R-:W-:Y:S04]  /*2c4d0*/  STL.64 [R1+0x148], R18 ;  /* 0x0001481201007387 */ /* 0x000fe80000100a00 */
[----:B-1----:R-:W2:Y:S04]  /*2c4e0*/  LDL.LU.64 R14, [R1+0x4bd0] ;  /* 0x004bd000010e7983 */ /* 0x002ea80000300a00 */
[----:B------:R-:W2:Y:S02]  /*2c4f0*/  LDL.LU.64 R12, [R1+0x4bc8] ;  /* 0x004bc800010c7983 */ /* 0x000ea40000300a00 */
[C---:B--2---:R-:W-:Y:S02]  /*2c500*/  HMMA.16816.F32 R8, R12.reuse, R8, R20 ;  /* 0x000000080c08723c */ /* 0x044fe40000001814 */
[----:B------:R-:W2:Y:S04]  /*2c510*/  LDL.LU.64 R22, [R1+0x4bc0] ;  /* 0x004bc00001167983 */ /* 0x000ea80000300a00 */
[----:B------:R-:W2:Y:S11]  /*2c520*/  LDL.LU.64 R20, [R1+0x4bb8] ;  /* 0x004bb80001147983 */ /* 0x000eb60000300a00 */
[----:B------:R-:W-:Y:S06]  /*2c530*/  @!UPT UIADD3 URZ, URZ, URZ, URZ ;  /* 0x0000003f3f3ff290 */ /* 0x000fec000fffe03f */
[----:B------:R-:W-:Y:S04]  /*2c540*/  STL.64 [R1+0x110], R8 ;  /* 0x0001100801007387 */ /* 0x000fe80000100a00 */
[----:B------:R0:W-:Y:S04]  /*2c550*/  STL.64 [R1+0x118], R10 ;  /* 0x0001180a01007387 */ /* 0x0001e80000100a00 */
[----:B0-----:R-:W3:Y:S04]  /*2c560*/  LDL.LU.64 R10, [R1+0x4bb0] ;  /* 0x004bb000010a7983 */ /* 0x001ee80000300a00 */
[----:B------:R-:W3:Y:S02]  /*2c570*/  LDL.LU.64 R8, [R1+0x4ba8] ;  /* 0x004ba80001087983 */ /* 0x000ee40000300a00 */
[----:B---3--:R-:W-:Y:S02]  /*2c580*/  HMMA.16816.F32 R24, R12, R24, R8 ;  /* 0x000000180c18723c */ /* 0x008fe40000001808 */
[----:B------:R-:W3:Y:S04]  /*2c590*/  LDL.LU.64 R10, [R1+0x4ba0] ;  /* 0x004ba000010a7983 */ /* 0x000ee80000300a00 */
[----:B------:R-:W2:Y:S11]  /*2c5a0*/  LDL.LU.64 R8, [R1+0x4b98] ;  /* 0x004b980001087983 */ /* 0x000eb60000300a00 */
[----:B------:R-:W-:Y:S06]  /*2c5b0*/  @!UPT UIADD3 URZ, URZ, URZ, URZ ;  /* 0x0000003f3f3ff290 */ /* 0x000fec000fffe03f */
[----:B------:R-:W-:Y:S04]  /*2c5c0*/  STL.64 [R1+0x100], R24 ;  /* 0x0001001801007387 */ /* 0x000fe80000100a00 */
[----:B------:R0:W-:Y:S04]  /*2c5d0*/  STL.64 [R1+0x108], R26 ;  /* 0x0001081a01007387 */ /* 0x0001e80000100a00 */
[----:B0-----:R-:W2:Y:S04]  /*2c5e0*/  LDL.LU.64 R26, [R1+0x4b90] ;  /* 0x004b9000011a7983 */ /* 0x001ea80000300a00 */
[----:B------:R-:W2:Y:S01]  /*2c5f0*/  LDL.LU.64 R24, [R1+0x4b88] ;  /* 0x004b880001187983 */ /* 0x000ea20000300a00 */
[----:B------:R-:W-:-:S02]  /*2c600*/  MOV R16, R7 ;  /* 0x0000000700107202 */ /* 0x000fc40000000f00 */
[----:B------:R-:W-:Y:S02]  /*2c610*/  MOV R17, R6 ;  /* 0x0000000600117202 */ /* 0x000fe40000000f00 */
[C---:B--2---:R-:W-:Y:S01]  /*2c620*/  HMMA.16816.F32 R4, R12.reuse, R4, R24 ;  /* 0x000000040c04723c */ /* 0x044fe20000001818 */
[----:B------:R-:W2:Y:S04]  /*2c630*/  LDL.LU.64 R26, [R1+0x4b80] ;  /* 0x004b8000011a7983 */ /* 0x000ea80000300a00 */
[----:B------:R-:W2:Y:S11]  /*2c640*/  LDL.LU.64 R24, [R1+0x4b78] ;  /* 0x004b780001187983 */ /* 0x000eb60000300a00 */
[----:B------:R-:W-:Y:S07]  /*2c650*/  @!UPT UIADD3 URZ, URZ, URZ, URZ ;  /* 0x0000003f3f3ff290 */ /* 0x000fee000fffe03f */
[----:B------:R-:W-:Y:S04]  /*2c660*/  STL.64 [R1+0xf0], R4 ;  /* 0x0000f00401007387 */ /* 0x000fe80000100a00 */
[----:B------:R-:W-:Y:S04]  /*2c670*/  STL.64 [R1+0xf8], R6 ;  /* 0x0000f80601007387 */ /* 0x000fe80000100a00 */
[----:B----4-:R-:W0:Y:S04]  /*2c680*/  LDSM.16.MT88.4 R4, [R29+0x23800] ;  /* 0x023800001d04783b */ /* 0x010e280000004200 */
[----:B0-----:R0:W-:Y:S04]  /*2c690*/  STL.64 [R1+0x4af8], R6 ;  /* 0x004af80601007387 */ /* 0x0011e80000100a00 */
[----:B------:R3:W-:Y:S04]  /*2c6a0*/  STL.64 [R1+0x4af0], R4 ;  /* 0x004af00401007387 */ /* 0x0007e80000100a00 */
[----:B0-----:R-:W4:Y:S01]  /*2c6b0*/  LDL.64 R6, [R1+0x28] ;  /* 0x0000280001067983 */ /* 0x001f220000100a00 */
[----:B--2---:R-:W-:Y:S03]  /*2c6c0*/  HMMA.16816.F32 R12, R12, R16, R24 ;  /* 0x000000100c0c723c */ /* 0x004fe60000001818 */
[----:B------:R-:W2:Y:S04]  /*2c6d0*/  LDL.LU.64 R26, [R1+0x4b70] ;  /* 0x004b7000011a7983 */ /* 0x000ea80000300a00 */
[----:B------:R-:W2:Y:S01]  /*2c6e0*/  LDL.LU.64 R24, [R1+0x4b68] ;  /* 0x004b680001187983 */ /* 0x000ea20000300a00 */
[----:B---3--:R-:W-:Y:S01]  /*2c6f0*/  IMAD.MOV.U32 R4, RZ, RZ, R11 ;  /* 0x000000ffff047224 */ /* 0x008fe200078e000b */
[----:B------:R-:W-:Y:S11]  /*2c700*/  MOV R5, R10 ;  /* 0x0000000a00057202 */ /* 0x000ff60000000f00 */
[----:B------:R-:W-:Y:S04]  /*2c710*/  @!UPT UIADD3 URZ, URZ, URZ, URZ ;  /* 0x0000003f3f3ff290 */ /* 0x000fe8000fffe03f */
[----:B------:R-:W-:Y:S01]  /*2c720*/  IMAD.MOV.U32 R19, RZ, RZ, R12 ;  /* 0x000000ffff137224 */ /* 0x000fe200078e000c */
[----:B------:R-:W-:Y:S01]  /*2c730*/  MOV R18, R13 ;  /* 0x0000000d00127202 */ /* 0x000fe20000000f00 */
[----:B------:R-:W-:Y:S01]  /*2c740*/  IMAD.MOV.U32 R16, RZ, RZ, R15 ;  /* 0x000000ffff107224 */ /* 0x000fe200078e000f */
[----:B------:R-:W-:Y:S01]  /*2c750*/  MOV R17, R14 ;  /* 0x0000000e00117202 */ /* 0x000fe20000000f00 */
[----:B------:R-:W3:Y:S04]  /*2c760*/  LDL.LU R12, [R1+0x70] ;  /* 0x00007000010c7983 */ /* 0x000ee80000300800 */
[----:B------:R-:W3:Y:S04]  /*2c770*/  LDL.LU R13, [R1+0x74] ;  /* 0x00007400010d7983 */ /* 0x000ee80000300800 */
[----:B------:R-:W3:Y:S04]  /*2c780*/  LDL.LU R14, [R1+0x78] ;  /* 0x00007800010e7983 */ /* 0x000ee80000300800 */
[----:B------:R-:W3:Y:S04]  /*2c790*/  LDL.LU R15, [R1+0x7c] ;  /* 0x00007c00010f7983 */ /* 0x000ee80000300800 */
[----:B------:R0:W-:Y:S04]  /*2c7a0*/  STL.64 [R1+0x4b08], R18 ;  /* 0x004b081201007387 */ /* 0x0001e80000100a00 */
[----:B------:R4:W-:Y:S04]  /*2c7b0*/  STL.64 [R1+0x4b00], R16 ;  /* 0x004b001001007387 */ /* 0x0009e80000100a00 */
[----:B0-----:R-:W3:Y:S01]  /*2c7c0*/  LDL.LU.64 R18, [R1+0x18] ;  /* 0x0000180001127983 */ /* 0x001ee20000300a00 */
[----:B----4-:R-:W-:-:S02]  /*2c7d0*/  MOV R17, R6 ;  /* 0x0000000600117202 */ /* 0x010fc40000000f00 */
[----:B------:R-:W-:Y:S01]  /*2c7e0*/  MOV R16, R7 ;  /* 0x0000000700107202 */ /* 0x000fe20000000f00 */
[----:B--2---:R-:W-:Y:S07]  /*2c7f0*/  HMMA.16816.F32 R20, R24, R6, R20 ;  /* 0x000000061814723c */ /* 0x004fee0000001814 */
[----:B------:R-:W-:Y:S01]  /*2c800*/  MOV R6, R9 ;  /* 0x0000000900067202 */ /* 0x000fe20000000f00 */
[----:B------:R-:W-:Y:S02]  /*2c810*/  IMAD.MOV.U32 R7, RZ, RZ, R8 ;  /* 0x000000ffff077224 */ /* 0x000fe400078e0008 */
[----:B------:R-:W3:Y:S04]  /*2c820*/  LDL.LU R8, [R1+0xa0] ;  /* 0x0000a00001087983 */ /* 0x000ee80000300800 */
[----:B------:R-:W3:Y:S04]  /*2c830*/  LDL.LU R9, [R1+0xa4] ;  /* 0x0000a40001097983 */ /* 0x000ee80000300800 */
[----:B------:R-:W3:Y:S04]  /*2c840*/  LDL.LU R10, [R1+0xa8] ;  /* 0x0000a800010a7983 */ /* 0x000ee80000300800 */
[----:B------:R-:W3:Y:S04]  /*2c850*/  LDL.LU R11, [R1+0xac] ;  /* 0x0000ac00010b7983 */ /* 0x000ee80000300800 */
[----:B------:R-:W-:Y:S04]  /*2c860*/  STL.64 [R1+0x4b18], R6 ;  /* 0x004b180601007387 */ /* 0x000fe80000100a00 */
[----:B------:R0:W-:Y:S04]  /*2c870*/  STL.64 [R1+0x4b10], R4 ;  /* 0x004b100401007387 */ /* 0x0001e80000100a00 */
[----:B0-----:R-:W2:Y:S04]  /*2c880*/  LDL.LU R4, [R1+0x130] ;  /* 0x0001300001047983 */ /* 0x001ea80000300800 */
[----:B------:R-:W2:Y:S01]  /*2c890*/  LDL.LU R5, [R1+0x134] ;  /* 0x0001340001057983 */ /* 0x000ea20000300800 */
[----:B------:R-:W-:-:S02]  /*2c8a0*/  MOV R6, R3 ;  /* 0x0000000300067202 */ /* 0x000fc40000000f00 */
[----:B------:R-:W-:Y:S01]  /*2c8b0*/  MOV R7, R28 ;  /* 0x0000001c00077202 */ /* 0x000fe20000000f00 */
[----:B------:R-:W4:Y:S04]  /*2c8c0*/  LDL.LU R3, [R1+0x4b64] ;  /* 0x004b640001037983 */ /* 0x000f280000300800 */
[----:B------:R-:W3:Y:S04]  /*2c8d0*/  LDL.LU R28, [R1+0x4b60] ;  /* 0x004b6000011c7983 */ /* 0x000ee80000300800 */
[----:B------:R0:W-:Y:S04]  /*2c8e0*/  STL.64 [R1+0x4b28], R6 ;  /* 0x004b280601007387 */ /* 0x0001e80000100a00 */
[----:B--2---:R-:W-:Y:S04]  /*2c8f0*/  STL.64 [R1+0x4b20], R4 ;  /* 0x004b200401007387 */ /* 0x004fe80000100a00 */
[----:B0-----:R-:W2:Y:S04]  /*2c900*/  LDL R6, [R1+0x38] ;  /* 0x0000380001067983 */ /* 0x001ea80000100800 */
[----:B------:R-:W2:Y:S04]  /*2c910*/  LDL R7, [R1+0x3c] ;  /* 0x00003c0001077983 */ /* 0x000ea80000100800 */
[----:B------:R0:W-:Y:S04]  /*2c920*/  STL.64 [R1+0x4a58], R22 ;  /* 0x004a581601007387 */ /* 0x0001e80000100a00 */
[----:B------:R1:W-:Y:S04]  /*2c930*/  STL.64 [R1+0x4a50], R20 ;  /* 0x004a501401007387 */ /* 0x0003e80000100a00 */
[----:B0-----:R-:W4:Y:S01]  /*2c940*/  LDL.LU R22, [R1+0x8] ;  /* 0x0000080001167983 */ /* 0x001f220000300800 */
[----:B---3--:R-:W-:Y:S01]  /*2c950*/  IMAD.MOV.U32 R23, RZ, RZ, R28 ;  /* 0x000000ffff177224 */ /* 0x008fe200078e001c */
[C---:B------:R-:W-:Y:S08]  /*2c960*/  HMMA.16816.F32 R8, R24.reuse, R18, R8 ;  /* 0x000000121808723c */ /* 0x040ff00000001808 */
[----:B--2---:R-:W-:Y:S11]  /*2c970*/  HMMA.16816.F32 R12, R24, R6, R12 ;  /* 0x00000006180c723c */ /* 0x004ff6000000180c */
[----:B------:R-:W-:Y:S11]  /*2c980*/  @!UPT UIADD3 URZ, URZ, URZ, URZ ;  /* 0x0000003f3f3ff290 */ /* 0x000ff6000fffe03f */
[----:B------:R-:W-:Y:S01]  /*2c990*/  @!UPT UIADD3 URZ, URZ, URZ, URZ ;  /* 0x0000003f3f3ff290 */ /* 0x000fe2000fffe03f */
[----:B------:R-:W-:Y:S01]  /*2c9a0*/  STL [R1+0xb0], R12 ;  /* 0x0000b00c01007387 */ /* 0x000fe20000100800 */
[----:B------:R-:W-:Y:S01]  /*2c9b0*/  MOV R28, R13 ;  /* 0x0000000d001c7202 */ /* 0x000fe20000000f00 */
[----:B-1----:R-:W-:Y:S01]  /*2c9c0*/  IMAD.MOV.U32 R20, RZ, RZ, R15 ;  /* 0x000000ffff147224 */ /* 0x002fe200078e000f */
[----:B------:R-:W-:Y:S02]  /*2c9d0*/  MOV R21, R14 ;  /* 0x0000000e00157202 */ /* 0x000fe40000000f00 */
[----:B----4-:R-:W0:Y:S04]  /*2c9e0*/  LDSM.16.MT88.4 R12, [R3+0x23800] ;  /* 0x02380000030c783b */ /* 0x010e280000004200 */
[----:B------:R1:W-:Y:S04]  /*2c9f0*/  STL.64 [R1+0x4b30], R6 ;  /* 0x004b300601007387 */ /* 0x0003e80000100a00 */
[----:B------:R-:W2:Y:S04]  /*2ca00*/  LDL.LU R4, [R1+0x50] ;  /* 0x0000500001047983 */ /* 0x000ea80000300800 */
[----:B------:R-:W2:Y:S04]  /*2ca10*/  LDL.LU R5, [R1+0x54] ;  /* 0x0000540001057983 */ /* 0x000ea80000300800 */
[----:B-1----:R-:W2:Y:S04]  /*2ca20*/  LDL.LU R6, [R1+0x58] ;  /* 0x0000580001067983 */ /* 0x002ea80000300800 */
[----:B------:R-:W2:Y:S04]  /*2ca30*/  LDL.LU R7, [R1+0x5c] ;  /* 0x00005c0001077983 */ /* 0x000ea80000300800 */
[----:B------:R-:W-:Y:S04]  /*2ca40*/  STL [R1+0x4ad8], R28 ;  /* 0x004ad81c01007387 */ /* 0x000fe80000100800 */
[----:B------:R-:W-:Y:S04]  /*2ca50*/  STL [R1+0x4adc], R3 ;  /* 0x004adc0301007387 */ /* 0x000fe80000100800 */
[----:B0-----:R0:W-:Y:S04]  /*2ca60*/  STL.64 [R1+0x4ab8], R14 ;  /* 0x004ab80e01007387 */ /* 0x0011e80000100a00 */
[----:B------:R1:W-:Y:S01]  /*2ca70*/  STL.64 [R1+0x4ab0], R12 ;  /* 0x004ab00c01007387 */ /* 0x0003e20000100a00 */
[----:B0-----:R-:W-:-:S02]  /*2ca80*/  MOV R14, R0 ;  /* 0x00000000000e7202 */ /* 0x001fc40000000f00 */
[----:B------:R-:W-:Y:S01]  /*2ca90*/  MOV R15, R2 ;  /* 0x00000002000f7202 */ /* 0x000fe20000000f00 */
[----:B-1----:R-:W3:Y:S04]  /*2caa0*/  LDL.LU R12, [R1+0x40] ;  /* 0x00004000010c7983 */ /* 0x002ee80000300800 */
[----:B------:R-:W3:Y:S04]  /*2cab0*/  LDL.LU R13, [R1+0x44] ;  /* 0x00004400010d7983 */ /* 0x000ee80000300800 */
[----:B------:R-:W4:Y:S04]  /*2cac0*/  LDL.LU R0, [R1+0x4b5c] ;  /* 0x004b5c0001007983 */ /* 0x000f280000300800 */
[----:B------:R-:W2:Y:S04]  /*2cad0*/  LDL.LU R2, [R1+0x4b58] ;  /* 0x004b580001027983 */ /* 0x000ea80000300800 */
[----:B------:R-:W-:Y:S04]  /*2cae0*/  STL.64 [R1+0x180], R8 ;  /* 0x0001800801007387 */ /* 0x000fe80000100a00 */
[----:B------:R0:W-:Y:S04]  /*2caf0*/  STL.64 [R1+0x188], R10 ;  /* 0x0001880a01007387 */ /* 0x0001e80000100a00 */
[----:B0-----:R-:W2:Y:S04]  /*2cb00*/  LDL.LU.64 R10, [R1+0x4b50] ;  /* 0x004b5000010a7983 */ /* 0x001ea80000300a00 */
[----:B------:R-:W2:Y:S02]  /*2cb10*/  LDL.LU.64 R8, [R1+0x4b48] ;  /* 0x004b480001087983 */ /* 0x000ea40000300a00 */
[----:B--2---:R-:W-:Y:S02]  /*2cb20*/  HMMA.16816.F32 R24, R24, R22, R8 ;  /* 0x000000161818723c */ /* 0x004fe40000001808 */
[----:B------:R-:W2:Y:S04]  /*2cb30*/  LDL.LU.64 R10, [R1+0x4b40] ;  /* 0x004b4000010a7983 */ /* 0x000ea80000300a00 */
[----:B------:R-:W2:Y:S11]  /*2cb40*/  LDL.LU.64 R8, [R1+0x4b38] ;  /* 0x004b380001087983 */ /* 0x000eb60000300a00 */
[----:B------:R-:W-:Y:S06]  /*2cb50*/  @!UPT UIADD3 URZ, URZ, URZ, URZ ;  /* 0x0000003f3f3ff290 */ /* 0x000fec000fffe03f */
[----:B------:R-:W-:Y:S04]  /*2cb60*/  STL.64 [R1+0xa0], R24 ;  /* 0x0000a01801007387 */ /* 0x000fe80000100a00 */
[----:B------:R0:W-:Y:S02]  /*2cb70*/  STL.64 [R1+0xa8], R26 ;  /* 0x0000a81a01007387 */ /* 0x0001e40000100a00 */
[----:B0-----:R-:W-:Y:S01]  /*2cb80*/  IMAD.MOV.U32 R26, RZ, RZ, R17 ;  /* 0x000000ffff1a7224 */ /* 0x001fe200078e0011 */
[----:B------:R-:W-:-:S07]  /*2cb90*/  MOV R27, R16 ;  /* 0x00000010001b7202 */ /* 0x000fce0000000f00 */
[C---:B--2---:R-:W-:Y:S01]  /*2cba0*/  HMMA.16816.F32 R24, R8.reuse, R26, R4 ;  /* 0x0000001a0818723c */ /* 0x044fe20000001804 */
[----:B------:R-:W3:Y:S11]  /*2cbb0*/  LDL.LU.64 R6, [R1+0x4b30] ;  /* 0x004b300001067983 */ /* 0x000ef60000300a00 */
[----:B------:R-:W-:Y:S11]  /*2cbc0*/  @!UPT UIADD3 URZ, URZ, URZ, URZ ;  /* 0x0000003f3f3ff290 */ /* 0x000ff6000fffe03f */
[----:B------:R-:W-:Y:S04]  /*2cbd0*/  STL.64 [R1+0x90], R24 ;  /* 0x0000901801007387 */ /* 0x000fe80000100a00 */
[----:B------:R-:W-:Y:S04]  /*2cbe0*/  STL.64 [R1+0x98], R26 ;  /* 0x0000981a01007387 */ /* 0x000fe80000100a00 */
[----:B------:R-:W0:Y:S04]  /*2cbf0*/  LDSM.16.MT88.4 R24, [R2+0x24000] ;  /* 0x024000000218783b */ /* 0x000e280000004200 */
[----:B0-----:R0:W-:Y:S01]  /*2cc00*/  STL.64 [R1+0x4a68], R26 ;  /* 0x004a681a01007387 */ /* 0x0011e20000100a00 */
[----:B---3--:R-:W-:Y:S11]  /*2cc10*/  HMMA.16816.F32 R4, R8, R6, R12 ;  /* 0x000000060804723c */ /* 0x008ff6000000180c */
[----:B------:R-:W-:Y:S11]  /*2cc20*/  @!UPT UIADD3 URZ, URZ, URZ, URZ ;  /* 0x0000003f3f3ff290 */ /* 0x000ff6000fffe03f */
[----:B------:R-:W-:Y:S01]  /*2cc30*/  @!UPT UIADD3 URZ, URZ, URZ, URZ ;  /* 0x0000003f3f3ff290 */ /* 0x000fe2000fffe03f */
[----:B------:R-:W-:Y:S04]  /*2cc40*/  STL.64 [R1+0x40], R4 ;  /* 0x0000400401007387 */ /* 0x000fe80000100a00 */
[----:B------:R-:W-:Y:S04]  /*2cc50*/  STL.64 [R1+0x48], R6 ;  /* 0x0000480601007387 */ /* 0x000fe80000100a00 */
[----:B0-----:R-:W2:Y:S04]  /*2cc60*/  LDL R27, [R1+0x720] ;  /* 0x00072000011b7983 */ /* 0x001ea80000100800 */
[----:B------:R-:W-:Y:S04]  /*2cc70*/  STL.64 [R1+0x4a60], R24 ;  /* 0x004a601801007387 */ /* 0x000fe80000100a00 */
[----:B--2---:R-:W0:Y:S04]  /*2cc80*/  LDSM.16.M88.4 R4, [R27+0x100] ;  /* 0x000100001b04783b */ /* 0x004e280000000200 */
[----:B0-----:R-:W-:Y:S01]  /*2cc90*/  STL.64 [R1+0x50], R4 ;  /* 0x0000500401007387 */ /* 0x001fe20000100a00 */
[----:B------:R-:W-:Y:S01]  /*2cca0*/  MOV R13, R4 ;  /* 0x00000004000d7202 */ /* 0x000fe20000000f00 */
[----:B------:R-:W-:-:S02]  /*2ccb0*/  IMAD.MOV.U32 R12, RZ, RZ, R5 ;  /* 0x000000ffff0c7224 */ /* 0x000fc400078e0005 */
[----:B------:R0:W-:Y:S04]  /*2ccc0*/  STL.64 [R1+0x58], R6 ;  /* 0x0000580601007387 */ /* 0x0001e80000100a00 */
[----:B0-----:R-:W2:Y:S04]  /*2ccd0*/  LDL.LU.64 R6, [R1+0x4b28] ;  /* 0x004b280001067983 */ /* 0x001ea80000300a00 */
[----:B------:R-:W2:Y:S01]  /*2cce0*/  LDL.LU.64 R4, [R1+0x4b20] ;  /* 0x004b200001047983 */ /* 0x000ea20000300a00 */
[----:B------:R-:W-:Y:S02]  /*2ccf0*/  MOV R15, R18 ;  /* 0x00000012000f7202 */ /* 0x000fe40000000f00 */
[----:B------:R-:W-:Y:S01]  /*2cd00*/  MOV R14, R19 ;  /* 0x00000013000e7202 */ /* 0x000fe20000000f00 */
[----:B--2---:R-:W-:Y:S01]  /*2cd10*/  HMMA.16816.F32 R4, R8, R18, R4 ;  /* 0x000000120804723c */ /* 0x004fe20000001804 */
[----:B------:R-:W0:Y:S11]  /*2cd20*/  LDSM.16.M88.4 R16, [R27+0x8100] ;  /* 0x008100001b10783b */ /* 0x000e360000000200 */
[----:B------:R-:W-:Y:S11]  /*2cd30*/  @!UPT UIADD3 URZ, URZ, URZ, URZ ;  /* 0x0000003f3f3ff290 */ /* 0x000ff6000fffe03f */
[----:B------:R-:W-:Y:S04]  /*2cd40*/  STL.64 [R1+0xe0], R4 ;  /* 0x0000e00401007387 */ /* 0x000fe80000100a00 */
[----:B------:R1:W-:Y:S04]  /*2cd50*/  STL.64 [R1+0xe8], R6 ;  /* 0x0000e80601007387 */ /* 0x0003e80000100a00 */
[----:B-1----:R-:W2:Y:S04]  /*2cd60*/  LDL.LU.64 R6, [R1+0x4b18] ;  /* 0x004b180001067983 */ /* 0x002ea80000300a00 */
[----:B------:R-:W2:Y:S01]  /*2cd70*/  LDL.LU.64 R4, [R1+0x4b10] ;  /* 0x004b100001047983 */ /* 0x000ea20000300a00 */
[----:B0-----:R-:W-:Y:S01]  /*2cd80*/  IMAD.MOV.U32 R3, RZ, RZ, R16 ;  /* 0x000000ffff037224 */ /* 0x001fe200078e0010 */
[----:B------:R-:W-:-:S02]  /*2cd90*/  MOV R28, R17 ;  /* 0x00000011001c7202 */ /* 0x000fc40000000f00 */
[----:B------:R-:W-:Y:S04]  /*2cda0*/  STL.64 [R1+0x80], R16 ;  /* 0x0000801001007387 */ /* 0x000fe80000100a00 */
[----:B------:R0:W-:Y:S04]  /*2cdb0*/  STL.64 [R1+0x88], R18 ;  /* 0x0000881201007387 */ /* 0x0001e80000100a00 */
[----:B0-----:R-:W3:Y:S04]  /*2cdc0*/  LDL.LU.64 R18, [R1+0x4b08] ;  /* 0x004b080001127983 */ /* 0x001ee80000300a00 */
[----:B------:R-:W3:Y:S01]  /*2cdd0*/  LDL.LU.64 R16, [R1+0x4b00] ;  /* 0x004b000001107983 */ /* 0x000ee20000300a00 */
[----:B--2---:R-:W-:Y:S03]  /*2cde0*/  HMMA.16816.F32 R8, R8, R22, R4 ;  /* 0x000000160808723c */ /* 0x004fe60000001804 */
[----:B------:R-:W2:Y:S04]  /*2cdf0*/  LDL.LU.64 R6, [R1+0x4af8] ;  /* 0x004af80001067983 */ /* 0x000ea80000300a00 */
[----:B------:R-:W2:Y:S04]  /*2ce00*/  LDL.LU.64 R4, [R1+0x4af0] ;  /* 0x004af00001047983 */ /* 0x000ea80000300a00 */
[----:B------:R-:W-:Y:S04]  /*2ce10*/  STL.64 [R1+0x4ac8], R22 ;  /* 0x004ac81601007387 */ /* 0x000fe80000100a00 */
[----:B------:R-:W-:Y:S04]  /*2ce20*/  STL.64 [R1+0x4ac0], R20 ;  /* 0x004ac01401007387 */ /* 0x000fe80000100a00 */
[----:B------:R-:W0:Y:S04]  /*2ce30*/  LDSM.16.M88.4 R20, [R27+0x10100] ;  /* 0x010100001b14783b */ /* 0x000e280000000200 */
[----:B------:R-:W-:Y:S04]  /*2ce40*/  STL.64 [R1+0xd0], R8 ;  /* 0x0000d00801007387 */ /* 0x000fe80000100a00 */
[----:B------:R-:W-:Y:S04]  /*2ce50*/  STL.64 [R1+0xd8], R10 ;  /* 0x0000d80a01007387 */ /* 0x000fe80000100a00 */
[----:B------:R1:W0:Y:S01]  /*2ce60*/  LDSM.16.M88.4 R8, [R27+0x18100] ;  /* 0x018100001b08783b */ /* 0x0002220000000200 */
[----:B---3--:R-:W-:Y:S01]  /*2ce70*/  MOV R24, R19 ;  /* 0x0000001300187202 */ /* 0x008fe20000000f00 */
[----:B------:R-:W-:Y:S01]  /*2ce80*/  IMAD.MOV.U32 R25, RZ, RZ, R18 ;  /* 0x000000ffff197224 */ /* 0x000fe200078e0012 */
[----:B------:R-:W-:-:S02]  /*2ce90*/  MOV R26, R17 ;  /* 0x00000011001a7202 */ /* 0x000fc40000000f00 */
[----:B-1----:R-:W-:Y:S02]  /*2cea0*/  MOV R27, R16 ;  /* 0x00000010001b7202 */ /* 0x002fe40000000f00 */
[----:B----4-:R-:W1:Y:S04]  /*2ceb0*/  LDSM.16.MT88.4 R16, [R0+0x24000] ;  /* 0x024000000010783b */ /* 0x010e680000004200 */
[----:B0-----:R-:W-:Y:S04]  /*2cec0*/  STL.64 [R1+0x70], R20 ;  /* 0x0000701401007387 */ /* 0x001fe80000100a00 */
[----:B------:R-:W-:Y:S04]  /*2ced0*/  STL.64 [R1+0x78], R22 ;  /* 0x0000781601007387 */ /* 0x000fe80000100a00 */
[----:B------:R-:W-:Y:S04]  /*2cee0*/  STL.64 [R1+0x60], R8 ;  /* 0x0000600801007387 */ /* 0x000fe80000100a00 */
[----:B------:R0:W-:Y:S04]  /*2cef0*/  STL.64 [R1+0x68], R10 ;  /* 0x0000680a01007387 */ /* 0x0001e80000100a00 */
[----:B0-----:R-:W2:Y:S04]  /*2cf00*/  LDL.LU.64 R10, [R1+0x28] ;  /* 0x00002800010a7983 */ /* 0x001ea80000300a00 */
[----:B------:R0:W-:Y:S04]  /*2cf10*/  STL.64 [R1+0x4a78], R26 ;  /* 0x004a781a01007387 */ /* 0x0001e80000100a00 */
[----:B------:R-:W-:Y:S01]  /*2cf20*/  STL.64 [R1+0x4a70], R24 ;  /* 0x004a701801007387 */ /* 0x000fe20000100a00 */
[----:B0-----:R-:W-:Y:S01]  /*2cf30*/  IMAD.MOV.U32 R26, RZ, RZ, R15 ;  /* 0x000000ffff1a7224 */ /* 0x001fe200078e000f */
[----:B------:R-:W-:-:S05]  /*2cf40*/  MOV R27, R14 ;  /* 0x0000000e001b7202 */ /* 0x000fca0000000f00 */
[----:B------:R-:W-:Y:S04]  /*2cf50*/  STL.64 [R1+0x4ad0], R26 ;  /* 0x004ad01a01007387 */ /* 0x000fe80000100a00 */
[----:B-1----:R-:W-:Y:S04]  /*2cf60*/  STL.64 [R1+0x4a48], R18 ;  /* 0x004a481201007387 */ /* 0x002fe80000100a00 */
[----:B------:R0:W-:Y:S02]  /*2cf70*/  STL.64 [R1+0x4a40], R16 ;  /* 0x004a401001007387 */ /* 0x0001e40000100a00 */
[----:B0-----:R-:W-:Y:S01]  /*2cf80*/  IMAD.MOV.U32 R17, RZ, RZ, R12 ;  /* 0x000000ffff117224 */ /* 0x001fe200078e000c */
[----:B------:R-:W-:Y:S01]  /*2cf90*/  MOV R16, R13 ;  /* 0x0000000d00107202 */ /* 0x000fe20000000f00 */
[----:B------:R-:W3:Y:S04]  /*2cfa0*/  LDL.LU R12, [R1+0x140] ;  /* 0x00014000010c7983 */ /* 0x000ee80000300800 */
[----:B------:R-:W3:Y:S04]  /*2cfb0*/  LDL.LU R13, [R1+0x144] ;  /* 0x00014400010d7983 */ /* 0x000ee80000300800 */
[----:B------:R-:W4:Y:S04]  /*2cfc0*/  LDL.LU R14, [R1+0x148] ;  /* 0x00014800010e7983 */ /* 0x000f280000300800 */
[----:B------:R-:W4:Y:S04]  /*2cfd0*/  LDL.LU R15, [R1+0x14c] ;  /* 0x00014c00010f7983 */ /* 0x000f280000300800 */
[----:B----4-:R-:W-:Y:S04]  /*2cfe0*/  STL.64 [R1+0x4ae8], R14 ;  /* 0x004ae80e01007387 */ /* 0x010fe80000100a00 */
[----:B---3--:R0:W-:Y:S04]  /*2cff0*/  STL.64 [R1+0x4ae0], R12 ;  /* 0x004ae00c01007387 */ /* 0x0081e80000100a00 */
[----:B0-----:R-:W2:Y:S04]  /*2d000*/  LDL.LU R12, [R1+0x160] ;  /* 0x00016000010c7983 */ /* 0x001ea80000300800 */
[----:B------:R-:W2:Y:S04]  /*2d010*/  LDL.LU R13, [R1+0x164] ;  /* 0x00016400010d7983 */ /* 0x000ea80000300800 */
[----:B------:R-:W2:Y:S04]  /*2d020*/  LDL.LU R14, [R1+0x168] ;  /* 0x00016800010e7983 */ /* 0x000ea80000300800 */
[----:B------:R-:W2:Y:S04]  /*2d030*/  LDL.LU R15, [R1+0x16c] ;  /* 0x00016c00010f7983 */ /* 0x000ea80000300800 */
[----:B------:R-:W3:Y:S04]  /*2d040*/  LDL.LU R24, [R1+0x170] ;  /* 0x0001700001187983 */ /* 0x000ee80000300800 */
[----:B------:R-:W3:Y:S04]  /*2d050*/  LDL.LU R25, [R1+0x174] ;  /* 0x0001740001197983 */ /* 0x000ee80000300800 */
[----:B------:R-:W3:Y:S04]  /*2d060*/  LDL.LU R26, [R1+0x178] ;  /* 0x00017800011a7983 */ /* 0x000ee80000300800 */
[----:B------:R-:W3:Y:S04]  /*2d070*/  LDL.LU R27, [R1+0x17c] ;  /* 0x00017c00011b7983 */ /* 0x000ee80000300800 */
[----:B------:R-:W4:Y:S04]  /*2d080*/  LDL.LU R20, [R1+0x150] ;  /* 0x0001500001147983 */ /* 0x000f280000300800 */
[----:B------:R-:W4:Y:S04]  /*2d090*/  LDL.LU R21, [R1+0x154] ;  /* 0x0001540001157983 */ /* 0x000f280000300800 */
[----:B------:R-:W4:Y:S04]  /*2d0a0*/  LDL.LU R22, [R1+0x158] ;  /* 0x0001580001167983 */ /* 0x000f280000300800 */
[----:B------:R-:W4:Y:S04]  /*2d0b0*/  LDL.LU R23, [R1+0x15c] ;  /* 0x00015c0001177983 */ /* 0x000f280000300800 */
[----:B------:R0:W-:Y:S04]  /*2d0c0*/  STL.64 [R1+0x4a80], R16 ;  /* 0x004a801001007387 */ /* 0x0001e80000100a00 */
[----:B0-----:R-:W3:Y:S04]  /*2d0d0*/  LDL.LU R16, [R1+0xf0] ;  /* 0x0000f00001107983 */ /* 0x001ee80000300800 */
[----:B------:R-:W3:Y:S04]  /*2d0e0*/  LDL.LU R17, [R1+0xf4] ;  /* 0x0000f40001117983 */ /* 0x000ee80000300800 */
[----:B------:R-:W3:Y:S04]  /*2d0f0*/  LDL.LU R18, [R1+0xf8] ;  /* 0x0000f80001127983 */ /* 0x000ee80000300800 */
[----:B------:R-:W3:Y:S01]  /*2d100*/  LDL.LU R19, [R1+0xfc] ;  /* 0x0000fc0001137983 */ /* 0x000ee20000300800 */
[----:B--2---:R-:W-:Y:S03]  /*2d110*/  HMMA.16816.F32 R12, R4, R10, R12 ;  /* 0x0000000a040c723c */ /* 0x004fe6000000180c */
[----:B---3--:R0:W-:Y:S04]  /*2d120*/  STL.64 [R1+0x4a90], R18 ;  /* 0x004a901201007387 */ /* 0x0081e80000100a00 */
[----:B------:R1:W-:Y:S04]  /*2d130*/  STL.64 [R1+0x4a88], R16 ;  /* 0x004a881001007387 */ /* 0x0003e80000100a00 */
[----:B0-----:R-:W2:Y:S01]  /*2d140*/  LDL.LU R18, [R1+0x38] ;  /* 0x0000380001127983 */ /* 0x001ea20000300800 */
[----:B-1----:R-:W-:-:S03]  /*2d150*/  MOV R17, R10 ;  /* 0x0000000a00117202 */ /* 0x002fc60000000f00 */
[----:B------:R-:W2:Y:S01]  /*2d160*/  LDL.LU R19, [R1+0x3c] ;  /* 0x00003c0001137983 */ /* 0x000ea20000300800 */
[----:B------:R-:W-:-:S03]  /*2d170*/  MOV R16, R11 ;  /* 0x0000000b00107202 */ /* 0x000fc60000000f00 */
[----:B------:R-:W0:Y:S04]  /*2d180*/  LDSM.16.MT88.4 R8, [R29+0x24000] ;  /* 0x024000001d08783b */ /* 0x000e280000004200 */
[----:B------:R-:W-:Y:S04]  /*2d190*/  STL.64 [R1+0x120], R12 ;  /* 0x0001200c01007387 */ /* 0x000fe80000100a00 */
[----:B------:R1:W-:Y:S04]  /*2d1a0*/  STL.64 [R1+0x128], R14 ;  /* 0x0001280e01007387 */ /* 0x0003e80000100a00 */
[----:B-1----:R-:W3:Y:S04]  /*2d1b0*/  LDL.LU.64 R14, [R1+0x4ae8] ;  /* 0x004ae800010e7983 */ /* 0x002ee80000300a00 */
[----:B------:R-:W3:Y:S04]  /*2d1c0*/  LDL.LU.64 R12, [R1+0x4ae0] ;  /* 0x004ae000010c7983 */ /* 0x000ee80000300a00 */
[----:B0-----:R-:W-:Y:S04]  /*2d1d0*/  STL.64 [R1+0x4a00], R10 ;  /* 0x004a000a01007387 */ /* 0x001fe80000100a00 */
[----:B------:R0:W-:Y:S02]  /*2d1e0*/  STL.64 [R1+0x49f8], R8 ;  /* 0x0049f80801007387 */ /* 0x0001e40000100a00 */
[----:B0-----:R-:W-:Y:S01]  /*2d1f0*/  IMAD.MOV.U32 R8, RZ, RZ, R3 ;  /* 0x000000ffff087224 */ /* 0x001fe200078e0003 */
[----:B------:R-:W-:Y:S01]  /*2d200*/  MOV R9, R28 ;  /* 0x0000001c00097202 */ /* 0x000fe20000000f00 */
[----:B------:R-:W3:Y:S04]  /*2d210*/  LDL.LU R3, [R1+0x4adc] ;  /* 0x004adc0001037983 */ /* 0x000ee80000300800 */
[----:B------:R-:W3:Y:S04]  /*2d220*/  LDL.LU R28, [R1+0x4ad8] ;  /* 0x004ad800011c7983 */ /* 0x000ee80000300800 */
[----:B------:R0:W-:Y:S04]  /*2d230*/  STL.64 [R1+0x4a98], R8 ;  /* 0x004a980801007387 */ /* 0x0001e80000100a00 */
[----:B0-----:R-:W3:Y:S04]  /*2d240*/  LDL.LU R8, [R1+0x100] ;  /* 0x0001000001087983 */ /* 0x001ee80000300800 */
[----:B------:R-:W3:Y:S04]  /*2d250*/  LDL.LU R9, [R1+0x104] ;  /* 0x0001040001097983 */ /* 0x000ee80000300800 */
[----:B------:R-:W3:Y:S04]  /*2d260*/  LDL.LU R10, [R1+0x108] ;  /* 0x00010800010a7983 */ /* 0x000ee80000300800 */
[----:B------:R-:W3:Y:S01]  /*2d270*/  LDL.LU R11, [R1+0x10c] ;  /* 0x00010c00010b7983 */ /* 0x000ee20000300800 */
[C---:B--2---:R-:W-:Y:S03]  /*2d280*/  HMMA.16816.F32 R24, R4.reuse, R18, R24 ;  /* 0x000000120418723c */ /* 0x044fe60000001818 */
[----:B---3--:R-:W-:Y:S04]  /*2d290*/  STL.64 [R1+0x4aa8], R10 ;  /* 0x004aa80a01007387 */ /* 0x008fe80000100a00 */
[----:B------:R0:W-:Y:S04]  /*2d2a0*/  STL.64 [R1+0x4aa0], R8 ;  /* 0x004aa00801007387 */ /* 0x0001e80000100a00 */
[----:B0-----:R-:W2:Y:S04]  /*2d2b0*/  LDL.LU R8, [R1+0x110] ;  /* 0x0001100001087983 */ /* 0x001ea80000300800 */
[----:B------:R-:W2:Y:S04]  /*2d2c0*/  LDL.LU R9, [R1+0x114] ;  /* 0x0001140001097983 */ /* 0x000ea80000300800 */
[----:B------:R-:W2:Y:S04]  /*2d2d0*/  LDL.LU R10, [R1+0x118] ;  /* 0x00011800010a7983 */ /* 0x000ea80000300800 */
[----:B------:R-:W2:Y:S04]  /*2d2e0*/  LDL.LU R11, [R1+0x11c] ;  /* 0x00011c00010b7983 */ /* 0x000ea80000300800 */
[----:B------:R-:W-:Y:S04]  /*2d2f0*/  STL [R1+0x49c4], R29 ;  /* 0x0049c41d01007387 */ /* 0x000fe80000100800 */
[----:B------:R-:W-:Y:S04]  /*2d300*/  STL.64 [R1+0x170], R24 ;  /* 0x0001701801007387 */ /* 0x000fe80000100a00 */
[----:B------:R0:W-:Y:S04]  /*2d310*/  STL.64 [R1+0x178], R26 ;  /* 0x0001781a01007387 */ /* 0x0001e80000100a00 */
[----:B0-----:R-:W4:Y:S02]  /*2d320*/  LDL.LU.64 R26, [R1+0x4ad0] ;  /* 0x004ad000011a7983 */ /* 0x001f240000300a00 */
[C---:B----4-:R-:W-:Y:S11]  /*2d330*/  HMMA.16816.F32 R20, R4.reuse, R26, R20 ;  /* 0x0000001a0414723c */ /* 0x050ff60000001814 */
[----:B------:R-:W-:Y:S11]  /*2d340*/  @!UPT UIADD3 URZ, URZ, URZ, URZ ;  /* 0x0000003f3f3ff290 */ /* 0x000ff6000fffe03f */
[----:B------:R-:W-:Y:S01]  /*2d350*/  @!UPT UIADD3 URZ, URZ, URZ, URZ ;  /* 0x0000003f3f3ff290 */ /* 0x000fe2000fffe03f */
[----:B------:R-:W-:Y:S04]  /*2d360*/  STL.64 [R1+0x160], R20 ;  /* 0x0001601401007387 */ /* 0x000fe80000100a00 */
[----:B------:R0:W-:Y:S04]  /*2d370*/  STL.64 [R1+0x168], R22 ;  /* 0x0001681601007387 */ /* 0x0001e80000100a00 */
[----:B0-----:R-:W3:Y:S04]  /*2d380*/  LDL.LU.64 R22, [R1+0x4ac8] ;  /* 0x004ac80001167983 */ /* 0x001ee80000300a00 */
[----:B------:R-:W4:Y:S01]  /*2d390*/  LDL.LU.64 R20, [R1+0x4ac0] ;  /* 0x004ac00001147983 */ /* 0x000f220000300a00 */
[----:B---3--:R-:W-:Y:S03]  /*2d3a0*/  HMMA.16816.F32 R4, R4, R22, R12 ;  /* 0x000000160404723c */ /* 0x008fe6000000180c */
[----:B------:R-:W2:Y:S04]  /*2d3b0*/  LDL.LU.64 R14, [R1+0x4ab8] ;  /* 0x004ab800010e7983 */ /* 0x000ea80000300a00 */
[----:B------:R-:W2:Y:S11]  /*2d3c0*/  LDL.LU.64 R12, [R1+0x4ab0] ;  /* 0x004ab000010c7983 */ /* 0x000eb60000300a00 */
[----:B------:R-:W-:Y:S05]  /*2d3d0*/  @!UPT UIADD3 URZ, URZ, URZ, URZ ;  /* 0x0000003f3f3ff290 */ /* 0x000fea000fffe03f */
[----:B------:R-:W-:Y:S04]  /*2d3e0*/  STL.64 [R1+0x150], R4 ;  /* 0x0001500401007387 */ /* 0x000fe80000100a00 */
[----:B------:R0:W-:Y:S02]  /*2d3f0*/  STL.64 [R1+0x158], R6 ;  /* 0x0001580601007387 */ /* 0x0001e40000100a00 */
[----:B0-----:R-:W-:Y:S01]  /*2d400*/  MOV R6, R17 ;  /* 0x0000001100067202 */ /* 0x001fe20000000f00 */
[----:B------:R-:W-:-:S07]  /*2d410*/  IMAD.MOV.U32 R7, RZ, RZ, R16 ;  /* 0x000000ffff077224 */ /* 0x000fce00078e0010 */
[C---:B--2---:R-:W-:Y:S01]  /*2d420*/  HMMA.16816.F32 R4, R12.reuse, R6, R8 ;  /* 0x000000060c04723c */ /* 0x044fe20000001808 */
[----:B------:R-:W2:Y:S04]  /*2d430*/  LDL.LU.64 R10, [R1+0x4aa8] ;  /* 0x004aa800010a7983 */ /* 0x000ea80000300a00 */
[----:B------:R-:W2:Y:S11]  /*2d440*/  LDL.LU.64 R8, [R1+0x4aa0] ;  /* 0x004aa00001087983 */ /* 0x000eb60000300a00 */
[----:B------:R-:W-:Y:S07]  /*2d450*/  @!UPT UIADD3 URZ, URZ, URZ, URZ ;  /* 0x0000003f3f3ff290 */ /* 0x000fee000fffe03f */
[----:B------:R-:W-:Y:S04]  /*2d460*/  STL.64 [R1+0x140], R4 ;  /* 0x0001400401007387 */ /* 0x000fe80000100a00 */
[----:B------:R-:W-:Y:S04]  /*2d470*/  STL.64 [R1+0x148], R6 ;  /* 0x0001480601007387 */ /* 0x000fe80000100a00 */
[----:B------:R-:W0:Y:S04]  /*2d480*/  LDSM.16.MT88.4 R4, [R3+0x24000] ;  /* 0x024000000304783b */ /* 0x000e280000004200 */
[----:B------:R-:W-:Y:S04]  /*2d490*/  STL [R1+0x49c0], R3 ;  /* 0x0049c00301007387 */ /* 0x000fe80000100800 */
[----:B0-----:R-:W-:Y:S01]  /*2d4a0*/  STL.64 [R1+0x4998], R6 ;  /* 0x0049980601007387 */ /* 0x001fe20000100a00 */
[----:B------:R0:W-:Y:S03]  /*2d4b0*/  STL.64 [R1+0x4990], R4 ;  /* 0x0049900401007387 */ /* 0x0001e60000100a00 */
[----:B0-----:R-:W3:Y:S01]  /*2d4c0*/  LDL.LU R4, [R1+0xb0] ;  /* 0x0000b00001047983 */ /* 0x001ee20000300800 */
[----:B------:R-:W-:Y:S01]  /*2d4d0*/  MOV R5, R28 ;  /* 0x0000001c00057202 */ /* 0x000fe20000000f00 */
[C---:B--2---:R-:W-:Y:S02]  /*2d4e0*/  HMMA.16816.F32 R16, R12.reuse, R18, R8 ;  /* 0x000000120c10723c */ /* 0x044fe40000001808 */
[----:B------:R-:W3:Y:S11]  /*2d4f0*/  LDL.LU.64 R8, [R1+0x4a98] ;  /* 0x004a980001087983 */ /* 0x000ef60000300a00 */
[----:B------:R-:W-:Y:S10]  /*2d500*/  @!UPT UIADD3 URZ, URZ, URZ, URZ ;  /* 0x0000003f3f3ff290 */ /* 0x000ff4000fffe03f */
[----:B------:R-:W-:Y:S01]  /*2d510*/  STL.64 [R1+0x130], R16 ;  /* 0x0001301001007387 */ /* 0x000fe20000100a00 */
[----:B------:R0:W-:Y:S01]  /*2d520*/  STL [R1+0x138], R18 ;  /* 0x0001381201007387 */ /* 0x0001e20000100800 */
[----:B------:R-:W-:Y:S02]  /*2d530*/  MOV R28, R19 ;  /* 0x00000013001c7202 */ /* 0x000fe40000000f00 */
[----:B0-----:R-:W2:Y:S01]  /*2d540*/  LDL.LU.64 R18, [R1+0x4a90] ;  /* 0x004a900001127983 */ /* 0x001ea20000300a00 */
[----:B------:R-:W2:Y:S02]  /*2d550*/  LDL.LU.64 R16, [R1+0x4a88] ;  /* 0x004a880001107983 */ /* 0x000ea40000300a00 */
[----:B------:R-:W-:Y:S01]  /*2d560*/  STL [R1+0x49c8], R28 ;  /* 0x0049c81c01007387 */ /* 0x000fe20000100800 */
[C---:B--2---:R-:W-:Y:S01]  /*2d570*/  HMMA.16816.F32 R24, R12.reuse, R26, R16 ;  /* 0x0000001a0c18723c */ /* 0x044fe20000001810 */
[----:B------:R-:W2:Y:S11]  /*2d580*/  LDL.LU.64 R16, [R1+0x4a80] ;  /* 0x004a800001107983 */ /* 0x000eb60000300a00 */
[----:B------:R-:W-:Y:S11]  /*2d590*/  @!UPT UIADD3 URZ, URZ, URZ, URZ ;  /* 0x0000003f3f3ff290 */ /* 0x000ff6000fffe03f */
[----:B------:R-:W-:Y:S01]  /*2d5a0*/  STL.64 [R1+0x110], R24 ;  /* 0x0001101801007387 */ /* 0x000fe20000100a00 */
[----:B------:R0:W-:Y:S01]  /*2d5b0*/  STL [R1+0x11c], R27 ;  /* 0x00011c1b01007387 */ /* 0x0001e20000100800 */
[----:B------:R-:W-:Y:S02]  /*2d5c0*/  MOV R29, R26 ;  /* 0x0000001a001d7202 */ /* 0x000fe40000000f00 */
[----:B0-----:R-:W2:Y:S01]  /*2d5d0*/  LDL.LU.64 R26, [R1+0x4a78] ;  /* 0x004a7800011a7983 */ /* 0x001ea20000300a00 */
[----:B------:R-:W2:Y:S02]  /*2d5e0*/  LDL.LU.64 R24, [R1+0x4a70] ;  /* 0x004a700001187983 */ /* 0x000ea40000300a00 */
[----:B------:R-:W-:Y:S01]  /*2d5f0*/  STL [R1+0x49cc], R29 ;  /* 0x0049cc1d01007387 */ /* 0x000fe20000100800 */
[----:B----4-:R-:W-:Y:S01]  /*2d600*/  MOV R6, R21 ;  /* 0x0000001500067202 */ /* 0x010fe20000000f00 */
[----:B------:R-:W-:Y:S01]  /*2d610*/  IMAD.MOV.U32 R7, RZ, RZ, R20 ;  /* 0x000000ffff077224 */ /* 0x000fe200078e0014 */
[----:B--2---:R-:W-:Y:S01]  /*2d620*/  HMMA.16816.F32 R12, R12, R22, R24 ;  /* 0x000000160c0c723c */ /* 0x004fe20000001818 */
[----:B------:R-:W2:Y:S01]  /*2d630*/  LDL.LU.64 R26, [R1+0x4a68] ;  /* 0x004a6800011a7983 */ /* 0x000ea20000300a00 */
[----:B------:R-:W2:Y:S02]  /*2d640*/  LDL.LU.64 R24, [R1+0x4a60] ;  /* 0x004a600001187983 */ /* 0x000ea40000300a00 */
[----:B------:R-:W2:Y:S02]  /*2d650*/  LDL.LU.64 R22, [R1+0x4a58] ;  /* 0x004a580001167983 */ /* 0x000ea40000300a00 */
[----:B------:R-:W2:Y:S11]  /*2d660*/  LDL.LU.64 R20, [R1+0x4a50] ;  /* 0x004a500001147983 */ /* 0x000eb60000300a00 */
[----:B------:R-:W-:Y:S06]  /*2d670*/  @!UPT UIADD3 URZ, URZ, URZ, URZ ;  /* 0x0000003f3f3ff290 */ /* 0x000fec000fffe03f */
[----:B------:R-:W-:Y:S01]  /*2d680*/  STL.64 [R1+0x100], R12 ;  /* 0x0001000c01007387 */ /* 0x000fe20000100a00 */
[----:B------:R2:W-:Y:S02]  /*2d690*/  STL [R1+0x108], R14 ;  /* 0x0001080e01007387 */ /* 0x0005e40000100800 */
[----:B------:R-:W-:-:S05]  /*2d6a0*/  IMAD.MOV.U32 R28, RZ, RZ, R15 ;  /* 0x000000ffff1c7224 */ /* 0x000fca00078e000f */
[----:B------:R-:W-:Y:S01]  /*2d6b0*/  STL [R1+0x49d0], R28 ;  /* 0x0049d01c01007387 */ /* 0x000fe20000100800 */
[C---:B--2---:R-:W-:Y:S03]  /*2d6c0*/  HMMA.16816.F32 R12, R24.reuse, R16, R20 ;  /* 0x00000010180c723c */ /* 0x044fe60000001814 */
[----:B------:R-:W0:Y:S04]  /*2d6d0*/  LDSM.16.MT88.4 R20, [R2+0x24800] ;  /* 0x024800000214783b */ /* 0x000e280000004200 */
[----:B------:R-:W2:Y:S01]  /*2d6e0*/  LDL.LU R16, [R1+0x180] ;  /* 0x0001800001107983 */ /* 0x000ea20000300800 */
[----:B---3--:R-:W-:Y:S11]  /*2d6f0*/  HMMA.16816.F32 R8, R24, R8, R4 ;  /* 0x000000081808723c */ /* 0x008ff60000001804 */
[----:B------:R-:W-:Y:S04]  /*2d700*/  @!UPT UIADD3 URZ, URZ, URZ, URZ ;  /* 0x0000003f3f3ff290 */ /* 0x000fe8000fffe03f */
[----:B------:R-:W-:Y:S01]  /*2d710*/  STL.64 [R1+0xf0], R12 ;  /* 0x0000f00c01007387 */ /* 0x000fe20000100a00 */
[----:B------:R-:W-:Y:S02]  /*2d720*/  STL.64 [R1+0xf8], R14 ;  /* 0x0000f80e01007387 */ /* 0x000fe40000100a00 */
[----:B------:R-:W1:Y:S04]  /*2d730*/  LDSM.16.MT88.4 R12, [R0+0x24800] ;  /* 0x02480000000c783b */ /* 0x000e680000004200 */
[----:B------:R-:W2:Y:S01]  /*2d740*/  LDL.LU R17, [R1+0x184] ;  /* 0x0001840001117983 */ /* 0x000ea20000300800 */
[----:B------:R-:W2:Y:S01]  /*2d750*/  LDL.LU R18, [R1+0x188] ;  /* 0x0001880001127983 */ /* 0x000ea20000300800 */
[----:B------:R-:W-:Y:S01]  /*2d760*/  MOV R4, R11 ;  /* 0x0000000b00047202 */ /* 0x000fe20000000f00 */
[----:B------:R-:W2:Y:S02]  /*2d770*/  LDL.LU R19, [R1+0x18c] ;  /* 0x00018c0001137983 */ /* 0x000ea40000300800 */
[----:B------:R-:W-:Y:S01]  /*2d780*/  IMAD.MOV.U32 R5, RZ, RZ, R10 ;  /* 0x000000ffff057224 */ /* 0x000fe200078e000a */
[----:B------:R-:W-:-:S02]  /*2d790*/  MOV R6, R9 ;  /* 0x0000000900067202 */ /* 0x000fc40000000f00 */
[----:B------:R-:W-:Y:S01]  /*2d7a0*/  MOV R7, R8 ;  /* 0x0000000800077202 */ /* 0x000fe20000000f00 */
[----:B0-----:R-:W-:Y:S01]  /*2d7b0*/  STL.64 [R1+0x4958], R22 ;  /* 0x0049581601007387 */ /* 0x001fe20000100a00 */
[----:B------:R-:W-:Y:S02]  /*2d7c0*/  STL.64 [R1+0x4950], R20 ;  /* 0x0049501401007387 */ /* 0x000fe40000100a00 */
[----:B------:R-:W-:Y:S02]  /*2d7d0*/  STL [R1+0x48e0], R2 ;  /* 0x0048e00201007387 */ /* 0x000fe40000100800 */
[----:B------:R0:W-:Y:S01]  /*2d7e0*/  STL [R1+0x49e0], R4 ;  /* 0x0049e00401007387 */ /* 0x0001e20000100800 */
[----:B------:R3:W-:Y:S01]  /*2d7f0*/  STL [R1+0x49dc], R5 ;  /* 0x0049dc0501007387 */ /* 0x0007e20000100800 */
[----:B------:R4:W-:Y:S02]  /*2d800*/  STL [R1+0x49d8], R6 ;  /* 0x0049d80601007387 */ /* 0x0009e40000100800 */
[----:B------:R4:W-:Y:S01]  /*2d810*/  STL [R1+0x49d4], R7 ;  /* 0x0049d40701007387 */ /* 0x0009e20000100800 */
[----:B0-----:R-:W2:Y:S01]  /*2d820*/  LDL.LU R4, [R1+0xa0] ;  /* 0x0000a00001047983 */ /* 0x001ea20000300800 */
[----:B---3--:R-:W3:Y:S02]  /*2d830*/  LDL.LU R5, [R1+0xa4] ;  /* 0x0000a40001057983 */ /* 0x008ee40000300800 */
[----:B----4-:R-:W3:Y:S02]  /*2d840*/  LDL.LU R6, [R1+0xa8] ;  /* 0x0000a80001067983 */ /* 0x010ee40000300800 */
[----:B------:R-:W3:Y:S01]  /*2d850*/  LDL.LU R7, [R1+0xac] ;  /* 0x0000ac0001077983 */ /* 0x000ee20000300800 */
[----:B-1----:R-:W-:Y:S01]  /*2d860*/  STL.64 [R1+0x4900], R14 ;  /* 0x0049000e01007387 */ /* 0x002fe20000100a00 */
[----:B------:R0:W-:Y:S03]  /*2d870*/  STL.64 [R1+0x48f8], R12 ;  /* 0x0048f80c01007387 */ /* 0x0001e60000100a00 */
[----:B0-----:R-:W3:Y:S01]  /*2d880*/  LDL.LU R12, [R1+0x60] ;  /* 0x00006000010c7983 */ /* 0x001ee20000300800 */
[----:B------:R-:W3:Y:S02]  /*2d890*/  LDL.LU R13, [R1+0x64] ;  /* 0x00006400010d7983 */ /* 0x000ee40000300800 */
[----:B------:R-:W4:Y:S02]  /*2d8a0*/  LDL R14, [R1+0x68] ;  /* 0x00006800010e7983 */ /* 0x000f240000100800 */
[----:B----4-:R-:W-:Y:S01]  /*2d8b0*/  STL [R1+0x4a08], R14 ;  /* 0x004a080e01007387 */ /* 0x010fe20000100800 */
[----:B------:R-:W4:Y:S02]  /*2d8c0*/  LDL R15, [R1+0x6c] ;  /* 0x00006c00010f7983 */ /* 0x000f240000100800 */
[----:B------:R-:W2:Y:S02]  /*2d8d0*/  LDL.LU R8, [R1+0xd0] ;  /* 0x0000d00001087983 */ /* 0x000ea40000300800 */
[----:B------:R-:W2:Y:S01]  /*2d8e0*/  LDL.LU R9, [R1+0xd4] ;  /* 0x0000d40001097983 */ /* 0x000ea20000300800 */
[----:B------:R-:W2:Y:S01]  /*2d8f0*/  LDL.LU R10, [R1+0xd8] ;  /* 0x0000d800010a7983 */ /* 0x000ea20000300800 */
[----:B------:R-:W2:Y:S03]  /*2d900*/  LDL.LU R11, [R1+0xdc] ;  /* 0x0000dc00010b7983 */ /* 0x000ea60000300800 */
[----:B--2---:R-:W-:Y:S01]  /*2d910*/  STL.64 [R1+0x4a18], R10 ;  /* 0x004a180a01007387 */ /* 0x004fe20000100a00 */
[----:B------:R0:W-:Y:S03]  /*2d920*/  STL.64 [R1+0x4a10], R8 ;  /* 0x004a100801007387 */ /* 0x0001e60000100a00 */
[----:B0-----:R-:W2:Y:S01]  /*2d930*/  LDL.64 R8, [R1+0x70] ;  /* 0x0000700001087983 */ /* 0x001ea20000100a00 */
[----:B------:R-:W-:Y:S01]  /*2d940*/  STL [R1+0x48b8], R0 ;  /* 0x0048b80001007387 */ /* 0x000fe20000100800 */
[C---:B--2---:R-:W-:Y:S11]  /*2d950*/  HMMA.16816.F32 R16, R24.reuse, R8, R16 ;  /* 0x000000081810723c */ /* 0x044ff60000001810 */
[----:B------:R-:W-:Y:S11]  /*2d960*/  @!UPT UIADD3 URZ, URZ, URZ, URZ ;  /* 0x0000003f3f3ff290 */ /* 0x000ff6000fffe03f */
[----:B------:R-:W-:Y:S02]  /*2d970*/  @!UPT UIADD3 URZ, URZ, URZ, URZ ;  /* 0x0000003f3f3ff290 */ /* 0x000fe4000fffe03f */
[----:B------:R-:W-:Y:S02]  /*2d980*/  MOV R23, R18 ;  /* 0x0000001200177202 */ /* 0x000fe40000000f00 */
[----:B------:R-:W-:Y:S02]  /*2d990*/  MOV R22, R19 ;  /* 0x0000001300167202 */ /* 0x000fe40000000f00 */
[----:B------:R-:W-:Y:S01]  /*2d9a0*/  MOV R28, R16 ;  /* 0x00000010001c7202 */ /* 0x000fe20000000f00 */
[----:B------:R-:W-:Y:S01]  /*2d9b0*/  IMAD.MOV.U32 R29, RZ, RZ, R17 ;  /* 0x000000ffff1d7224 */ /* 0x000fe200078e0011 */
[----:B------:R-:W2:Y:S01]  /*2d9c0*/  LDL.LU.64 R18, [R1+0x4a48] ;  /* 0x004a480001127983 */ /* 0x000ea20000300a00 */
[----:B------:R-:W2:Y:S02]  /*2d9d0*/  LDL.LU.64 R16, [R1+0x4a40] ;  /* 0x004a400001107983 */ /* 0x000ea40000300a00 */
[----:B------:R0:W-:Y:S02]  /*2d9e0*/  STL.64 [R1+0x4a20], R8 ;  /* 0x004a200801007387 */ /* 0x0001e40000100a00 */
[----:B0-----:R-:W2:Y:S01]  /*2d9f0*/  LDL.LU.64 R8, [R1+0x80] ;  /* 0x0000800001087983 */ /* 0x001ea20000300a00 */
[----:B---3--:R-:W-:Y:S03]  /*2da00*/  HMMA.16816.F32 R24, R24, R12, R4 ;  /* 0x0000000c1818723c */ /* 0x008fe60000001804 */
[----:B--2---:R0:W-:Y:S04]  /*2da10*/  STL.64 [R1+0x4a38], R8 ;  /* 0x004a380801007387 */ /* 0x0041e80000100a00 */
[----:B0-----:R-:W2:Y:S01]  /*2da20*/  LDL.LU R8, [R1+0x90] ;  /* 0x0000900001087983 */ /* 0x001ea20000300800 */
[----:B------:R-:W2:Y:S02]  /*2da30*/  LDL.LU R9, [R1+0x94] ;  /* 0x0000940001097983 */ /* 0x000ea40000300800 */
[----:B------:R-:W2:Y:S02]  /*2da40*/  LDL.LU R10, [R1+0x98] ;  /* 0x00009800010a7983 */ /* 0x000ea40000300800 */
[----:B------:R-:W2:Y:S01]  /*2da50*/  LDL.LU R11, [R1+0x9c] ;  /* 0x00009c00010b7983 */ /* 0x000ea20000300800 */
[----:B------:R-:W-:Y:S01]  /*2da60*/  STL [R1+0x49f0], R22 ;  /* 0x0049f01601007387 */ /* 0x000fe20000100800 */
[----:B------:R-:W-:Y:S02]  /*2da70*/  STL [R1+0x49ec], R23 ;  /* 0x0049ec1701007387 */ /* 0x000fe40000100800 */
[----:B------:R-:W2:Y:S08]  /*2da80*/  LDL.64 R20, [R1+0x50] ;  /* 0x0000500001147983 */ /* 0x000eb00000100a00 */
[----:B------:R-:W-:Y:S01]  /*2da90*/  MOV R6, R26 ;  /* 0x0000001a00067202 */ /* 0x000fe20000000f00 */
[----:B------:R-:W-:-:S02]  /*2daa0*/  IMAD.MOV.U32 R7, RZ, RZ, R27 ;  /* 0x000000ffff077224 */ /* 0x000fc400078e001b */
[----:B------:R-:W-:Y:S01]  /*2dab0*/  IMAD.MOV.U32 R4, RZ, RZ, R24 ;  /* 0x000000ffff047224 */ /* 0x000fe200078e0018 */
[----:B------:R-:W-:Y:S01]  /*2dac0*/  MOV R5, R25 ;  /* 0x0000001900057202 */ /* 0x000fe20000000f00 */
[----:B------:R-:W-:Y:S01]  /*2dad0*/  STL [R1+0x49e8], R29 ;  /* 0x0049e81d01007387 */ /* 0x000fe20000100800 */
[----:B------:R-:W-:Y:S02]  /*2dae0*/  STL [R1+0x49e4], R28 ;  /* 0x0049e41c01007387 */ /* 0x000fe40000100800 */
[----:B------:R-:W-:Y:S01]  /*2daf0*/  STL.64 [R1+0x4a30], R6 ;  /* 0x004a300601007387 */ /* 0x000fe20000100a00 */
[----:B------:R0:W-:Y:S04]  /*2db00*/  STL.64 [R1+0x4a28], R4 ;  /* 0x004a280401007387 */ /* 0x0001e80000100a00 */
[----:B0-----:R-:W3:Y:S01]  /*2db10*/  LDL.LU R4, [R1+0x40] ;  /* 0x0000400001047983 */ /* 0x001ee20000300800 */
[----:B------:R-:W3:Y:S02]  /*2db20*/  LDL.LU R5, [R1+0x44] ;  /* 0x0000440001057983 */ /* 0x000ee40000300800 */
[----:B------:R-:W3:Y:S02]  /*2db30*/  LDL.LU R6, [R1+0x48] ;  /* 0x0000480001067983 */ /* 0x000ee40000300800 */
[----:B------:R-:W3:Y:S01]  /*2db40*/  LDL.LU R7, [R1+0x4c] ;  /* 0x00004c0001077983 */ /* 0x000ee20000300800 */
[----:B------:R-:W3:Y:S01]  /*2db50*/  LDL.LU R24, [R1+0xe0] ;  /* 0x0000e00001187983 */ /* 0x000ee20000300800 */
[----:B------:R-:W3:Y:S02]  /*2db60*/  LDL.LU R25, [R1+0xe4] ;  /* 0x0000e40001197983 */ /* 0x000ee40000300800 */
[----:B------:R-:W3:Y:S02]  /*2db70*/  LDL.LU R26, [R1+0xe8] ;  /* 0x0000e800011a7983 */ /* 0x000ee40000300800 */
[----:B------:R-:W3:Y:S01]  /*2db80*/  LDL.LU R27, [R1+0xec] ;  /* 0x0000ec00011b7983 */ /* 0x000ee20000300800 */
[C---:B--2---:R-:W-:Y:S11]  /*2db90*/  HMMA.16816.F32 R8, R16.reuse, R20, R8 ;  /* 0x000000141008723c */ /* 0x044ff60000001808 */
[----:B------:R-:W-:Y:S11]  /*2dba0*/  @!UPT UIADD3 URZ, URZ, URZ, URZ ;  /* 0x0000003f3f3ff290 */ /* 0x000ff6000fffe03f */
[----:B------:R-:W-:Y:S02]  /*2dbb0*/  @!UPT UIADD3 URZ, URZ, URZ, URZ ;  /* 0x0000003f3f3ff290 */ /* 0x000fe4000fffe03f */
[----:B------:R-:W-:Y:S01]  /*2dbc0*/  IMAD.MOV.U32 R22, RZ, RZ, R8 ;  /* 0x000000ffff167224 */ /* 0x000fe200078e0008 */
[----:B------:R-:W-:Y:S02]  /*2dbd0*/  MOV R23, R9 ;  /* 0x0000000900177202 */ /* 0x000fe40000000f00 */
[----:B------:R-:W3:Y:S02]  /*2dbe0*/  LDL.LU.64 R8, [R1+0x4a38] ;  /* 0x004a380001087983 */ /* 0x000ee40000300a00 */
[----:B---3--:R-:W-:Y:S01]  /*2dbf0*/  HMMA.16816.F32 R4, R16, R8, R4 ;  /* 0x000000081004723c */ /* 0x008fe20000001804 */
[----:B------:R-:W-:Y:S02]  /*2dc00*/  MOV R3, R8 ;  /* 0x0000000800037202 */ /* 0x000fe40000000f00 */
[----:B------:R-:W-:Y:S11]  /*2dc10*/  MOV R0, R9 ;  /* 0x0000000900007202 */ /* 0x000ff60000000f00 */
[----:B------:R-:W-:Y:S09]  /*2dc20*/  @!UPT UIADD3 URZ, URZ, URZ, URZ ;  /* 0x0000003f3f3ff290 */ /* 0x000ff2000fffe03f */
[----:B------:R-:W-:Y:S01]  /*2dc30*/  STL.64 [R1+0x10], R4 ;  /* 0x0000100401007387 */ /* 0x000fe20000100a00 */
[----:B------:R0:W-:Y:S03]  /*2dc40*/  STL.64 [R1+0x18], R6 ;  /* 0x0000180601007387 */ /* 0x0001e60000100a00 */
[----:B0-----:R-:W2:Y:S01]  /*2dc50*/  LDL.LU.64 R6, [R1+0x4a30] ;  /* 0x004a300001067983 */ /* 0x001ea20000300a00 */
[----:B------:R-:W3:Y:S02]  /*2dc60*/  LDL.LU.64 R4, [R1+0x4a28] ;  /* 0x004a280001047983 */ /* 0x000ee40000300a00 */
[----:B------:R-:W2:Y:S01]  /*2dc70*/  LDL.LU.64 R8, [R1+0x4a20] ;  /* 0x004a200001087983 */ /* 0x000ea20000300a00 */
[----:B------:R-:W-:Y:S02]  /*2dc80*/  MOV R14, R20 ;  /* 0x00000014000e7202 */ /* 0x000fe40000000f00 */
[----:B------:R-:W-:-:S02]  /*2dc90*/  MOV R2, R21 ;  /* 0x0000001500027202 */ /* 0x000fc40000000f00 */
[----:B------:R-:W-:Y:S01]  /*2dca0*/  MOV R29, R10 ;  /* 0x0000000a001d7202 */ /* 0x000fe20000000f00 */
[----:B------:R-:W-:Y:S02]  /*2dcb0*/  IMAD.MOV.U32 R28, RZ, RZ, R11 ;  /* 0x000000ffff1c7224 */ /* 0x000fe400078e000b */
[----:B------:R-:W3:Y:S01]  /*2dcc0*/  LDL.LU.64 R10, [R1+0x4a18] ;  /* 0x004a1800010a7983 */ /* 0x000ee20000300a00 */
[C---:B--2---:R-:W-:Y:S01]  /*2dcd0*/  HMMA.16816.F32 R24, R16.reuse, R8, R24 ;  /* 0x000000081018723c */ /* 0x044fe20000001818 */
[----:B------:R-:W-:Y:S01]  /*2dce0*/  IMAD.MOV.U32 R21, RZ, RZ, R8 ;  /* 0x000000ffff157224 */ /* 0x000fe200078e0008 */
[----:B------:R-:W-:Y:S02]  /*2dcf0*/  MOV R20, R9 ;  /* 0x0000000900147202 */ /* 0x000fe40000000f00 */
[----:B------:R-:W3:Y:S11]  /*2dd00*/  LDL.LU.64 R8, [R1+0x4a10] ;  /* 0x004a100001087983 */ /* 0x000ef60000300a00 */
[----:B------:R-:W-:Y:S08]  /*2dd10*/  @!UPT UIADD3 URZ, URZ, URZ, URZ ;  /* 0x0000003f3f3ff290 */ /* 0x000ff0000fffe03f */
[----:B------:R-:W-:Y:S01]  /*2dd20*/  STL.64 [R1+0x48f0], R26 ;  /* 0x0048f01a01007387 */ /* 0x000fe20000100a00 */
[----:B------:R0:W-:Y:S02]  /*2dd30*/  STL.64 [R1+0x48e8], R24 ;  /* 0x0048e81801007387 */ /* 0x0001e40000100a00 */
[----:B0-----:R-:W-:Y:S02]  /*2dd40*/  MOV R24, R14 ;  /* 0x0000000e00187202 */ /* 0x001fe40000000f00 */
[----:B------:R-:W4:Y:S01]  /*2dd50*/  LDL.LU R14, [R1+0x4a08] ;  /* 0x004a0800010e7983 */ /* 0x000f220000300800 */
[----:B------:R-:W-:Y:S01]  /*2dd60*/  IMAD.MOV.U32 R25, RZ, RZ, R2 ;  /* 0x000000ffff197224 */ /* 0x000fe200078e0002 */
[----:B---3--:R-:W-:Y:S02]  /*2dd70*/  HMMA.16816.F32 R16, R16, R12, R8 ;  /* 0x0000000c1010723c */ /* 0x008fe40000001808 */
[----:B------:R-:W2:Y:S01]  /*2dd80*/  LDL.LU.64 R10, [R1+0x4a00] ;  /* 0x004a0000010a7983 */ /* 0x000ea20000300a00 */
[----:B------:R-:W2:Y:S11]  /*2dd90*/  LDL.LU.64 R8, [R1+0x49f8] ;  /* 0x0049f80001087983 */ /* 0x000eb60000300a00 */
[----:B------:R-:W-:Y:S09]  /*2dda0*/  @!UPT UIADD3 URZ, URZ, URZ, URZ ;  /* 0x0000003f3f3ff290 */ /* 0x000ff2000fffe03f */
[----:B------:R0:W-:Y:S01]  /*2ddb0*/  STL.64 [R1+0x40], R16 ;  /* 0x0000401001007387 */ /* 0x0001e20000100a00 */
[----:B------:R1:W-:Y:S01]  /*2ddc0*/  STL [R1+0x48], R18 ;  /* 0x0000481201007387 */ /* 0x0003e20000100800 */
[----:B------:R-:W-:Y:S02]  /*2ddd0*/  MOV R2, R19 ;  /* 0x0000001300027202 */ /* 0x000fe40000000f00 */
[----:B0-----:R-:W2:Y:S01]  /*2dde0*/  LDL.LU R16, [R1+0x120] ;  /* 0x0001200001107983 */ /* 0x001ea20000300800 */
[----:B------:R-:W2:Y:S02]  /*2ddf0*/  LDL.LU R17, [R1+0x124] ;  /* 0x0001240001117983 */ /* 0x000ea40000300800 */
[----:B-1----:R-:W2:Y:S02]  /*2de00*/  LDL.LU R18, [R1+0x128] ;  /* 0x0001280001127983 */ /* 0x002ea40000300800 */
[----:B------:R-:W2:Y:S01]  /*2de10*/  LDL.LU R19, [R1+0x12c] ;  /* 0x00012c0001137983 */ /* 0x000ea20000300800 */
[----:B----4-:R-:W-:Y:S01]  /*2de20*/  STL.64 [R1+0x49a8], R14 ;  /* 0x0049a80e01007387 */ /* 0x010fe20000100a00 */
[----:B------:R2:W-:Y:S02]  /*2de30*/  STL.64 [R1+0x49a0], R12 ;  /* 0x0049a00c01007387 */ /* 0x0005e40000100a00 */
[----:B------:R-:W-:Y:S01]  /*2de40*/  STL [R1+0x48e4], R2 ;  /* 0x0048e40201007387 */ /* 0x000fe20000100800 */
[----:B------:R-:W-:-:S02]  /*2de50*/  MOV R26, R29 ;  /* 0x0000001d001a7202 */ /* 0x000fc40000000f00 */
[----:B------:R-:W-:Y:S01]  /*2de60*/  MOV R27, R28 ;  /* 0x0000001c001b7202 */ /* 0x000fe20000000f00 */
[----:B--2---:R-:W-:Y:S07]  /*2de70*/  HMMA.16816.F32 R12, R8, R24, R16 ;  /* 0x00000018080c723c */ /* 0x004fee0000001810 */
[----:B------:R-:W-:Y:S02]  /*2de80*/  MOV R24, R22 ;  /* 0x0000001600187202 */ /* 0x000fe40000000f00 */
[----:B------:R-:W2:Y:S01]  /*2de90*/  LDL.LU R22, [R1+0x49f0] ;  /* 0x0049f00001167983 */ /* 0x000ea20000300800 */
[----:B------:R-:W-:Y:S11]  /*2dea0*/  IMAD.MOV.U32 R25, RZ, RZ, R23 ;  /* 0x000000ffff197224 */ /* 0x000ff600078e0017 */
[----:B------:R-:W-:Y:S02]  /*2deb0*/  @!UPT UIADD3 URZ, URZ, URZ, URZ ;  /* 0x0000003f3f3ff290 */ /* 0x000fe4000fffe03f */
[----:B------:R-:W-:Y:S01]  /*2dec0*/  STL.64 [R1+0xa0], R12 ;  /* 0x0000a00c01007387 */ /* 0x000fe20000100a00 */
[----:B------:R-:W-:Y:S02]  /*2ded0*/  STL.64 [R1+0xa8], R14 ;  /* 0x0000a80e01007387 */ /* 0x000fe40000100a00 */
[----:B------:R-:W3:Y:S02]  /*2dee0*/  LDL.LU R23, [R1+0x49ec] ;  /* 0x0049ec0001177983 */ /* 0x000ee40000300800 */
[----:B------:R-:W4:Y:S01]  /*2def0*/  LDL.LU R29, [R1+0x49e8] ;  /* 0x0049e800011d7983 */ /* 0x000f220000300800 */
[----:B------:R-:W4:Y:S01]  /*2df00*/  LDL.LU R28, [R1+0x49e4] ;  /* 0x0049e400011c7983 */ /* 0x000f220000300800 */
[----:B------:R-:W-:Y:S02]  /*2df10*/  STL.64 [R1+0x4910], R26 ;  /* 0x0049101a01007387 */ /* 0x000fe40000100a00 */
[----:B------:R0:W-:Y:S02]  /*2df20*/  STL.64 [R1+0x4908], R24 ;  /* 0x0049081801007387 */ /* 0x0001e40000100a00 */
[----:B0-----:R-:W-:Y:S01]  /*2df30*/  IMAD.MOV.U32 R24, RZ, RZ, R4 ;  /* 0x000000ffff187224 */ /* 0x001fe200078e0004 */
[----:B------:R-:W-:Y:S01]  /*2df40*/  MOV R25, R5 ;  /* 0x0000000500197202 */ /* 0x000fe20000000f00 */
[----:B------:R-:W4:Y:S01]  /*2df50*/  LDL.LU R4, [R1+0x49e0] ;  /* 0x0049e00001047983 */ /* 0x000f220000300800 */
[----:B------:R-:W4:Y:S01]  /*2df60*/  LDL.LU R5, [R1+0x49dc] ;  /* 0x0049dc0001057983 */ /* 0x000f220000300800 */
[----:B------:R-:W-:Y:S01]  /*2df70*/  MOV R26, R6 ;  /* 0x00000006001a7202 */ /* 0x000fe20000000f00 */
[----:B------:R-:W-:Y:S01]  /*2df80*/  IMAD.MOV.U32 R27, RZ, RZ, R7 ;  /* 0x000000ffff1b7224 */ /* 0x000fe200078e0007 */
[----:B------:R-:W4:Y:S01]  /*2df90*/  LDL.LU R6, [R1+0x49d8] ;  /* 0x0049d80001067983 */ /* 0x000f220000300800 */
[----:B------:R-:W4:Y:S03]  /*2dfa0*/  LDL.LU R7, [R1+0x49d4] ;  /* 0x0049d40001077983 */ /* 0x000f260000300800 */
[----:B------:R2:W-:Y:S01]  /*2dfb0*/  STL.64 [R1+0x4920], R26 ;  /* 0x0049201a01007387 */ /* 0x0005e20000100a00 */
[----:B------:R4:W-:Y:S01]  /*2dfc0*/  STL.64 [R1+0x4918], R24 ;  /* 0x0049181801007387 */ /* 0x0009e20000100a00 */
[----:B--2---:R-:W-:Y:S01]  /*2dfd0*/  MOV R27, R22 ;  /* 0x00000016001b7202 */ /* 0x004fe20000000f00 */
[----:B---3--:R-:W-:Y:S01]  /*2dfe0*/  IMAD.MOV.U32 R26, RZ, RZ, R23 ;  /* 0x000000ffff1a7224 */ /* 0x008fe200078e0017 */
[----:B----4-:R-:W-:-:S02]  /*2dff0*/  MOV R25, R29 ;  /* 0x0000001d00197202 */ /* 0x010fc40000000f00 */
[----:B------:R-:W-:Y:S02]  /*2e000*/  MOV R24, R28 ;  /* 0x0000001c00187202 */ /* 0x000fe40000000f00 */
[----:B------:R-:W2:Y:S01]  /*2e010*/  LDL.LU R28, [R1+0x49d0] ;  /* 0x0049d000011c7983 */ /* 0x000ea20000300800 */
[----:B------:R-:W3:Y:S02]  /*2e020*/  LDL.LU R29, [R1+0x49cc] ;  /* 0x0049cc00011d7983 */ /* 0x000ee40000300800 */
[----:B------:R0:W-:Y:S02]  /*2e030*/  STL.64 [R1+0x4930], R26 ;  /* 0x0049301a01007387 */ /* 0x0001e40000100a00 */
[----:B------:R1:W-:Y:S01]  /*2e040*/  STL.64 [R1+0x4928], R24 ;  /* 0x0049281801007387 */ /* 0x0003e20000100a00 */
[----:B0-----:R-:W-:Y:S02]  /*2e050*/  MOV R27, R4 ;  /* 0x00000004001b7202 */ /* 0x001fe40000000f00 */
[----:B------:R-:W-:Y:S01]  /*2e060*/  MOV R26, R5 ;  /* 0x00000005001a7202 */ /* 0x000fe20000000f00 */
[----:B------:R-:W4:Y:S01]  /*2e070*/  LDL.LU R4, [R1+0x150] ;  /* 0x0001500001047983 */ /* 0x000f220000300800 */
[----:B------:R-:W4:Y:S02]  /*2e080*/  LDL.LU R5, [R1+0x154] ;  /* 0x0001540001057983 */ /* 0x000f240000300800 */
[----:B-1----:R-:W-:Y:S01]  /*2e090*/  IMAD.MOV.U32 R25, RZ, RZ, R6 ;  /* 0x000000ffff197224 */ /* 0x002fe200078e0006 */
[----:B------:R-:W-:Y:S01]  /*2e0a0*/  MOV R24, R7 ;  /* 0x0000000700187202 */ /* 0x000fe20000000f00 */
[----:B------:R-:W2:Y:S01]  /*2e0b0*/  LDL.LU R6, [R1+0x158] ;  /* 0x0001580001067983 */ /* 0x000ea20000300800 */
[----:B------:R-:W2:Y:S01]  /*2e0c0*/  LDL.LU R7, [R1+0x15c] ;  /* 0x00015c0001077983 */ /* 0x000ea20000300800 */
[----:B------:R-:W-:Y:S01]  /*2e0d0*/  MOV R13, R20 ;  /* 0x00000014000d7202 */ /* 0x000fe20000000f00 */
[----:B------:R-:W-:Y:S01]  /*2e0e0*/  IMAD.MOV.U32 R12, RZ, RZ, R21 ;  /* 0x000000ffff0c7224 */ /* 0x000fe200078e0015 */
[----:B--2---:R-:W-:Y:S01]  /*2e0f0*/  STL.64 [R1+0x49b8], R6 ;  /* 0x0049b80601007387 */ /* 0x004fe20000100a00 */
[----:B----4-:R0:W-:Y:S03]  /*2e100*/  STL.64 [R1+0x49b0], R4 ;  /* 0x0049b00401007387 */ /* 0x0101e60000100a00 */
[----:B0-----:R-:W2:Y:S01]  /*2e110*/  LDL.LU R4, [R1+0x160] ;  /* 0x0001600001047983 */ /* 0x001ea20000300800 */
[----:B------:R-:W2:Y:S02]  /*2e120*/  LDL.LU R5, [R1+0x164] ;  /* 0x0001640001057983 */ /* 0x000ea40000300800 */
[----:B------:R-:W2:Y:S02]  /*2e130*/  LDL.LU R6, [R1+0x168] ;  /* 0x0001680001067983 */ /* 0x000ea40000300800 */
[----:B------:R-:W2:Y:S01]  /*2e140*/  LDL.LU R7, [R1+0x16c] ;  /* 0x00016c0001077983 */ /* 0x000ea20000300800 */
[----:B------:R-:W4:Y:S01]  /*2e150*/  LDL.LU R20, [R1+0x100] ;  /* 0x0001000001147983 */ /* 0x000f220000300800 */
[----:B------:R-:W4:Y:S02]  /*2e160*/  LDL.LU R21, [R1+0x104] ;  /* 0x0001040001157983 */ /* 0x000f240000300800 */
[----:B------:R-:W2:Y:S01]  /*2e170*/  LDL.LU R22, [R1+0x108] ;  /* 0x0001080001167983 */ /* 0x000ea20000300800 */
[----:B------:R-:W-:-:S02]  /*2e180*/  MOV R23, R28 ;  /* 0x0000001c00177202 */ /* 0x000fc40000000f00 */
[----:B------:R-:W3:Y:S04]  /*2e190*/  LDL.LU R28, [R1+0x49c8] ;  /* 0x0049c800011c7983 */ /* 0x000ee80000300800 */
[----:B--2---:R3:W-:Y:S01]  /*2e1a0*/  STL.64 [R1+0x4968], R22 ;  /* 0x0049681601007387 */ /* 0x0047e20000100a00 */
[----:B----4-:R0:W-:Y:S02]  /*2e1b0*/  STL.64 [R1+0x4960], R20 ;  /* 0x0049601401007387 */ /* 0x0101e40000100a00 */
[----:B---3--:R-:W-:Y:S01]  /*2e1c0*/  IMAD.MOV.U32 R22, RZ, RZ, R29 ;  /* 0x000000ffff167224 */ /* 0x008fe200078e001d */
[----:B0-----:R-:W2:Y:S01]  /*2e1d0*/  LDL.LU R20, [R1+0x110] ;  /* 0x0001100001147983 */ /* 0x001ea20000300800 */
[----:B------:R-:W2:Y:S02]  /*2e1e0*/  LDL.LU R21, [R1+0x114] ;  /* 0x0001140001157983 */ /* 0x000ea40000300800 */
[----:B------:R-:W3:Y:S02]  /*2e1f0*/  LDL.LU R29, [R1+0x49c4] ;  /* 0x0049c400011d7983 */ /* 0x000ee40000300800 */
[----:B------:R-:W4:Y:S01]  /*2e200*/  LDL.LU R23, [R1+0x11c] ;  /* 0x00011c0001177983 */ /* 0x000f220000300800 */
[----:B---3--:R-:W0:Y:S04]  /*2e210*/  LDSM.16.MT88.4 R16, [R29+0x24800] ;  /* 0x024800001d10783b */ /* 0x008e280000004200 */
[----:B----4-:R-:W-:Y:S01]  /*2e220*/  STL.64 [R1+0x4978], R22 ;  /* 0x0049781601007387 */ /* 0x010fe20000100a00 */
[----:B--2---:R1:W-:Y:S02]  /*2e230*/  STL.64 [R1+0x4970], R20 ;  /* 0x0049701401007387 */ /* 0x0043e40000100a00 */
[----:B-1----:R-:W-:-:S02]  /*2e240*/  MOV R20, R3 ;  /* 0x0000000300147202 */ /* 0x002fc40000000f00 */
[----:B------:R-:W2:Y:S01]  /*2e250*/  LDL.LU R3, [R1+0x49c0] ;  /* 0x0049c00001037983 */ /* 0x000ea20000300800 */
[----:B------:R-:W-:Y:S02]  /*2e260*/  STL.64 [R1+0x4940], R26 ;  /* 0x0049401a01007387 */ /* 0x000fe40000100a00 */
[----:B------:R1:W-:Y:S02]  /*2e270*/  STL.64 [R1+0x4938], R24 ;  /* 0x0049381801007387 */ /* 0x0003e40000100a00 */
[----:B-1----:R-:W3:Y:S01]  /*2e280*/  LDL.LU.64 R24, [R1+0x50] ;  /* 0x0000500001187983 */ /* 0x002ee20000300a00 */
[----:B------:R-:W4:Y:S03]  /*2e290*/  LDL.LU.64 R26, [R1+0x58] ;  /* 0x00005800011a7983 */ /* 0x000f260000300a00 */
[----:B0-----:R-:W-:Y:S01]  /*2e2a0*/  STL.64 [R1+0x48a8], R18 ;  /* 0x0048a81201007387 */ /* 0x001fe20000100a00 */
[----:B------:R0:W-:Y:S03]  /*2e2b0*/  STL.64 [R1+0x48a0], R16 ;  /* 0x0048a01001007387 */ /* 0x0001e60000100a00 */
[----:B0-----:R-:W2:Y:S01]  /*2e2c0*/  LDL.LU R16, [R1+0x170] ;  /* 0x0001700001107983 */ /* 0x001ea20000300800 */
[----:B------:R-:W2:Y:S02]  /*2e2d0*/  LDL.LU R17, [R1+0x174] ;  /* 0x0001740001117983 */ /* 0x000ea40000300800 */
[----:B------:R-:W2:Y:S02]  /*2e2e0*/  LDL.LU R18, [R1+0x178] ;  /* 0x0001780001127983 */ /* 0x000ea40000300800 */
[----:B------:R-:W2:Y:S01]  /*2e2f0*/  LDL.LU R19, [R1+0x17c] ;  /* 0x00017c0001137983 */ /* 0x000ea20000300800 */
[----:B------:R-:W-:Y:S01]  /*2e300*/  MOV R21, R0 ;  /* 0x0000000000157202 */ /* 0x000fe20000000f00 */
[C---:B------:R-:W-:Y:S01]  /*2e310*/  HMMA.16816.F32 R12, R8.reuse, R12, R4 ;  /* 0x0000000c080c723c */ /* 0x040fe20000001804 */
[----:B------:R-:W-:Y:S07]  /*2e320*/  STL [R1+0x4868], R29 ;  /* 0x0048681d01007387 */ /* 0x000fee0000100800 */
[C---:B--2---:R-:W-:Y:S11]  /*2e330*/  HMMA.16816.F32 R16, R8.reuse, R20, R16 ;  /* 0x000000140810723c */ /* 0x044ff60000001810 */
[----:B------:R-:W-:Y:S11]  /*2e340*/  @!UPT UIADD3 URZ, URZ, URZ, URZ ;  /* 0x0000003f3f3ff290 */ /* 0x000ff6000fffe03f */
[----:B------:R-:W-:Y:S02]  /*2e350*/  @!UPT UIADD3 URZ, URZ, URZ, URZ ;  /* 0x0000003f3f3ff290 */ /* 0x000fe4000fffe03f */
[----:B------:R-:W-:Y:S01]  /*2e360*/  IMAD.MOV.U32 R0, RZ, RZ, R18 ;  /* 0x000000ffff007224 */ /* 0x000fe200078e0012 */
[----:B------:R-:W-:Y:S01]  /*2e370*/  MOV R18, R19 ;  /* 0x0000001300127202 */ /* 0x000fe20000000f00 */
[----:B------:R0:W-:Y:S03]  /*2e380*/  STL.64 [R1+0xe0], R16 ;  /* 0x0000e01001007387 */ /* 0x0001e60000100a00 */
[----:B------:R-:W-:Y:S01]  /*2e390*/  STL [R1+0x48c0], R0 ;  /* 0x0048c00001007387 */ /* 0x000fe20000100800 */
[----:B------:R1:W-:Y:S04]  /*2e3a0*/  STL [R1+0x48bc], R18 ;  /* 0x0048bc1201007387 */ /* 0x0003e80000100800 */
[----:B0-----:R-:W3:Y:S01]  /*2e3b0*/  LDL.LU R16, [R1+0x140] ;  /* 0x0001400001107983 */ /* 0x001ee20000300800 */
[----:B------:R-:W3:Y:S02]  /*2e3c0*/  LDL.LU R17, [R1+0x144] ;  /* 0x0001440001117983 */ /* 0x000ee40000300800 */
[----:B-1----:R-:W3:Y:S02]  /*2e3d0*/  LDL.LU R18, [R1+0x148] ;  /* 0x0001480001127983 */ /* 0x002ee40000300800 */
[----:B------:R-:W3:Y:S01]  /*2e3e0*/  LDL.LU R19, [R1+0x14c] ;  /* 0x00014c0001137983 */ /* 0x000ee20000300800 */
[----:B------:R-:W2:Y:S01]  /*2e3f0*/  LDL.LU.64 R6, [R1+0x49b8] ;  /* 0x0049b80001067983 */ /* 0x000ea20000300a00 */
[----:B------:R-:W2:Y:S02]  /*2e400*/  LDL.LU.64 R4, [R1+0x49b0] ;  /* 0x0049b00001047983 */ /* 0x000ea40000300a00 */
[----:B------:R-:W-:Y:S02]  /*2e410*/  STL.64 [R1+0xd0], R12 ;  /* 0x0000d00c01007387 */ /* 0x000fe40000100a00 */
[----:B------:R0:W-:Y:S02]  /*2e420*/  STL.64 [R1+0xd8], R14 ;  /* 0x0000d80e01007387 */ /* 0x0001e40000100a00 */
[----:B0-----:R-:W2:Y:S01]  /*2e430*/  LDL.LU.64 R14, [R1+0x49a8] ;  /* 0x0049a800010e7983 */ /* 0x001ea20000300a00 */
[----:B------:R-:W2:Y:S02]  /*2e440*/  LDL.LU.64 R12, [R1+0x49a0] ;  /* 0x0049a000010c7983 */ /* 0x000ea40000300a00 */
[----:B--2---:R-:W-:Y:S01]  /*2e450*/  HMMA.16816.F32 R8, R8, R12, R4 ;  /* 0x0000000c0808723c */ /* 0x004fe20000001804 */
[----:B------:R-:W3:Y:S01]  /*2e460*/  LDL.LU.64 R6, [R1+0x4998] ;  /* 0x0049980001067983 */ /* 0x000ee20000300a00 */
[----:B------:R-:W3:Y:S11]  /*2e470*/  LDL.LU.64 R4, [R1+0x4990] ;  /* 0x0049900001047983 */ /* 0x000ef60000300a00 */
[----:B------:R-:W-:Y:S10]  /*2e480*/  @!UPT UIADD3 URZ, URZ, URZ, URZ ;  /* 0x0000003f3f3ff290 */ /* 0x000ff4000fffe03f */
[----:B------:R-:W-:Y:S01]  /*2e490*/  STL.64 [R1+0x90], R8 ;  /* 0x0000900801007387 */ /* 0x000fe20000100a00 */
[----:B------:R-:W-:Y:S02]  /*2e4a0*/  STL [R1+0x98], R10 ;  /* 0x0000980a01007387 */ /* 0x000fe40000100800 */
[----:B------:R-:W-:Y:S02]  /*2e4b0*/  STL.64 [R1+0x4988], R14 ;  /* 0x0049880e01007387 */ /* 0x000fe40000100a00 */
[----:B------:R0:W-:Y:S02]  /*2e4c0*/  STL.64 [R1+0x4980], R12 ;  /* 0x0049800c01007387 */ /* 0x0001e40000100a00 */
[----:B0-----:R-:W2:Y:S01]  /*2e4d0*/  LDL.LU R12, [R1+0x130] ;  /* 0x00013000010c7983 */ /* 0x001ea20000300800 */
[----:B------:R-:W2:Y:S02]  /*2e4e0*/  LDL.LU R13, [R1+0x134] ;  /* 0x00013400010d7983 */ /* 0x000ea40000300800 */
[----:B------:R-:W2:Y:S01]  /*2e4f0*/  LDL.LU R14, [R1+0x138] ;  /* 0x00013800010e7983 */ /* 0x000ea20000300800 */
[----:B------:R-:W-:Y:S01]  /*2e500*/  MOV R2, R11 ;  /* 0x0000000b00027202 */ /* 0x000fe20000000f00 */
[----:B------:R-:W-:Y:S01]  /*2e510*/  IMAD.MOV.U32 R15, RZ, RZ, R28 ;  /* 0x000000ffff0f7224 */ /* 0x000fe200078e001c */
[C---:B---3--:R-:W-:Y:S01]  /*2e520*/  HMMA.16816.F32 R8, R4.reuse, R24, R16 ;  /* 0x000000180408723c */ /* 0x048fe20000001810 */
[----:B------:R-:W0:Y:S07]  /*2e530*/  LDSM.16.MT88.4 R16, [R3+0x24800] ;  /* 0x024800000310783b */ /* 0x000e2e0000004200 */
[----:B--2---:R-:W-:Y:S11]  /*2e540*/  HMMA.16816.F32 R20, R4, R20, R12 ;  /* 0x000000140414723c */ /* 0x004ff6000000180c */
[----:B------:R-:W-:Y:S04]  /*2e550*/  @!UPT UIADD3 URZ, URZ, URZ, URZ ;  /* 0x0000003f3f3ff290 */ /* 0x000fe8000fffe03f */
[----:B------:R-:W-:Y:S01]  /*2e560*/  STL.64 [R1+0x4860], R10 ;  /* 0x0048600a01007387 */ /* 0x000fe20000100a00 */
[----:B------:R1:W-:Y:S03]  /*2e570*/  STL.64 [R1+0x4858], R8 ;  /* 0x0048580801007387 */ /* 0x0003e60000100a00 */
[----:B-1----:R-:W2:Y:S01]  /*2e580*/  LDL.LU.64 R8, [R1+0x70] ;  /* 0x0000700001087983 */ /* 0x002ea20000300a00 */
[----:B------:R-:W3:Y:S02]  /*2e590*/  LDL.LU.64 R10, [R1+0x78] ;  /* 0x00007800010a7983 */ /* 0x000ee40000300a00 */
[----:B0-----:R-:W-:Y:S02]  /*2e5a0*/  STL [R1], R16 ;  /* 0x0000001001007387 */ /* 0x001fe40000100800 */
[----:B------:R-:W-:Y:S01]  /*2e5b0*/  STL [R1+0xc], R19 ;  /* 0x00000c1301007387 */ /* 0x000fe20000100800 */
[----:B------:R-:W2:Y:S01]  /*2e5c0*/  LDL.LU.64 R14, [R1+0x4988] ;  /* 0x00498800010e7983 */ /* 0x000ea20000300a00 */
[----:B------:R-:W2:Y:S03]  /*2e5d0*/  LDL.LU.64 R12, [R1+0x4980] ;  /* 0x00498000010c7983 */ /* 0x000ea60000300a00 */
[----:B------:R0:W-:Y:S01]  /*2e5e0*/  STL.64 [R1+0x1b0], R20 ;  /* 0x0001b01401007387 */ /* 0x0001e20000100a00 */
[----:B------:R-:W-:Y:S01]  /*2e5f0*/  MOV R29, R22 ;  /* 0x00000016001d7202 */ /* 0x000fe20000000f00 */
[----:B------:R-:W-:-:S02]  /*2e600*/  IMAD.MOV.U32 R28, RZ, RZ, R23 ;  /* 0x000000ffff1c7224 */ /* 0x000fc400078e0017 */
[----:B------:R-:W2:Y:S04]  /*2e610*/  LDL.LU.64 R22, [R1+0x4978] ;  /* 0x0049780001167983 */ /* 0x000ea80000300a00 */
[----:B0-----:R-:W2:Y:S02]  /*2e620*/  LDL.LU.64 R20, [R1+0x4970] ;  /* 0x0049700001147983 */ /* 0x001ea40000300a00 */
[C---:B--2---:R-:W-:Y:S11]  /*2e630*/  HMMA.16816.F32 R20, R4.reuse, R8, R20 ;  /* 0x000000080414723c */ /* 0x044ff60000001814 */
[----:B------:R-:W-:Y:S11]  /*2e640*/  @!UPT UIADD3 URZ, URZ, URZ, URZ ;  /* 0x0000003f3f3ff290 */ /* 0x000ff6000fffe03f */
[----:B------:R-:W-:Y:S01]  /*2e650*/  @!UPT UIADD3 URZ, URZ, URZ, URZ ;  /* 0x0000003f3f3ff290 */ /* 0x000fe2000fffe03f */
[----:B------:R-:W-:Y:S01]  /*2e660*/  STL.64 [R1+0x1e0], R20 ;  /* 0x0001e01401007387 */ /* 0x000fe20000100a00 */
[----:B------:R0:W-:Y:S03]  /*2e670*/  STL.64 [R1+0x1e8], R22 ;  /* 0x0001e81601007387 */ /* 0x0001e60000100a00 */
[----:B0-----:R-:W2:Y:S01]  /*2e680*/  LDL.LU.64 R22, [R1+0x4968] ;  /* 0x0049680001167983 */ /* 0x001ea20000300a00 */
[----:B------:R-:W2:Y:S02]  /*2e690*/  LDL.LU.64 R20, [R1+0x4960] ;  /* 0x0049600001147983 */ /* 0x000ea40000300a00 */
[----:B---3--:R0:W-:Y:S02]  /*2e6a0*/  STL.64 [R1+0x4948], R10 ;  /* 0x0049480a01007387 */ /* 0x0081e40000100a00 */
[----:B------:R-:W3:Y:S01]  /*2e6b0*/  LDL.LU R8, [R1+0xf0] ;  /* 0x0000f00001087983 */ /* 0x000ee20000300800 */
[----:B------:R-:W3:Y:S04]  /*2e6c0*/  LDL.LU R9, [R1+0xf4] ;  /* 0x0000f40001097983 */ /* 0x000ee80000300800 */
[----:B0-----:R-:W3:Y:S01]  /*2e6d0*/  LDL.LU R10, [R1+0xf8] ;  /* 0x0000f800010a7983 */ /* 0x001ee20000300800 */
[----:B------:R-:W3:Y:S02]  /*2e6e0*/  LDL.LU R11, [R1+0xfc] ;  /* 0x0000fc00010b7983 */ /* 0x000ee40000300800 */
[----:B------:R-:W3:Y:S01]  /*2e6f0*/  LDL R19, [R1+0x1f34] ;  /* 0x001f340001137983 */ /* 0x000ee20000100800 */
[----:B--2---:R-:W-:Y:S01]  /*2e700*/  HMMA.16816.F32 R4, R4, R12, R20 ;  /* 0x0000000c0404723c */ /* 0x004fe20000001814 */
[----:B------:R-:W3:Y:S01]  /*2e710*/  LDL.LU.64 R22, [R1+0x4958] ;  /* 0x0049580001167983 */ /* 0x000ee20000300a00 */
[----:B------:R-:W3:Y:S11]  /*2e720*/  LDL.LU.64 R20, [R1+0x4950] ;  /* 0x0049500001147983 */ /* 0x000ef60000300a00 */
[----:B------:R-:W-:Y:S10]  /*2e730*/  @!UPT UIADD3 URZ, URZ, URZ, URZ ;  /* 0x0000003f3f3ff290 */ /* 0x000ff4000fffe03f */
[----:B------:R-:W-:Y:S01]  /*2e740*/  STL.64 [R1+0x1a0], R4 ;  /* 0x0001a00401007387 */ /* 0x000fe20000100a00 */
[----:B------:R0:W-:Y:S03]  /*2e750*/  STL.64 [R1+0x1a8], R6 ;  /* 0x0001a80601007387 */ /* 0x0001e60000100a00 */
[----:B0-----:R-:W2:Y:S04]  /*2e760*/  LDL R6, [R1+0x88] ;  /* 0x0000880001067983 */ /* 0x001ea80000100800 */
[----:B------:R-:W2:Y:S01]  /*2e770*/  LDL R7, [R1+0x8c] ;  /* 0x00008c0001077983 */ /* 0x000ea20000100800 */
[----:B----4-:R-:W-:Y:S02]  /*2e780*/  MOV R5, R26 ;  /* 0x0000001a00057202 */ /* 0x010fe40000000f00 */
[----:B------:R-:W-:Y:S01]  /*2e790*/  MOV R4, R27 ;  /* 0x0000001b00047202 */ /* 0x000fe20000000f00 */
[C---:B---3--:R-:W-:Y:S11]  /*2e7a0*/  HMMA.16816.F32 R8, R20.reuse, R26, R8 ;  /* 0x0000001a1408723c */ /* 0x048ff60000001808 */
[----:B------:R-:W-:Y:S11]  /*2e7b0*/  @!UPT UIADD3 URZ, URZ, URZ, URZ ;  /* 0x0000003f3f3ff290 */ /* 0x000ff6000fffe03f */
[----:B------:R-:W-:Y:S01]  /*2e7c0*/  @!UPT UIADD3 URZ, URZ, URZ, URZ ;  /* 0x0000003f3f3ff290 */ /* 0x000fe2000fffe03f */
[----:B------:R-:W-:Y:S01]  /*2e7d0*/  STL.64 [R1+0x190], R8 ;  /* 0x0001900801007387 */ /* 0x000fe20000100a00 */
[----:B------:R0:W-:Y:S03]  /*2e7e0*/  STL.64 [R1+0x198], R10 ;  /* 0x0001980a01007387 */ /* 0x0001e60000100a00 */
[----:B0-----:R-:W3:Y:S01]  /*2e7f0*/  LDL.LU.64 R10, [R1+0x4948] ;  /* 0x00494800010a7983 */ /* 0x001ee20000300a00 */
[----:B------:R-:W2:Y:S02]  /*2e800*/  LDL.LU.64 R26, [R1+0x4940] ;  /* 0x00494000011a7983 */ /* 0x000ea40000300a00 */
[----:B------:R-:W2:Y:S02]  /*2e810*/  LDL.LU.64 R24, [R1+0x4938] ;  /* 0x0049380001187983 */ /* 0x000ea40000300a00 */
[C---:B--2---:R-:W-:Y:S11]  /*2e820*/  HMMA.16816.F32 R24, R20.reuse, R6, R24 ;  /* 0x000000061418723c */ /* 0x044ff60000001818 */
[----:B------:R-:W-:Y:S11]  /*2e830*/  @!UPT UIADD3 URZ, URZ, URZ, URZ ;  /* 0x0000003f3f3ff290 */ /* 0x000ff6000fffe03f */
[----:B------:R-:W-:Y:S01]  /*2e840*/  @!UPT UIADD3 URZ, URZ, URZ, URZ ;  /* 0x0000003f3f3ff290 */ /* 0x000fe2000fffe03f */
[----:B------:R-:W-:Y:S01]  /*2e850*/  STL.64 [R1+0x1d0], R24 ;  /* 0x0001d01801007387 */ /* 0x000fe20000100a00 */
[----:B------:R0:W-:Y:S03]  /*2e860*/  STL.64 [R1+0x1d8], R26 ;  /* 0x0001d81a01007387 */ /* 0x0001e60000100a00 */
[----:B0-----:R-:W3:Y:S01]  /*2e870*/  LDL.LU.64 R26, [R1+0x4930] ;  /* 0x00493000011a7983 */ /* 0x001ee20000300a00 */
[----:B------:R-:W3:Y:S02]  /*2e880*/  LDL.LU.64 R24, [R1+0x4928] ;  /* 0x0049280001187983 */ /* 0x000ee40000300a00 */
[C---:B---3--:R-:W-:Y:S11]  /*2e890*/  HMMA.16816.F32 R24, R20.reuse, R10, R24 ;  /* 0x0000000a1418723c */ /* 0x048ff60000001818 */
[----:B------:R-:W-:Y:S11]  /*2e8a0*/  @!UPT UIADD3 URZ, URZ, URZ, URZ ;  /* 0x0000003f3f3ff290 */ /* 0x000ff6000fffe03f */
[----:B------:R-:W-:Y:S01]  /*2e8b0*/  @!UPT UIADD3 URZ, URZ, URZ, URZ ;  /* 0x0000003f3f3ff290 */ /* 0x000fe2000fffe03f */
[----:B------:R-:W-:Y:S01]  /*2e8c0*/  STL.64 [R1+0x1c0], R24 ;  /* 0x0001c01801007387 */ /* 0x000fe20000100a00 */
[----:B------:R0:W-:Y:S03]  /*2e8d0*/  STL.64 [R1+0x1c8], R26 ;  /* 0x0001c81a01007387 */ /* 0x0001e60000100a00 */
[----:B0-----:R-:W2:Y:S01]  /*2e8e0*/  LDL.LU.64 R26, [R1+0x4920] ;  /* 0x00492000011a7983 */ /* 0x001ea20000300a00 */
[----:B------:R-:W2:Y:S02]  /*2e8f0*/  LDL.LU.64 R24, [R1+0x4918] ;  /* 0x0049180001187983 */ /* 0x000ea40000300a00 */
[----:B--2---:R-:W-:Y:S01]  /*2e900*/  HMMA.16816.F32 R20, R20, R14, R24 ;  /* 0x0000000e1414723c */ /* 0x004fe20000001818 */
[----:B------:R-:W2:Y:S01]  /*2e910*/  LDL.LU.64 R26, [R1+0x4910] ;  /* 0x00491000011a7983 */ /* 0x000ea20000300a00 */
[----:B------:R-:W2:Y:S02]  /*2e920*/  LDL.LU.64 R24, [R1+0x4908] ;  /* 0x0049080001187983 */ /* 0x000ea40000300a00 */
[----:B------:R-:W2:Y:S02]  /*2e930*/  LDL.LU.64 R14, [R1+0x4900] ;  /* 0x00490000010e7983 */ /* 0x000ea40000300a00 */
[----:B------:R-:W2:Y:S11]  /*2e940*/  LDL.LU.64 R12, [R1+0x48f8] ;  /* 0x0048f800010c7983 */ /* 0x000eb60000300a00 */
[----:B------:R-:W-:Y:S06]  /*2e950*/  @!UPT UIADD3 URZ, URZ, URZ, URZ ;  /* 0x0000003f3f3ff290 */ /* 0x000fec000fffe03f */
[----:B------:R-:W-:Y:S01]  /*2e960*/  STL.64 [R1+0x180], R20 ;  /* 0x0001801401007387 */ /* 0x000fe20000100a00 */
[----:B------:R0:W-:Y:S02]  /*2e970*/  STL.64 [R1+0x188], R22 ;  /* 0x0001881601007387 */ /* 0x0001e40000100a00 */
[----:B0-----:R-:W-:Y:S01]  /*2e980*/  IMAD.MOV.U32 R22, RZ, RZ, R5 ;  /* 0x000000ffff167224 */ /* 0x001fe200078e0005 */
[----:B------:R-:W-:-:S07]  /*2e990*/  MOV R23, R4 ;  /* 0x0000000400177202 */ /* 0x000fce0000000f00 */
[----:B--2---:R-:W-:Y:S11]  /*2e9a0*/  HMMA.16816.F32 R24, R12, R22, R24 ;  /* 0x000000160c18723c */ /* 0x004ff60000001818 */
[----:B------:R-:W-:Y:S11]  /*2e9b0*/  @!UPT UIADD3 URZ, URZ, URZ, URZ ;  /* 0x0000003f3f3ff290 */ /* 0x000ff6000fffe03f */
[----:B------:R-:W-:Y:S01]  /*2e9c0*/  @!UPT UIADD3 URZ, URZ, URZ, URZ ;  /* 0x0000003f3f3ff290 */ /* 0x000fe2000fffe03f */
[----:B------:R-:W-:Y:S01]  /*2e9d0*/  STL.64 [R1+0x170], R24 ;  /* 0x0001701801007387 */ /* 0x000fe20000100a00 */
[----:B------:R0:W-:Y:S03]  /*2e9e0*/  STL.64 [R1+0x178], R26 ;  /* 0x0001781a01007387 */ /* 0x0001e60000100a00 */
[----:B0-----:R-:W2:Y:S01]  /*2e9f0*/  LDL.LU.64 R26, [R1+0x48f0] ;  /* 0x0048f000011a7983 */ /* 0x001ea20000300a00 */
[----:B------:R-:W2:Y:S02]  /*2ea00*/  LDL.LU.64 R24, [R1+0x48e8] ;  /* 0x0048e80001187983 */ /* 0x000ea40000300a00 */
[----:B------:R0:W-:Y:S02]  /*2ea10*/  STL.64 [R1+0x48b0], R22 ;  /* 0x0048b01601007387 */ /* 0x0001e40000100a00 */
[----:B0-----:R-:W3:Y:S04]  /*2ea20*/  LDL.LU.64 R22, [R1+0x68] ;  /* 0x0000680001167983 */ /* 0x001ee80000300a00 */
[----:B---3--:R0:W-:Y:S01]  /*2ea30*/  STL.64 [R1+0x48d8], R22 ;  /* 0x0048d81601007387 */ /* 0x0081e20000100a00 */
[----:B------:R-:W3:Y:S02]  /*2ea40*/  LDL.LU R20, [R1+0x10] ;  /* 0x0000100001147983 */ /* 0x000ee40000300800 */
[----:B------:R-:W3:Y:S01]  /*2ea50*/  LDL.LU R21, [R1+0x14] ;  /* 0x0000140001157983 */ /* 0x000ee20000300800 */
[----:B0-----:R-:W3:Y:S01]  /*2ea60*/  LDL.LU R22, [R1+0x18] ;  /* 0x0000180001167983 */ /* 0x001ee20000300800 */
[----:B------:R-:W3:Y:S01]  /*2ea70*/  LDL.LU R23, [R1+0x1c] ;  /* 0x00001c0001177983 */ /* 0x000ee20000300800 */
[----:B------:R-:W-:Y:S01]  /*2ea80*/  MOV R0, R17 ;  /* 0x0000001100007202 */ /* 0x000fe20000000f00 */
[----:B------:R-:W-:-:S02]  /*2ea90*/  MOV R17, R10 ;  /* 0x0000000a00117202 */ /* 0x000fc40000000f00 */
[----:B------:R-:W-:Y:S01]  /*2eaa0*/  IMAD.MOV.U32 R16, RZ, RZ, R11 ;  /* 0x000000ffff107224 */ /* 0x000fe200078e000b */
[C---:B---3--:R-:W-:Y:S08]  /*2eab0*/  HMMA.16816.F32 R20, R12.reuse, R6, R20 ;  /* 0x000000060c14723c */ /* 0x048ff00000001814 */
[----:B--2---:R-:W-:Y:S07]  /*2eac0*/  HMMA.16816.F32 R4, R12, R10, R24 ;  /* 0x0000000a0c04723c */ /* 0x004fee0000001818 */
[----:B------:R-:W-:-:S08]  /*2ead0*/  MOV R11, R2 ;  /* 0x00000002000b7202 */ /* 0x000fd00000000f00 */
[----:B------:R-:W-:Y:S01]  /*2eae0*/  STL.64 [R1+0x160], R20 ;  /* 0x0001601401007387 */ /* 0x000fe20000100a00 */
[----:B------:R-:W-:Y:S07]  /*2eaf0*/  STL.64 [R1+0x168], R22 ;  /* 0x0001681601007387 */ /* 0x000fee0000100a00 */
[----:B------:R0:W-:Y:S02]  /*2eb00*/  STL.64 [R1+0x150], R4 ;  /* 0x0001500401007387 */ /* 0x0001e40000100a00 */
[----:B------:R1:W-:Y:S01]  /*2eb10*/  STL.64 [R1+0x158], R6 ;  /* 0x0001580601007387 */ /* 0x0003e20000100a00 */
[----:B------:R-:W2:Y:S01]  /*2eb20*/  LDL.LU R8, [R1+0x90] ;  /* 0x0000900001087983 */ /* 0x000ea20000300800 */
[----:B------:R-:W2:Y:S02]  /*2eb30*/  LDL.LU R9, [R1+0x94] ;  /* 0x0000940001097983 */ /* 0x000ea40000300800 */
[----:B------:R-:W3:Y:S02]  /*2eb40*/  LDL.LU R10, [R1+0x98] ;  /* 0x00009800010a7983 */ /* 0x000ee40000300800 */
[----:B------:R-:W4:Y:S01]  /*2eb50*/  LDL.LU R2, [R1+0x48e4] ;  /* 0x0048e40001027983 */ /* 0x000f220000300800 */
[----:B------:R-:W-:Y:S04]  /*2eb60*/  LDSM.16.M88.4 R20, [R19+0x100] ;  /* 0x000100001314783b */ /* 0x000fe80000000200 */
[----:B0-----:R-:W2:Y:S01]  /*2eb70*/  LDL.LU R4, [R1+0xa0] ;  /* 0x0000a00001047983 */ /* 0x001ea20000300800 */
[----:B------:R-:W2:Y:S02]  /*2eb80*/  LDL.LU R5, [R1+0xa4] ;  /* 0x0000a40001057983 */ /* 0x000ea40000300800 */
[----:B-1----:R-:W2:Y:S02]  /*2eb90*/  LDL.LU R6, [R1+0xa8] ;  /* 0x0000a80001067983 */ /* 0x002ea40000300800 */
[----:B------:R-:W2:Y:S02]  /*2eba0*/  LDL.LU R7, [R1+0xac] ;  /* 0x0000ac0001077983 */ /* 0x000ea40000300800 */
[----:B--2---:R-:W-:Y:S01]  /*2ebb0*/  STL.64 [R1+0x48d0], R6 ;  /* 0x0048d00601007387 */ /* 0x004fe20000100a00 */
[----:B------:R0:W-:Y:S03]  /*2ebc0*/  STL.64 [R1+0x48c8], R4 ;  /* 0x0048c80401007387 */ /* 0x0001e60000100a00 */
[----:B0-----:R-:W2:Y:S01]  /*2ebd0*/  LDL.LU R4, [R1+0x40] ;  /* 0x0000400001047983 */ /* 0x001ea20000300800 */
[----:B------:R-:W2:Y:S02]  /*2ebe0*/  LDL.LU R5, [R1+0x44] ;  /* 0x0000440001057983 */ /* 0x000ea40000300800 */
[----:B------:R-:W2:Y:S01]  /*2ebf0*/  LDL.LU R6, [R1+0x48] ;  /* 0x0000480001067983 */ /* 0x000ea20000300800 */
[----:B----4-:R-:W-:-:S02]  /*2ec00*/  MOV R7, R2 ;  /* 0x0000000200077202 */ /* 0x010fc40000000f00 */
[----:B------:R-:W4:Y:S01]  /*2ec10*/  LDL.LU R2, [R1+0x48e0] ;  /* 0x0048e00001027983 */ /* 0x000f220000300800 */
[----:B---3--:R-:W-:Y:S02]  /*2ec20*/  STL.64 [R1+0x4878], R10 ;  /* 0x0048780a01007387 */ /* 0x008fe40000100a00 */
[----:B------:R0:W-:Y:S02]  /*2ec30*/  STL.64 [R1+0x4870], R8 ;  /* 0x0048700801007387 */ /* 0x0001e40000100a00 */
[----:B0-----:R-:W3:Y:S01]  /*2ec40*/  LDL.LU R8, [R1+0xd0] ;  /* 0x0000d00001087983 */ /* 0x001ee20000300800 */
[----:B------:R-:W3:Y:S02]  /*2ec50*/  LDL.LU R9, [R1+0xd4] ;  /* 0x0000d40001097983 */ /* 0x000ee40000300800 */
[----:B------:R-:W2:Y:S02]  /*2ec60*/  LDL.LU R10, [R1+0xd8] ;  /* 0x0000d800010a7983 */ /* 0x000ea40000300800 */
[----:B------:R-:W2:Y:S01]  /*2ec70*/  LDL.LU R11, [R1+0xdc] ;  /* 0x0000dc00010b7983 */ /* 0x000ea20000300800 */
[----:B----4-:R-:W0:Y:S04]  /*2ec80*/  LDSM.16.MT88.4 R24, [R2+0x25000] ;  /* 0x025000000218783b */ /* 0x010e280000004200 */
[----:B--2---:R1:W-:Y:S01]  /*2ec90*/  STL.64 [R1+0x4888], R10 ;  /* 0x0048880a01007387 */ /* 0x0043e20000100a00 */
[----:B---3--:R-:W-:Y:S03]  /*2eca0*/  STL.64 [R1+0x4880], R8 ;  /* 0x0048800801007387 */ /* 0x008fe60000100a00 */
[----:B-1----:R-:W2:Y:S04]  /*2ecb0*/  LDL.LU.64 R10, [R1+0x88] ;  /* 0x00008800010a7983 */ /* 0x002ea80000300a00 */
[----:B0-----:R-:W-:Y:S01]  /*2ecc0*/  STL [R1+0x483c], R26 ;  /* 0x00483c1a01007387 */ /* 0x001fe20000100800 */
[----:B------:R-:W-:Y:S02]  /*2ecd0*/  STL [R1+0x4838], R27 ;  /* 0x0048381b01007387 */ /* 0x000fe40000100800 */
[----:B------:R-:W-:Y:S02]  /*2ece0*/  STL.64 [R1+0x30], R20 ;  /* 0x0000301401007387 */ /* 0x000fe40000100a00 */
[----:B------:R0:W-:Y:S02]  /*2ecf0*/  STL.64 [R1+0x38], R22 ;  /* 0x0000381601007387 */ /* 0x0001e40000100a00 */
[----:B0-----:R-:W3:Y:S02]  /*2ed00*/  LDL.LU.64 R22, [R1+0x48d8] ;  /* 0x0048d80001167983 */ /* 0x001ee40000300a00 */
[----:B---3--:R-:W-:Y:S02]  /*2ed10*/  HMMA.16816.F32 R12, R12, R22, R4 ;  /* 0x000000160c0c723c */ /* 0x008fe40000001804 */
[----:B------:R-:W3:Y:S01]  /*2ed20*/  LDL.LU.64 R6, [R1+0x48d0] ;  /* 0x0048d00001067983 */ /* 0x000ee20000300a00 */
[----:B------:R-:W3:Y:S11]  /*2ed30*/  LDL.LU.64 R4, [R1+0x48c8] ;  /* 0x0048c80001047983 */ /* 0x000ef60000300a00 */
[----:B------:R-:W-:Y:S09]  /*2ed40*/  @!UPT UIADD3 URZ, URZ, URZ, URZ ;  /* 0x0000003f3f3ff290 */ /* 0x000ff2000fffe03f */
[----:B------:R0:W-:Y:S01]  /*2ed50*/  STL.64 [R1+0x120], R12 ;  /* 0x0001200c01007387 */ /* 0x0001e20000100a00 */
[----:B------:R1:W-:Y:S03]  /*2ed60*/  STL.64 [R1+0x128], R14 ;  /* 0x0001280e01007387 */ /* 0x0003e60000100a00 */
[----:B0-----:R-:W4:Y:S01]  /*2ed70*/  LDL.LU R12, [R1] ;  /* 0x00000000010c7983 */ /* 0x001f220000300800 */
[----:B------:R-:W-:Y:S02]  /*2ed80*/  MOV R13, R0 ;  /* 0x00000000000d7202 */ /* 0x000fe40000000f00 */
[----:B------:R-:W2:Y:S02]  /*2ed90*/  LDL.LU R0, [R1+0x48c0] ;  /* 0x0048c00001007983 */ /* 0x000ea40000300800 */
[----:B-1----:R-:W-:Y:S02]  /*2eda0*/  IMAD.MOV.U32 R14, RZ, RZ, R18 ;  /* 0x000000ffff0e7224 */ /* 0x002fe400078e0012 */
[----:B------:R-:W2:Y:S01]  /*2edb0*/  LDL.LU R18, [R1+0x48bc] ;  /* 0x0048bc0001127983 */ /* 0x000ea20000300800 */
[----:B------:R-:W2:Y:S02]  /*2edc0*/  LDL.LU R15, [R1+0xc] ;  /* 0x00000c00010f7983 */ /* 0x000ea40000300800 */
[----:B------:R-:W-:Y:S01]  /*2edd0*/  IMAD.MOV.U32 R9, RZ, RZ, R22 ;  /* 0x000000ffff097224 */ /* 0x000fe200078e0016 */
[----:B------:R-:W-:-:S02]  /*2ede0*/  MOV R8, R23 ;  /* 0x0000001700087202 */ /* 0x000fc40000000f00 */
[----:B------:R-:W0:Y:S04]  /*2edf0*/  LDSM.16.M88.4 R20, [R19+0x8100] ;  /* 0x008100001314783b */ /* 0x000e280000000200 */
[----:B--2---:R1:W-:Y:S01]  /*2ee00*/  STL.64 [R1+0x4898], R14 ;  /* 0x0048980e01007387 */ /* 0x0043e20000100a00 */
[----:B----4-:R2:W-:Y:S01]  /*2ee10*/  STL.64 [R1+0x4890], R12 ;  /* 0x0048900c01007387 */ /* 0x0105e20000100a00 */
[----:B-1----:R-:W-:Y:S02]  /*2ee20*/  MOV R14, R0 ;  /* 0x00000000000e7202 */ /* 0x002fe40000000f00 */
[----:B--2---:R-:W2:Y:S01]  /*2ee30*/  LDL.LU R12, [R1+0xe0] ;  /* 0x0000e000010c7983 */ /* 0x004ea20000300800 */
[----:B------:R-:W2:Y:S02]  /*2ee40*/  LDL.LU R13, [R1+0xe4] ;  /* 0x0000e400010d7983 */ /* 0x000ea40000300800 */
[----:B------:R-:W4:Y:S02]  /*2ee50*/  LDL.LU R0, [R1+0x48b8] ;  /* 0x0048b80001007983 */ /* 0x000f240000300800 */
[----:B0-----:R-:W-:Y:S01]  /*2ee60*/  STL.64 [R1+0x10], R20 ;  /* 0x0000101401007387 */ /* 0x001fe20000100a00 */
[----:B------:R-:W-:Y:S02]  /*2ee70*/  STL.64 [R1+0x18], R22 ;  /* 0x0000181601007387 */ /* 0x000fe40000100a00 */
[----:B------:R-:W0:Y:S01]  /*2ee80*/  LDSM.16.M88.4 R20, [R19+0x10100] ;  /* 0x010100001314783b */ /* 0x000e220000000200 */
[----:B------:R-:W-:-:S03]  /*2ee90*/  MOV R15, R18 ;  /* 0x00000012000f7202 */ /* 0x000fc60000000f00 */
[----:B0-----:R-:W-:Y:S01]  /*2eea0*/  IMAD.MOV.U32 R26, RZ, RZ, R20 ;  /* 0x000000ffff1a7224 */ /* 0x001fe200078e0014 */
[----:B------:R-:W-:Y:S01]  /*2eeb0*/  MOV R27, R21 ;  /* 0x00000015001b7202 */ /* 0x000fe20000000f00 */
[----:B------:R-:W-:Y:S01]  /*2eec0*/  STL.64 [R1+0x20], R20 ;  /* 0x0000201401007387 */ /* 0x000fe20000100a00 */
[----:B------:R0:W-:Y:S03]  /*2eed0*/  STL.64 [R1+0x28], R22 ;  /* 0x0000281601007387 */ /* 0x0001e60000100a00 */
[----:B0-----:R-:W3:Y:S01]  /*2eee0*/  LDL.LU.64 R22, [R1+0x48b0] ;  /* 0x0048b00001167983 */ /* 0x001ee20000300a00 */
[----:B------:R0:W-:Y:S02]  /*2eef0*/  STL.64 [R1+0x4848], R26 ;  /* 0x0048481a01007387 */ /* 0x0001e40000100a00 */
[----:B0-----:R-:W-:Y:S01]  /*2ef00*/  MOV R26, R17 ;  /* 0x00000011001a7202 */ /* 0x001fe20000000f00 */
[----:B------:R-:W-:-:S02]  /*2ef10*/  IMAD.MOV.U32 R27, RZ, RZ, R16 ;  /* 0x000000ffff1b7224 */ /* 0x000fc400078e0010 */
[----:B------:R-:W0:Y:S04]  /*2ef20*/  LDSM.16.M88.4 R16, [R19+0x18100] ;  /* 0x018100001310783b */ /* 0x000e280000000200 */
[----:B------:R-:W-:Y:S04]  /*2ef30*/  STL.64 [R1+0x4840], R24 ;  /* 0x0048401801007387 */ /* 0x000fe80000100a00 */
[----:B0-----:R-:W-:Y:S01]  /*2ef40*/  STL.64 [R1+0x40], R16 ;  /* 0x0000401001007387 */ /* 0x001fe20000100a00 */
[----:B------:R0:W-:Y:S03]  /*2ef50*/  STL.64 [R1+0x48], R18 ;  /* 0x0000481201007387 */ /* 0x0001e60000100a00 */
[----:B0-----:R-:W3:Y:S01]  /*2ef60*/  LDL.LU.64 R18, [R1+0x48a8] ;  /* 0x0048a80001127983 */ /* 0x001ee20000300a00 */
[----:B------:R-:W3:Y:S02]  /*2ef70*/  LDL.LU.64 R16, [R1+0x48a0] ;  /* 0x0048a00001107983 */ /* 0x000ee40000300a00 */
[C---:B---3--:R-:W-:Y:S08]  /*2ef80*/  HMMA.16816.F32 R4, R16.reuse, R22, R4 ;  /* 0x000000161004723c */ /* 0x048ff00000001804 */
[C---:B--2---:R-:W-:Y:S11]  /*2ef90*/  HMMA.16816.F32 R12, R16.reuse, R10, R12 ;  /* 0x0000000a100c723c */ /* 0x044ff6000000180c */
[----:B------:R-:W-:Y:S04]  /*2efa0*/  @!UPT UIADD3 URZ, URZ, URZ, URZ ;  /* 0x0000003f3f3ff290 */ /* 0x000fe8000fffe03f */
[----:B------:R-:W-:Y:S01]  /*2efb0*/  STL.64 [R1+0x140], R4 ;  /* 0x0001400401007387 */ /* 0x000fe20000100a00 */
[----:B------:R-:W-:Y:S02]  /*2efc0*/  STL.64 [R1+0x148], R6 ;  /* 0x0001480601007387 */ /* 0x000fe40000100a00 */
[----:B----4-:R-:W0:Y:S02]  /*2efd0*/  LDSM.16.MT88.4 R4, [R0+0x25000] ;  /* 0x025000000004783b */ /* 0x010e240000004200 */
[----:B0-----:R0:W-:Y:S02]  /*2efe0*/  STL.64 [R1+0x47f8], R6 ;  /* 0x0047f80601007387 */ /* 0x0011e40000100a00 */
[----:B------:R1:W-:Y:S02]  /*2eff0*/  STL.64 [R1+0x47f0], R4 ;  /* 0x0047f00401007387 */ /* 0x0003e40000100a00 */
[----:B------:R-:W-:Y:S02]  /*2f000*/  STL.64 [R1+0x130], R12 ;  /* 0x0001300c01007387 */ /* 0x000fe40000100a00 */
[----:B------:R2:W-:Y:S01]  /*2f010*/  STL.64 [R1+0x138], R14 ;  /* 0x0001380e01007387 */ /* 0x0005e20000100a00 */
[----:B0-----:R-:W-:Y:S01]  /*2f020*/  MOV R6, R9 ;  /* 0x0000000900067202 */ /* 0x001fe20000000f00 */
[----:B-1----:R-:W-:Y:S01]  /*2f030*/  IMAD.MOV.U32 R5, RZ, RZ, R10 ;  /* 0x000000ffff057224 */ /* 0x002fe200078e000a */
[----:B------:R-:W-:Y:S01]  /*2f040*/  MOV R4, R11 ;  /* 0x0000000b00047202 */ /* 0x000fe20000000f00 */
[----:B--2---:R-:W2:Y:S01]  /*2f050*/  LDL.LU.64 R14, [R1+0x4898] ;  /* 0x00489800010e7983 */ /* 0x004ea20000300a00 */
[----:B------:R-:W2:Y:S01]  /*2f060*/  LDL.LU.64 R12, [R1+0x4890] ;  /* 0x00489000010c7983 */ /* 0x000ea20000300a00 */
[----:B------:R-:W-:Y:S01]  /*2f070*/  MOV R7, R8 ;  /* 0x0000000800077202 */ /* 0x000fe20000000f00 */
[----:B------:R-:W3:Y:S01]  /*2f080*/  LDL.LU.64 R10, [R1+0x4888] ;  /* 0x00488800010a7983 */ /* 0x000ee20000300a00 */
[----:B------:R-:W3:Y:S02]  /*2f090*/  LDL.LU.64 R8, [R1+0x4880] ;  /* 0x0048800001087983 */ /* 0x000ee40000300a00 */
[----:B---3--:R-:W-:Y:S11]  /*2f0a0*/  HMMA.16816.F32 R8, R16, R26, R8 ;  /* 0x0000001a1008723c */ /* 0x008ff60000001808 */
[----:B------:R-:W-:Y:S11]  /*2f0b0*/  @!UPT UIADD3 URZ, URZ, URZ, URZ ;  /* 0x0000003f3f3ff290 */ /* 0x000ff6000fffe03f */
[----:B------:R-:W-:Y:S01]  /*2f0c0*/  @!UPT UIADD3 URZ, URZ, URZ, URZ ;  /* 0x0000003f3f3ff290 */ /* 0x000fe2000fffe03f */
[----:B------:R-:W-:Y:S01]  /*2f0d0*/  STL.64 [R1+0x110], R8 ;  /* 0x0001100801007387 */ /* 0x000fe20000100a00 */
[----:B------:R0:W-:Y:S03]  /*2f0e0*/  STL.64 [R1+0x118], R10 ;  /* 0x0001180a01007387 */ /* 0x0001e60000100a00 */
[----:B0-----:R-:W3:Y:S01]  /*2f0f0*/  LDL.LU.64 R10, [R1+0x4878] ;  /* 0x00487800010a7983 */ /* 0x001ee20000300a00 */
[----:B------:R-:W3:Y:S02]  /*2f100*/  LDL.LU.64 R8, [R1+0x4870] ;  /* 0x0048700001087983 */ /* 0x000ee40000300a00 */
[----:B------:R0:W-:Y:S02]  /*2f110*/  STL.64 [R1+0x4850], R26 ;  /* 0x0048501a01007387 */ /* 0x0001e40000100a00 */
[----:B------:R-:W4:Y:S01]  /*2f120*/  LDL.LU R24, [R1+0x1b0] ;  /* 0x0001b00001187983 */ /* 0x000f220000300800 */
[----:B------:R-:W4:Y:S01]  /*2f130*/  LDL.LU R25, [R1+0x1b4] ;  /* 0x0001b40001197983 */ /* 0x000f220000300800 */
[----:B0-----:R-:W-:-:S03]  /*2f140*/  MOV R26, R29 ;  /* 0x0000001d001a7202 */ /* 0x001fc60000000f00 */
[----:B------:R-:W2:Y:S01]  /*2f150*/  LDL.LU R29, [R1+0x4868] ;  /* 0x00486800011d7983 */ /* 0x000ea20000300800 */
[----:B---3--:R-:W-:Y:S03]  /*2f160*/  HMMA.16816.F32 R16, R16, R6, R8 ;  /* 0x000000061010723c */ /* 0x008fe60000001808 */
[----:B------:R-:W2:Y:S01]  /*2f170*/  LDL.LU.64 R10, [R1+0x4860] ;  /* 0x00486000010a7983 */ /* 0x000ea20000300a00 */
[----:B------:R-:W2:Y:S02]  /*2f180*/  LDL.LU.64 R8, [R1+0x4858] ;  /* 0x0048580001087983 */ /* 0x000ea40000300a00 */
[----:B------:R-:W-:Y:S02]  /*2f190*/  IMAD.MOV.U32 R27, RZ, RZ, R28 ;  /* 0x000000ffff1b7224 */ /* 0x000fe400078e001c */
[----:B--2---:R-:W-:Y:S01]  /*2f1a0*/  HMMA.16816.F32 R8, R12, R22, R8 ;  /* 0x000000160c08723c */ /* 0x004fe20000001808 */
[----:B------:R-:W-:Y:S11]  /*2f1b0*/  LDSM.16.MT88.4 R20, [R3+0x25000] ;  /* 0x025000000314783b */ /* 0x000ff60000004200 */
[----:B------:R-:W-:Y:S11]  /*2f1c0*/  @!UPT UIADD3 URZ, URZ, URZ, URZ ;  /* 0x0000003f3f3ff290 */ /* 0x000ff6000fffe03f */
[----:B------:R-:W-:Y:S01]  /*2f1d0*/  STL.64 [R1+0xf0], R8 ;  /* 0x0000f00801007387 */ /* 0x000fe20000100a00 */
[----:B------:R-:W-:Y:S02]  /*2f1e0*/  STL.64 [R1+0x100], R16 ;  /* 0x0001001001007387 */ /* 0x000fe40000100a00 */
[----:B------:R-:W-:Y:S02]  /*2f1f0*/  STL.64 [R1+0x108], R18 ;  /* 0x0001081201007387 */ /* 0x000fe40000100a00 */
[----:B------:R-:W0:Y:S04]  /*2f200*/  LDSM.16.MT88.4 R16, [R29+0x25000] ;  /* 0x025000001d10783b */ /* 0x000e280000004200 */
[----:B------:R1:W-:Y:S01]  /*2f210*/  STL [R1+0xf8], R10 ;  /* 0x0000f80a01007387 */ /* 0x0003e20000100800 */
[----:B------:R-:W-:Y:S01]  /*2f220*/  MOV R28, R11 ;  /* 0x0000000b001c7202 */ /* 0x000fe20000000f00 */
[----:B------:R-:W-:Y:S01]  /*2f230*/  IMAD.MOV.U32 R11, RZ, RZ, R4 ;  /* 0x000000ffff0b7224 */ /* 0x000fe200078e0004 */
[----:B-1----:R-:W-:-:S07]  /*2f240*/  MOV R10, R5 ;  /* 0x00000005000a7202 */ /* 0x002fce0000000f00 */
[C---:B----4-:R-:W-:Y:S01]  /*2f250*/  HMMA.16816.F32 R8, R12.reuse, R10, R24 ;  /* 0x0000000a0c08723c */ /* 0x050fe20000001818 */
[----:B0-----:R-:W-:Y:S01]  /*2f260*/  STL.64 [R1+0x47b8], R18 ;  /* 0x0047b81201007387 */ /* 0x001fe20000100a00 */
[----:B------:R0:W-:Y:S03]  /*2f270*/  STL.64 [R1+0x47b0], R16 ;  /* 0x0047b01001007387 */ /* 0x0001e60000100a00 */
[----:B0-----:R-:W2:Y:S01]  /*2f280*/  LDL.LU R16, [R1+0x1e0] ;  /* 0x0001e00001107983 */ /* 0x001ea20000300800 */
[----:B------:R-:W2:Y:S02]  /*2f290*/  LDL.LU R17, [R1+0x1e4] ;  /* 0x0001e40001117983 */ /* 0x000ea40000300800 */
[----:B------:R-:W2:Y:S02]  /*2f2a0*/  LDL.LU R18, [R1+0x1e8] ;  /* 0x0001e80001127983 */ /* 0x000ea40000300800 */
[----:B------:R-:W2:Y:S01]  /*2f2b0*/  LDL.LU R19, [R1+0x1ec] ;  /* 0x0001ec0001137983 */ /* 0x000ea20000300800 */
[----:B------:R-:W-:Y:S01]  /*2f2c0*/  STL.64 [R1+0x4768], R22 ;  /* 0x0047681601007387 */ /* 0x000fe20000100a00 */
[----:B------:R0:W-:Y:S03]  /*2f2d0*/  STL.64 [R1+0x4760], R20 ;  /* 0x0047601401007387 */ /* 0x0001e60000100a00 */
[----:B0-----:R-:W3:Y:S01]  /*2f2e0*/  LDL.LU R20, [R1+0x1a0] ;  /* 0x0001a00001147983 */ /* 0x001ee20000300800 */
[----:B------:R-:W3:Y:S02]  /*2f2f0*/  LDL.LU R21, [R1+0x1a4] ;  /* 0x0001a40001157983 */ /* 0x000ee40000300800 */
[----:B------:R-:W3:Y:S02]  /*2f300*/  LDL.LU R22, [R1+0x1a8] ;  /* 0x0001a80001167983 */ /* 0x000ee40000300800 */
[----:B------:R-:W3:Y:S01]  /*2f310*/  LDL.LU R23, [R1+0x1ac] ;  /* 0x0001ac0001177983 */ /* 0x000ee20000300800 */
[----:B------:R-:W-:Y:S01]  /*2f320*/  STL [R1+0x4708], R3 ;  /* 0x0047080301007387 */ /* 0x000fe20000100800 */
[----:B------:R-:W2:Y:S02]  /*2f330*/  LDL.LU.64 R26, [R1+0x4850] ;  /* 0x00485000011a7983 */ /* 0x000ea40000300a00 */
[----:B------:R-:W-:Y:S02]  /*2f340*/  STL.64 [R1+0xe0], R8 ;  /* 0x0000e00801007387 */ /* 0x000fe40000100a00 */
[----:B------:R-:W-:Y:S02]  /*2f350*/  STL.64 [R1+0xe8], R10 ;  /* 0x0000e80a01007387 */ /* 0x000fe40000100a00 */
[----:B------:R-:W0:Y:S04]  /*2f360*/  LDSM.16.MT88.4 R8, [R2+0x25800] ;  /* 0x025800000208783b */ /* 0x000e280000004200 */
[----:B0-----:R-:W-:Y:S01]  /*2f370*/  STL [R1+0x4714], R9 ;  /* 0x0047140901007387 */ /* 0x001fe20000100800 */
[----:B------:R-:W-:Y:S02]  /*2f380*/  STL [R1+0x4710], R10 ;  /* 0x0047100a01007387 */ /* 0x000fe40000100800 */
[----:B------:R-:W-:Y:S02]  /*2f390*/  STL [R1+0x470c], R11 ;  /* 0x00470c0b01007387 */ /* 0x000fe40000100800 */
[----:B------:R0:W-:Y:S01]  /*2f3a0*/  STL [R1+0x4694], R2 ;  /* 0x0046940201007387 */ /* 0x0001e20000100800 */
[C---:B---3--:R-:W-:Y:S08]  /*2f3b0*/  HMMA.16816.F32 R4, R12.reuse, R6, R20 ;  /* 0x000000060c04723c */ /* 0x048ff00000001814 */
[----:B--2---:R-:W-:Y:S11]  /*2f3c0*/  HMMA.16816.F32 R24, R12, R26, R16 ;  /* 0x0000001a0c18723c */ /* 0x004ff60000001810 */
[----:B------:R-:W-:Y:S05]  /*2f3d0*/  @!UPT UIADD3 URZ, URZ, URZ, URZ ;  /* 0x0000003f3f3ff290 */ /* 0x000fea000fffe03f */
[----:B------:R-:W-:-:S08]  /*2f3e0*/  MOV R19, R7 ;  /* 0x0000000700137202 */ /* 0x000fd00000000f00 */
[----:B------:R-:W-:Y:S02]  /*2f3f0*/  MOV R18, R24 ;  /* 0x0000001800127202 */ /* 0x000fe40000000f00 */
[----:B------:R-:W-:Y:S01]  /*2f400*/  MOV R17, R25 ;  /* 0x0000001900117202 */ /* 0x000fe20000000f00 */
[----:B------:R-:W-:Y:S01]  /*2f410*/  IMAD.MOV.U32 R16, RZ, RZ, R26 ;  /* 0x000000ffff107224 */ /* 0x000fe200078e001a */
[----:B0-----:R-:W-:Y:S02]  /*2f420*/  MOV R2, R27 ;  /* 0x0000001b00027202 */ /* 0x001fe40000000f00 */
[----:B------:R-:W2:Y:S01]  /*2f430*/  LDL.LU.64 R26, [R1+0x4848] ;  /* 0x00484800011a7983 */ /* 0x000ea20000300a00 */
[----:B------:R-:W3:Y:S02]  /*2f440*/  LDL.LU.64 R24, [R1+0x4840] ;  /* 0x0048400001187983 */ /* 0x000ee40000300a00 */
[----:B------:R-:W-:Y:S02]  /*2f450*/  STL.64 [R1+0x47d8], R18 ;  /* 0x0047d81201007387 */ /* 0x000fe40000100a00 */
[----:B------:R0:W-:Y:S01]  /*2f460*/  STL.64 [R1+0x47d0], R16 ;  /* 0x0047d01001007387 */ /* 0x0001e20000100a00 */
[----:B------:R-:W-:Y:S01]  /*2f470*/  MOV R22, R4 ;  /* 0x0000000400167202 */ /* 0x000fe20000000f00 */
[----:B------:R-:W-:Y:S01]  /*2f480*/  IMAD.MOV.U32 R21, RZ, RZ, R5 ;  /* 0x000000ffff157224 */ /* 0x000fe200078e0005 */
[----:B------:R-:W-:Y:S01]  /*2f490*/  MOV R20, R6 ;  /* 0x0000000600147202 */ /* 0x000fe20000000f00 */
[----:B0-----:R-:W3:Y:S04]  /*2f4a0*/  LDL R16, [R1+0x30] ;  /* 0x0000300001107983 */ /* 0x001ee80000100800 */
[----:B------:R-:W3:Y:S01]  /*2f4b0*/  LDL R17, [R1+0x34] ;  /* 0x0000340001117983 */ /* 0x000ee20000100800 */
[----:B------:R-:W4:Y:S02]  /*2f4c0*/  LDL.LU R4, [R1+0x180] ;  /* 0x0001800001047983 */ /* 0x000f240000300800 */
[----:B------:R-:W4:Y:S02]  /*2f4d0*/  LDL.LU R5, [R1+0x184] ;  /* 0x0001840001057983 */ /* 0x000f240000300800 */
[----:B------:R-:W2:Y:S01]  /*2f4e0*/  LDL.LU R6, [R1+0x188] ;  /* 0x0001880001067983 */ /* 0x000ea20000300800 */
[----:B------:R-:W2:Y:S01]  /*2f4f0*/  LDL.LU R7, [R1+0x18c] ;  /* 0x00018c0001077983 */ /* 0x000ea20000300800 */
[----:B------:R-:W3:Y:S02]  /*2f500*/  LDL.LU R12, [R1+0x190] ;  /* 0x00019000010c7983 */ /* 0x000ee40000300800 */
[----:B------:R-:W3:Y:S02]  /*2f510*/  LDL.LU R13, [R1+0x194] ;  /* 0x00019400010d7983 */ /* 0x000ee40000300800 */
[----:B------:R-:W3:Y:S01]  /*2f520*/  LDL.LU R14, [R1+0x198] ;  /* 0x00019800010e7983 */ /* 0x000ee20000300800 */
[----:B------:R-:W3:Y:S04]  /*2f530*/  LDL.LU R15, [R1+0x19c] ;  /* 0x00019c00010f7983 */ /* 0x000ee80000300800 */
[----:B--2---:R-:W-:Y:S01]  /*2f540*/  STL.64 [R1+0x4808], R6 ;  /* 0x0048080601007387 */ /* 0x004fe20000100a00 */
[----:B----4-:R0:W-:Y:S02]  /*2f550*/  STL.64 [R1+0x4800], R4 ;  /* 0x0048000401007387 */ /* 0x0101e40000100a00 */
[----:B0-----:R-:W-:Y:S01]  /*2f560*/  IMAD.MOV.U32 R4, RZ, RZ, R26 ;  /* 0x000000ffff047224 */ /* 0x001fe200078e001a */
[----:B------:R-:W-:Y:S01]  /*2f570*/  MOV R5, R27 ;  /* 0x0000001b00057202 */ /* 0x000fe20000000f00 */
[----:B------:R-:W3:Y:S01]  /*2f580*/  LDL.LU R26, [R1+0x483c] ;  /* 0x00483c00011a7983 */ /* 0x000ee20000300800 */
[----:B------:R-:W3:Y:S03]  /*2f590*/  LDL.LU R27, [R1+0x4838] ;  /* 0x00483800011b7983 */ /* 0x000ee60000300800 */
[----:B------:R0:W-:Y:S04]  /*2f5a0*/  STL.64 [R1+0x4820], R4 ;  /* 0x0048200401007387 */ /* 0x0001e80000100a00 */
[----:B0-----:R-:W2:Y:S01]  /*2f5b0*/  LDL.64 R4, [R1+0x10] ;  /* 0x0000100001047983 */ /* 0x001ea20000100a00 */
[----:B------:R-:W-:Y:S02]  /*2f5c0*/  STL [R1+0x47c8], R22 ;  /* 0x0047c81601007387 */ /* 0x000fe40000100800 */
[----:B------:R0:W-:Y:S02]  /*2f5d0*/  STL.64 [R1+0x47c0], R20 ;  /* 0x0047c01401007387 */ /* 0x0001e40000100a00 */
[----:B0-----:R-:W4:Y:S01]  /*2f5e0*/  LDL.LU R20, [R1+0x160] ;  /* 0x0001600001147983 */ /* 0x001f220000300800 */
[----:B------:R-:W4:Y:S02]  /*2f5f0*/  LDL.LU R21, [R1+0x164] ;  /* 0x0001640001157983 */ /* 0x000f240000300800 */
[----:B------:R-:W2:Y:S02]  /*2f600*/  LDL.LU R22, [R1+0x168] ;  /* 0x0001680001167983 */ /* 0x000ea40000300800 */
[----:B------:R-:W2:Y:S02]  /*2f610*/  LDL.LU R23, [R1+0x16c] ;  /* 0x00016c0001177983 */ /* 0x000ea40000300800 */
[----:B--2---:R-:W-:Y:S01]  /*2f620*/  STL.64 [R1+0x47e8], R22 ;  /* 0x0047e81601007387 */ /* 0x004fe20000100a00 */
[----:B----4-:R0:W-:Y:S03]  /*2f630*/  STL.64 [R1+0x47e0], R20 ;  /* 0x0047e01401007387 */ /* 0x0101e60000100a00 */
[----:B0-----:R-:W2:Y:S01]  /*2f640*/  LDL.LU R20, [R1+0x170] ;  /* 0x0001700001147983 */ /* 0x001ea20000300800 */
[----:B------:R-:W2:Y:S02]  /*2f650*/  LDL.LU R21, [R1+0x174] ;  /* 0x0001740001157983 */ /* 0x000ea40000300800 */
[----:B------:R-:W4:Y:S02]  /*2f660*/  LDL.LU R22, [R1+0x178] ;  /* 0x0001780001167983 */ /* 0x000f240000300800 */
[----:B------:R-:W4:Y:S02]  /*2f670*/  LDL.LU R23, [R1+0x17c] ;  /* 0x00017c0001177983 */ /* 0x000f240000300800 */
[----:B----4-:R-:W-:Y:S01]  /*2f680*/  STL.64 [R1+0x4818], R22 ;  /* 0x0048181601007387 */ /* 0x010fe20000100a00 */
[----:B--2---:R0:W-:Y:S03]  /*2f690*/  STL.64 [R1+0x4810], R20 ;  /* 0x0048101401007387 */ /* 0x0041e60000100a00 */
[----:B0-----:R-:W2:Y:S01]  /*2f6a0*/  LDL.LU R20, [R1+0x1c0] ;  /* 0x0001c00001147983 */ /* 0x001ea20000300800 */
[----:B------:R-:W2:Y:S02]  /*2f6b0*/  LDL.LU R21, [R1+0x1c4] ;  /* 0x0001c40001157983 */ /* 0x000ea40000300800 */
[----:B------:R-:W4:Y:S02]  /*2f6c0*/  LDL.LU R22, [R1+0x1c8] ;  /* 0x0001c80001167983 */ /* 0x000f240000300800 */
[----:B------:R-:W4:Y:S01]  /*2f6d0*/  LDL.LU R23, [R1+0x1cc] ;  /* 0x0001cc0001177983 */ /* 0x000f220000300800 */
[----:B---3--:R-:W-:Y:S01]  /*2f6e0*/  HMMA.16816.F32 R12, R24, R16, R12 ;  /* 0x00000010180c723c */ /* 0x008fe2000000180c */
[----:B----4-:R-:W-:Y:S01]  /*2f6f0*/  STL.64 [R1+0x4830], R22 ;  /* 0x0048301601007387 */ /* 0x010fe20000100a00 */
[----:B--2---:R0:W-:Y:S03]  /*2f700*/  STL.64 [R1+0x4828], R20 ;  /* 0x0048281401007387 */ /* 0x0041e60000100a00 */
[----:B0-----:R-:W2:Y:S01]  /*2f710*/  LDL.LU R20, [R1+0x1d0] ;  /* 0x0001d00001147983 */ /* 0x001ea20000300800 */
[----:B------:R-:W2:Y:S02]  /*2f720*/  LDL.LU R21, [R1+0x1d4] ;  /* 0x0001d40001157983 */ /* 0x000ea40000300800 */
[----:B------:R-:W2:Y:S02]  /*2f730*/  LDL.LU R22, [R1+0x1d8] ;  /* 0x0001d80001167983 */ /* 0x000ea40000300800 */
[----:B------:R-:W2:Y:S11]  /*2f740*/  LDL.LU R23, [R1+0x1dc] ;  /* 0x0001dc0001177983 */ /* 0x000eb60000300800 */
[----:B------:R-:W-:Y:S03]  /*2f750*/  @!UPT UIADD3 URZ, URZ, URZ, URZ ;  /* 0x0000003f3f3ff290 */ /* 0x000fe6000fffe03f */
[----:B------:R-:W-:Y:S01]  /*2f760*/  MOV R9, R12 ;  /* 0x0000000c00097202 */ /* 0x000fe20000000f00 */
[----:B------:R-:W-:Y:S01]  /*2f770*/  IMAD.MOV.U32 R10, RZ, RZ, R13 ;  /* 0x000000ffff0a7224 */ /* 0x000fe200078e000d */
[----:B------:R-:W-:Y:S01]  /*2f780*/  STL [R1+0x8c], R15 ;  /* 0x00008c0f01007387 */ /* 0x000fe20000100800 */
[----:B------:R-:W-:Y:S02]  /*2f790*/  MOV R11, R14 ;  /* 0x0000000e000b7202 */ /* 0x000fe40000000f00 */
[----:B------:R-:W0:Y:S03]  /*2f7a0*/  LDSM.16.MT88.4 R12, [R0+0x25800] ;  /* 0x02580000000c783b */ /* 0x000e260000004200 */
[----:B------:R-:W-:Y:S01]  /*2f7b0*/  STL.64 [R1+0x4720], R10 ;  /* 0x0047200a01007387 */ /* 0x000fe20000100a00 */
[----:B------:R1:W-:Y:S01]  /*2f7c0*/  STL.64 [R1+0x4718], R8 ;  /* 0x0047180801007387 */ /* 0x0003e20000100a00 */
[----:B------:R-:W-:-:S02]  /*2f7d0*/  MOV R18, R4 ;  /* 0x0000000400127202 */ /* 0x000fc40000000f00 */
[----:B-1----:R-:W3:Y:S01]  /*2f7e0*/  LDL.LU R8, [R1+0x150] ;  /* 0x0001500001087983 */ /* 0x002ee20000300800 */
[----:B------:R-:W3:Y:S02]  /*2f7f0*/  LDL.LU R9, [R1+0x154] ;  /* 0x0001540001097983 */ /* 0x000ee40000300800 */
[----:B------:R-:W3:Y:S02]  /*2f800*/  LDL.LU R10, [R1+0x158] ;  /* 0x00015800010a7983 */ /* 0x000ee40000300800 */
[----:B------:R-:W3:Y:S01]  /*2f810*/  LDL.LU R11, [R1+0x15c] ;  /* 0x00015c00010b7983 */ /* 0x000ee20000300800 */
[----:B0-----:R-:W-:Y:S01]  /*2f820*/  STL.64 [R1+0x46e0], R14 ;  /* 0x0046e00e01007387 */ /* 0x001fe20000100a00 */
[----:B------:R0:W-:Y:S03]  /*2f830*/  STL.64 [R1+0x46d8], R12 ;  /* 0x0046d80c01007387 */ /* 0x0001e60000100a00 */
[----:B0-----:R-:W4:Y:S04]  /*2f840*/  LDL R12, [R1+0x40] ;  /* 0x00004000010c7983 */ /* 0x001f280000100800 */
[----:B------:R-:W4:Y:S01]  /*2f850*/  LDL R13, [R1+0x44] ;  /* 0x00004400010d7983 */ /* 0x000f220000100800 */
[----:B------:R0:W-:Y:S02]  /*2f860*/  STL [R1+0x4668], R0 ;  /* 0x0046680001007387 */ /* 0x0001e40000100800 */
[----:B0-----:R-:W-:Y:S01]  /*2f870*/  IMAD.MOV.U32 R0, RZ, RZ, R5 ;  /* 0x000000ffff007224 */ /* 0x001fe200078e0005 */
[C---:B--2---:R-:W-:Y:S11]  /*2f880*/  HMMA.16816.F32 R20, R24.reuse, R4, R20 ;  /* 0x000000041814723c */ /* 0x044ff60000001814 */
[----:B------:R-:W-:Y:S11]  /*2f890*/  @!UPT UIADD3 URZ, URZ, URZ, URZ ;  /* 0x0000003f3f3ff290 */ /* 0x000ff6000fffe03f */
[----:B------:R-:W-:Y:S01]  /*2f8a0*/  @!UPT UIADD3 URZ, URZ, URZ, URZ ;  /* 0x0000003f3f3ff290 */ /* 0x000fe2000fffe03f */
[----:B------:R-:W-:Y:S01]  /*2f8b0*/  STL.64 [R1+0xb0], R20 ;  /* 0x0000b01401007387 */ /* 0x000fe20000100a00 */
[----:B------:R0:W-:Y:S03]  /*2f8c0*/  STL.64 [R1+0xb8], R22 ;  /* 0x0000b81601007387 */ /* 0x0001e60000100a00 */
[----:B0-----:R-:W2:Y:S01]  /*2f8d0*/  LDL.LU.64 R22, [R1+0x4830] ;  /* 0x0048300001167983 */ /* 0x001ea20000300a00 */
[----:B------:R-:W2:Y:S02]  /*2f8e0*/  LDL.LU.64 R20, [R1+0x4828] ;  /* 0x0048280001147983 */ /* 0x000ea40000300a00 */
[----:B------:R-:W2:Y:S02]  /*2f8f0*/  LDL.LU.64 R4, [R1+0x4820] ;  /* 0x0048200001047983 */ /* 0x000ea40000300a00 */
[C---:B--2---:R-:W-:Y:S01]  /*2f900*/  HMMA.16816.F32 R4, R24.reuse, R4, R20 ;  /* 0x000000041804723c */ /* 0x044fe20000001814 */
[----:B------:R-:W2:Y:S01]  /*2f910*/  LDL.LU.64 R22, [R1+0x4818] ;  /* 0x0048180001167983 */ /* 0x000ea20000300a00 */
[----:B------:R-:W2:Y:S11]  /*2f920*/  LDL.LU.64 R20, [R1+0x4810] ;  /* 0x0048100001147983 */ /* 0x000eb60000300a00 */
[----:B------:R-:W-:Y:S10]  /*2f930*/  @!UPT UIADD3 URZ, URZ, URZ, URZ ;  /* 0x0000003f3f3ff290 */ /* 0x000ff4000fffe03f */
[----:B------:R-:W-:Y:S01]  /*2f940*/  STL [R1+0xa4], R5 ;  /* 0x0000a40501007387 */ /* 0x000fe20000100800 */
[----:B------:R0:W-:Y:S01]  /*2f950*/  STL.64 [R1+0xa8], R6 ;  /* 0x0000a80601007387 */ /* 0x0001e20000100a00 */
[----:B------:R-:W-:Y:S02]  /*2f960*/  MOV R3, R4 ;  /* 0x0000000400037202 */ /* 0x000fe40000000f00 */
[----:B0-----:R-:W4:Y:S01]  /*2f970*/  LDL.LU.64 R6, [R1+0x4808] ;  /* 0x0048080001067983 */ /* 0x001f220000300a00 */
[----:B------:R-:W4:Y:S02]  /*2f980*/  LDL.LU.64 R4, [R1+0x4800] ;  /* 0x0048000001047983 */ /* 0x000f240000300a00 */
[----:B------:R-:W-:Y:S01]  /*2f990*/  STL [R1+0x4728], R3 ;  /* 0x0047280301007387 */ /* 0x000fe20000100800 */
[----:B----4-:R-:W-:Y:S01]  /*2f9a0*/  HMMA.16816.F32 R12, R24, R12, R4 ;  /* 0x0000000c180c723c */ /* 0x010fe20000001804 */
[----:B------:R-:W2:Y:S01]  /*2f9b0*/  LDL.LU.64 R6, [R1+0x47f8] ;  /* 0x0047f80001067983 */ /* 0x000ea20000300a00 */
[----:B------:R-:W2:Y:S05]  /*2f9c0*/  LDL.LU.64 R4, [R1+0x47f0] ;  /* 0x0047f00001047983 */ /* 0x000eaa0000300a00 */
[----:B------:R-:W-:Y:S11]  /*2f9d0*/  MOV R24, R18 ;  /* 0x0000001200187202 */ /* 0x000ff60000000f00 */
[----:B------:R-:W-:Y:S05]  /*2f9e0*/  @!UPT UIADD3 URZ, URZ, URZ, URZ ;  /* 0x0000003f3f3ff290 */ /* 0x000fea000fffe03f */
[----:B------:R-:W-:Y:S01]  /*2f9f0*/  STL.64 [R1+0x46f0], R14 ;  /* 0x0046f00e01007387 */ /* 0x000fe20000100a00 */
[----:B------:R0:W-:Y:S03]  /*2fa00*/  STL.64 [R1+0x46e8], R12 ;  /* 0x0046e80c01007387 */ /* 0x0001e60000100a00 */
[----:B0-----:R-:W4:Y:S01]  /*2fa10*/  LDL.LU.64 R12, [R1+0x20] ;  /* 0x00002000010c7983 */ /* 0x001f220000300a00 */
[----:B------:R-:W3:Y:S01]  /*2fa20*/  LDL.LU.64 R14, [R1+0x28] ;  /* 0x00002800010e7983 */ /* 0x000ee20000300a00 */
[C---:B--2---:R-:W-:Y:S02]  /*2fa30*/  HMMA.16816.F32 R16, R4.reuse, R16, R20 ;  /* 0x000000100410723c */ /* 0x044fe40000001814 */
[----:B------:R-:W2:Y:S01]  /*2fa40*/  LDL.LU.64 R22, [R1+0x47e8] ;  /* 0x0047e80001167983 */ /* 0x000ea20000300a00 */
[----:B------:R-:W2:Y:S02]  /*2fa50*/  LDL.LU.64 R20, [R1+0x47e0] ;  /* 0x0047e00001147983 */ /* 0x000ea40000300a00 */
[----:B------:R-:W-:Y:S11]  /*2fa60*/  IMAD.MOV.U32 R25, RZ, RZ, R0 ;  /* 0x000000ffff197224 */ /* 0x000ff600078e0000 */
[----:B------:R-:W-:Y:S07]  /*2fa70*/  @!UPT UIADD3 URZ, URZ, URZ, URZ ;  /* 0x0000003f3f3ff290 */ /* 0x000fee000fffe03f */
[----:B------:R-:W-:Y:S01]  /*2fa80*/  STL.64 [R1+0x60], R16 ;  /* 0x0000601001007387 */ /* 0x000fe20000100a00 */
[----:B------:R0:W-:Y:S03]  /*2fa90*/  STL.64 [R1+0x68], R18 ;  /* 0x0000681201007387 */ /* 0x0001e60000100a00 */
[----:B0-----:R-:W4:Y:S01]  /*2faa0*/  LDL.LU.64 R18, [R1+0x47d8] ;  /* 0x0047d80001127983 */ /* 0x001f220000300a00 */
[----:B------:R-:W4:Y:S01]  /*2fab0*/  LDL.LU.64 R16, [R1+0x47d0] ;  /* 0x0047d00001107983 */ /* 0x000f220000300a00 */
[C---:B--2---:R-:W-:Y:S02]  /*2fac0*/  HMMA.16816.F32 R24, R4.reuse, R24, R20 ;  /* 0x000000180418723c */ /* 0x044fe40000001814 */
[----:B------:R-:W2:Y:S01]  /*2fad0*/  LDL.LU R22, [R1+0x47c8] ;  /* 0x0047c80001167983 */ /* 0x000ea20000300800 */
[----:B------:R-:W2:Y:S11]  /*2fae0*/  LDL.LU.64 R20, [R1+0x47c0] ;  /* 0x0047c00001147983 */ /* 0x000eb60000300a00 */
[----:B------:R-:W-:Y:S09]  /*2faf0*/  @!UPT UIADD3 URZ, URZ, URZ, URZ ;  /* 0x0000003f3f3ff290 */ /* 0x000ff2000fffe03f */
[----:B------:R-:W-:Y:S01]  /*2fb00*/  STL.64 [R1+0x50], R24 ;  /* 0x0000501801007387 */ /* 0x000fe20000100a00 */
[----:B------:R0:W-:Y:S02]  /*2fb10*/  STL.64 [R1+0x58], R26 ;  /* 0x0000581a01007387 */ /* 0x0001e40000100a00 */
[----:B---3--:R-:W-:Y:S02]  /*2fb20*/  STL.64 [R1+0x4798], R14 ;  /* 0x0047980e01007387 */ /* 0x008fe40000100a00 */
[----:B----4-:R1:W-:Y:S01]  /*2fb30*/  STL.64 [R1+0x4790], R12 ;  /* 0x0047900c01007387 */ /* 0x0103e20000100a00 */
[----:B0-----:R-:W-:Y:S07]  /*2fb40*/  HMMA.16816.F32 R24, R4, R12, R8 ;  /* 0x0000000c0418723c */ /* 0x001fee0000001808 */
[----:B------:R-:W-:-:S02]  /*2fb50*/  MOV R11, R19 ;  /* 0x00000013000b7202 */ /* 0x000fc40000000f00 */
[----:B--2---:R-:W-:Y:S01]  /*2fb60*/  MOV R8, R22 ;  /* 0x0000001600087202 */ /* 0x004fe20000000f00 */
[----:B------:R-:W-:Y:S01]  /*2fb70*/  IMAD.MOV.U32 R10, RZ, RZ, R20 ;  /* 0x000000ffff0a7224 */ /* 0x000fe200078e0014 */
[----:B------:R-:W-:-:S04]  /*2fb80*/  MOV R9, R21 ;  /* 0x0000001500097202 */ /* 0x000fc80000000f00 */
[----:B------:R0:W-:Y:S01]  /*2fb90*/  STL.64 [R1+0x4738], R10 ;  /* 0x0047380a01007387 */ /* 0x0001e20000100a00 */
[----:B------:R2:W-:Y:S02]  /*2fba0*/  STL.64 [R1+0x4730], R8 ;  /* 0x0047300801007387 */ /* 0x0005e40000100a00 */
[----:B------:R-:W3:Y:S02]  /*2fbb0*/  LDL.LU R20, [R1+0x100] ;  /* 0x0001000001147983 */ /* 0x000ee40000300800 */
[----:B------:R-:W3:Y:S01]  /*2fbc0*/  LDL.LU R21, [R1+0x104] ;  /* 0x0001040001157983 */ /* 0x000ee20000300800 */
[----:B------:R-:W4:Y:S01]  /*2fbd0*/  LDL.LU R22, [R1+0x108] ;  /* 0x0001080001167983 */ /* 0x000f220000300800 */
[----:B------:R-:W4:Y:S02]  /*2fbe0*/  LDL.LU R23, [R1+0x10c] ;  /* 0x00010c0001177983 */ /* 0x000f240000300800 */
[----:B-1----:R-:W3:Y:S02]  /*2fbf0*/  LDL.LU R12, [R1+0x130] ;  /* 0x00013000010c7983 */ /* 0x002ee40000300800 */
[----:B------:R-:W3:Y:S01]  /*2fc00*/  LDL.LU R13, [R1+0x134] ;  /* 0x00013400010d7983 */ /* 0x000ee20000300800 */
[----:B------:R-:W3:Y:S01]  /*2fc10*/  LDL.LU R14, [R1+0x138] ;  /* 0x00013800010e7983 */ /* 0x000ee20000300800 */
[----:B------:R-:W3:Y:S01]  /*2fc20*/  LDL.LU R15, [R1+0x13c] ;  /* 0x00013c00010f7983 */ /* 0x000ee20000300800 */
[----:B0-----:R-:W-:Y:S01]  /*2fc30*/  MOV R10, R16 ;  /* 0x00000010000a7202 */ /* 0x001fe20000000f00 */
[----:B--2---:R-:W-:Y:S01]  /*2fc40*/  IMAD.MOV.U32 R9, RZ, RZ, R17 ;  /* 0x000000ffff097224 */ /* 0x004fe200078e0011 */
[----:B------:R-:W2:Y:S01]  /*2fc50*/  LDL.LU R16, [R1+0x120] ;  /* 0x0001200001107983 */ /* 0x000ea20000300800 */
[----:B------:R-:W-:Y:S01]  /*2fc60*/  MOV R8, R18 ;  /* 0x0000001200087202 */ /* 0x000fe20000000f00 */
[----:B------:R-:W2:Y:S02]  /*2fc70*/  LDL.LU R17, [R1+0x124] ;  /* 0x0001240001117983 */ /* 0x000ea40000300800 */
[----:B------:R-:W2:Y:S01]  /*2fc80*/  LDL.LU R18, [R1+0x128] ;  /* 0x0001280001127983 */ /* 0x000ea20000300800 */
[----:B------:R-:W2:Y:S01]  /*2fc90*/  LDL.LU R19, [R1+0x12c] ;  /* 0x00012c0001137983 */ /* 0x000ea20000300800 */
[----:B------:R-:W-:-:S03]  /*2fca0*/  MOV R11, R2 ;  /* 0x00000002000b7202 */ /* 0x000fc60000000f00 */
[----:B---3--:R-:W-:Y:S01]  /*2fcb0*/  STL.64 [R1+0x47a8], R14 ;  /* 0x0047a80e01007387 */ /* 0x008fe20000100a00 */
[----:B------:R0:W-:Y:S03]  /*2fcc0*/  STL.64 [R1+0x47a0], R12 ;  /* 0x0047a00c01007387 */ /* 0x0001e60000100a00 */
[----:B0-----:R-:W3:Y:S01]  /*2fcd0*/  LDL.LU R12, [R1+0x140] ;  /* 0x00014000010c7983 */ /* 0x001ee20000300800 */
[----:B------:R-:W3:Y:S02]  /*2fce0*/  LDL.LU R13, [R1+0x144] ;  /* 0x00014400010d7983 */ /* 0x000ee40000300800 */
[----:B------:R-:W3:Y:S02]  /*2fcf0*/  LDL.LU R14, [R1+0x148] ;  /* 0x00014800010e7983 */ /* 0x000ee40000300800 */
[----:B------:R-:W3:Y:S01]  /*2fd00*/  LDL.LU R15, [R1+0x14c] ;  /* 0x00014c00010f7983 */ /* 0x000ee20000300800 */
[----:B----4-:R-:W-:Y:S01]  /*2fd10*/  STL.64 [R1+0x4788], R22 ;  /* 0x0047881601007387 */ /* 0x010fe20000100a00 */
[----:B------:R0:W-:Y:S03]  /*2fd20*/  STL.64 [R1+0x4780], R20 ;  /* 0x0047801401007387 */ /* 0x0001e60000100a00 */
[----:B0-----:R-:W4:Y:S01]  /*2fd30*/  LDL.LU R20, [R1+0x110] ;  /* 0x0001100001147983 */ /* 0x001f220000300800 */
[----:B------:R-:W4:Y:S02]  /*2fd40*/  LDL.LU R21, [R1+0x114] ;  /* 0x0001140001157983 */ /* 0x000f240000300800 */
[----:B------:R-:W4:Y:S02]  /*2fd50*/  LDL.LU R22, [R1+0x118] ;  /* 0x0001180001167983 */ /* 0x000f240000300800 */
[----:B------:R-:W4:Y:S01]  /*2fd60*/  LDL.LU R23, [R1+0x11c] ;  /* 0x00011c0001177983 */ /* 0x000f220000300800 */
[----:B------:R-:W-:Y:S01]  /*2fd70*/  STL.64 [R1+0x4748], R10 ;  /* 0x0047480a01007387 */ /* 0x000fe20000100a00 */
[----:B------:R0:W-:Y:S03]  /*2fd80*/  STL.64 [R1+0x4740], R8 ;  /* 0x0047400801007387 */ /* 0x0001e60000100a00 */
[----:B0-----:R-:W2:Y:S01]  /*2fd90*/  LDL.LU R8, [R1+0xe0] ;  /* 0x0000e00001087983 */ /* 0x001ea20000300800 */
[----:B------:R-:W2:Y:S02]  /*2fda0*/  LDL.LU R9, [R1+0xe4] ;  /* 0x0000e40001097983 */ /* 0x000ea40000300800 */
[----:B------:R-:W2:Y:S02]  /*2fdb0*/  LDL.LU R10, [R1+0xe8] ;  /* 0x0000e800010a7983 */ /* 0x000ea40000300800 */
[----:B------:R-:W2:Y:S02]  /*2fdc0*/  LDL.LU R11, [R1+0xec] ;  /* 0x0000ec00010b7983 */ /* 0x000ea40000300800 */
[----:B--2---:R-:W-:Y:S01]  /*2fdd0*/  STL.64 [R1+0x4758], R10 ;  /* 0x0047580a01007387 */ /* 0x004fe20000100a00 */
[----:B------:R0:W-:Y:S03]  /*2fde0*/  STL.64 [R1+0x4750], R8 ;  /* 0x0047500801007387 */ /* 0x0001e60000100a00 */
[----:B0-----:R-:W2:Y:S01]  /*2fdf0*/  LDL.LU R8, [R1+0xf0] ;  /* 0x0000f00001087983 */ /* 0x001ea20000300800 */
[----:B------:R-:W2:Y:S02]  /*2fe00*/  LDL.LU R9, [R1+0xf4] ;  /* 0x0000f40001097983 */ /* 0x000ea40000300800 */
[----:B------:R-:W2:Y:S02]  /*2fe10*/  LDL.LU R10, [R1+0xf8] ;  /* 0x0000f800010a7983 */ /* 0x000ea40000300800 */
[----:B------:R-:W-:-:S05]  /*2fe20*/  IMAD.MOV.U32 R11, RZ, RZ, R28 ;  /* 0x000000ffff0b7224 */ /* 0x000fca00078e001c */
[----:B--2---:R-:W-:Y:S01]  /*2fe30*/  STL.64 [R1+0x4778], R10 ;  /* 0x0047780a01007387 */ /* 0x004fe20000100a00 */
[----:B------:R0:W-:Y:S03]  /*2fe40*/  STL.64 [R1+0x4770], R8 ;  /* 0x0047700801007387 */ /* 0x0001e60000100a00 */
[----:B0-----:R-:W2:Y:S01]  /*2fe50*/  LDL.LU.64 R8, [R1+0x40] ;  /* 0x0000400001087983 */ /* 0x001ea20000300a00 */
[----:B------:R-:W-:Y:S02]  /*2fe60*/  STL.64 [R1+0x46b0], R26 ;  /* 0x0046b01a01007387 */ /* 0x000fe40000100a00 */
[----:B------:R0:W-:Y:S02]  /*2fe70*/  STL.64 [R1+0x46a8], R24 ;  /* 0x0046a81801007387 */ /* 0x0001e40000100a00 */
[----:B0-----:R-:W3:Y:S01]  /*2fe80*/  LDL.LU.64 R24, [R1+0x10] ;  /* 0x0000100001187983 */ /* 0x001ee20000300a00 */
[----:B------:R-:W3:Y:S01]  /*2fe90*/  LDL.LU.64 R26, [R1+0x18] ;  /* 0x00001800011a7983 */ /* 0x000ee20000300a00 */
[----:B--2---:R-:W-:Y:S02]  /*2fea0*/  HMMA.16816.F32 R4, R4, R8, R16 ;  /* 0x000000080404723c */ /* 0x004fe40000001810 */
[----:B------:R-:W0:Y:S11]  /*2feb0*/  LDSM.16.MT88.4 R16, [R29+0x25800] ;  /* 0x025800001d10783b */ /* 0x000e360000004200 */
[----:B------:R-:W-:Y:S10]  /*2fec0*/  @!UPT UIADD3 URZ, URZ, URZ, URZ ;  /* 0x0000003f3f3ff290 */ /* 0x000ff4000fffe03f */
[----:B------:R-:W-:Y:S01]  /*2fed0*/  STL.64 [R1+0x46c0], R6 ;  /* 0x0046c00601007387 */ /* 0x000fe20000100a00 */
[----:B------:R1:W-:Y:S03]  /*2fee0*/  STL.64 [R1+0x46b8], R4 ;  /* 0x0046b80401007387 */ /* 0x0003e60000100a00 */
[----:B-1----:R-:W3:Y:S01]  /*2fef0*/  LDL.LU.64 R4, [R1+0x30] ;  /* 0x0000300001047983 */ /* 0x002ee20000300a00 */
[----:B------:R-:W2:Y:S03]  /*2ff00*/  LDL.LU.64 R6, [R1+0x38] ;  /* 0x0000380001067983 */ /* 0x000ea60000300a00 */
[----:B0-----:R-:W-:Y:S01]  /*2ff10*/  STL.64 [R1], R16 ;  /* 0x0000001001007387 */ /* 0x001fe20000100a00 */
[----:B------:R0:W-:Y:S03]  /*2ff20*/  STL.64 [R1+0x8], R18 ;  /* 0x0000081201007387 */ /* 0x0001e60000100a00 */
[----:B0-----:R-:W3:Y:S01]  /*2ff30*/  LDL.LU.64 R18, [R1+0x47b8] ;  /* 0x0047b80001127983 */ /* 0x001ee20000300a00 */
[----:B------:R-:W3:Y:S02]  /*2ff40*/  LDL.LU.64 R16, [R1+0x47b0] ;  /* 0x0047b00001107983 */ /* 0x000ee40000300a00 */
[----:B------:R-:W-:Y:S01]  /*2ff50*/  STL [R1+0x4660], R29 ;  /* 0x0046601d01007387 */ /* 0x000fe20000100800 */
[C---:B---3--:R-:W-:Y:S11]  /*2ff60*/  HMMA.16816.F32 R12, R16.reuse, R4, R12 ;  /* 0x00000004100c723c */ /* 0x048ff6000000180c */
[----:B------:R-:W-:Y:S11]  /*2ff70*/  @!UPT UIADD3 URZ, URZ, URZ, URZ ;  /* 0x0000003f3f3ff290 */ /* 0x000ff6000fffe03f */
[----:B------:R-:W-:Y:S01]  /*2ff80*/  @!UPT UIADD3 URZ, URZ, URZ, URZ ;  /* 0x0000003f3f3ff290 */ /* 0x000fe2000fffe03f */
[----:B------:R-:W-:Y:S01]  /*2ff90*/  STL.64 [R1+0xd0], R12 ;  /* 0x0000d00c01007387 */ /* 0x000fe20000100a00 */
[----:B------:R0:W-:Y:S01]  /*2ffa0*/  STL [R1+0xdc], R15 ;  /* 0x0000dc0f01007387 */ /* 0x0001e20000100800 */
[----:B------:R-:W-:Y:S02]  /*2ffb0*/  MOV R2, R14 ;  /* 0x0000000e00027202 */ /* 0x000fe40000000f00 */
[----:B0-----:R-:W3:Y:S01]  /*2ffc0*/  LDL.LU.64 R14, [R1+0x47a8] ;  /* 0x0047a800010e7983 */ /* 0x001ee20000300a00 */
[----:B------:R-:W3:Y:S02]  /*2ffd0*/  LDL.LU.64 R12, [R1+0x47a0] ;  /* 0x0047a000010c7983 */ /* 0x000ee40000300a00 */
[C---:B---3--:R-:W-:Y:S11]  /*2ffe0*/  HMMA.16816.F32 R12, R16.reuse, R24, R12 ;  /* 0x00000018100c723c */ /* 0x048ff6000000180c */
[----:B------:R-:W-:Y:S11]  /*2fff0*/  @!UPT UIADD3 URZ, URZ, URZ, URZ ;  /* 0x0000003f3f3ff290 */ /* 0x000ff6000fffe03f */
[----:B------:R-:W-:Y:S01]  /*30000*/  @!UPT UIADD3 URZ, URZ, URZ, URZ ;  /* 0x0000003f3f3ff290 */ /* 0x000fe2000fffe03f */
[----:B------:R-:W-:Y:S01]  /*30010*/  STL.64 [R1+0x190], R12 ;  /* 0x0001900c01007387 */ /* 0x000fe20000100a00 */
[----:B------:R0:W-:Y:S03]  /*30020*/  STL.64 [R1+0x198], R14 ;  /* 0x0001980e01007387 */ /* 0x0001e60000100a00 */
[----:B0-----:R-:W3:Y:S01]  /*30030*/  LDL.LU.64 R14, [R1+0x4798] ;  /* 0x00479800010e7983 */ /* 0x001ee20000300a00 */
[----:B------:R-:W4:Y:S02]  /*30040*/  LDL.LU.64 R12, [R1+0x4790] ;  /* 0x00479000010c7983 */ /* 0x000f240000300a00 */
[C---:B----4-:R-:W-:Y:S11]  /*30050*/  HMMA.16816.F32 R20, R16.reuse, R12, R20 ;  /* 0x0000000c1014723c */ /* 0x050ff60000001814 */
[----:B------:R-:W-:Y:S11]  /*30060*/  @!UPT UIADD3 URZ, URZ, URZ, URZ ;  /* 0x0000003f3f3ff290 */ /* 0x000ff6000fffe03f */
[----:B------:R-:W-:Y:S01]  /*30070*/  @!UPT UIADD3 URZ, URZ, URZ, URZ ;  /* 0x0000003f3f3ff290 */ /* 0x000fe2000fffe03f */
[----:B------:R-:W-:Y:S01]  /*30080*/  STL.64 [R1+0x1a0], R20 ;  /* 0x0001a01401007387 */ /* 0x000fe20000100a00 */
[----:B------:R0:W-:Y:S03]  /*30090*/  STL.64 [R1+0x1a8], R22 ;  /* 0x0001a81601007387 */ /* 0x0001e60000100a00 */
[----:B0-----:R-:W4:Y:S01]  /*300a0*/  LDL.LU.64 R22, [R1+0x4788] ;  /* 0x0047880001167983 */ /* 0x001f220000300a00 */
[----:B------:R-:W4:Y:S01]  /*300b0*/  LDL.LU.64 R20, [R1+0x4780] ;  /* 0x0047800001147983 */ /* 0x000f220000300a00 */
[----:B------:R-:W-:Y:S01]  /*300c0*/  MOV R3, R8 ;  /* 0x0000000800037202 */ /* 0x000fe20000000f00 */
[----:B------:R-:W-:Y:S01]  /*300d0*/  IMAD.MOV.U32 R29, RZ, RZ, R9 ;  /* 0x000000ffff1d7224 */ /* 0x000fe200078e0009 */
[----:B------:R-:W2:Y:S01]  /*300e0*/  LDL.LU.64 R10, [R1+0x4778] ;  /* 0x00477800010a7983 */ /* 0x000ea20000300a00 */
[----:B----4-:R-:W-:Y:S03]  /*300f0*/  HMMA.16816.F32 R20, R16, R8, R20 ;  /* 0x000000081014723c */ /* 0x010fe60000001814 */
[----:B------:R-:W2:Y:S11]  /*30100*/  LDL.LU.64 R8, [R1+0x4770] ;  /* 0x0047700001087983 */ /* 0x000eb60000300a00 */
[----:B------:R-:W-:Y:S10]  /*30110*/  @!UPT UIADD3 URZ, URZ, URZ, URZ ;  /* 0x0000003f3f3ff290 */ /* 0x000ff4000fffe03f */
[----:B------:R-:W-:Y:S01]  /*30120*/  IMAD.MOV.U32 R17, RZ, RZ, R22 ;  /* 0x000000ffff117224 */ /* 0x000fe200078e0016 */
[----:B------:R-:W-:Y:S02]  /*30130*/  MOV R16, R23 ;  /* 0x0000001700107202 */ /* 0x000fe40000000f00 */
[----:B------:R-:W-:Y:S02]  /*30140*/  MOV R0, R20 ;  /* 0x0000001400007202 */ /* 0x000fe40000000f00 */
[----:B------:R-:W-:Y:S01]  /*30150*/  MOV R18, R21 ;  /* 0x0000001500127202 */ /* 0x000fe20000000f00 */
[----:B------:R-:W2:Y:S01]  /*30160*/  LDL.LU.64 R22, [R1+0x4768] ;  /* 0x0047680001167983 */ /* 0x000ea20000300a00 */
[----:B------:R-:W2:Y:S02]  /*30170*/  LDL.LU.64 R20, [R1+0x4760] ;  /* 0x0047600001147983 */ /* 0x000ea40000300a00 */
[----:B------:R-:W-:Y:S01]  /*30180*/  STL [R1+0x4690], R17 ;  /* 0x0046901101007387 */ /* 0x000fe20000100800 */
[----:B------:R-:W-:Y:S01]  /*30190*/  STL [R1+0x468c], R18 ;  /* 0x00468c1201007387 */ /* 0x000fe20000100800 */
[----:B------:R-:W-:Y:S01]  /*301a0*/  STL [R1+0x4688], R0 ;  /* 0x0046880001007387 */ /* 0x000fe20000100800 */
[C---:B--2---:R-:W-:Y:S11]  /*301b0*/  HMMA.16816.F32 R8, R20.reuse, R4, R8 ;  /* 0x000000041408723c */ /* 0x044ff60000001808 */
[----:B------:R-:W-:Y:S11]  /*301c0*/  @!UPT UIADD3 URZ, URZ, URZ, URZ ;  /* 0x0000003f3f3ff290 */ /* 0x000ff6000fffe03f */
[----:B------:R-:W-:Y:S01]  /*301d0*/  @!UPT UIADD3 URZ, URZ, URZ, URZ ;  /* 0x0000003f3f3ff290 */ /* 0x000fe2000fffe03f */
[----:B------:R-:W-:Y:S01]  /*301e0*/  STL.64 [R1+0xf0], R8 ;  /* 0x0000f00801007387 */ /* 0x000fe20000100a00 */
[----:B------:R0:W-:Y:S03]  /*301f0*/  STL.64 [R1+0xf8], R10 ;  /* 0x0000f80a01007387 */ /* 0x0001e60000100a00 */
[----:B0-----:R-:W2:Y:S01]  /*30200*/  LDL.LU.64 R10, [R1+0x4758] ;  /* 0x00475800010a7983 */ /* 0x001ea20000300a00 */
[----:B------:R-:W2:Y:S02]  /*30210*/  LDL.LU.64 R8, [R1+0x4750] ;  /* 0x0047500001087983 */ /* 0x000ea40000300a00 */
        /* <DEDUP_REMOVED lines=9> */
[C---:B--2---:R-:W-:Y:S11]  /*302b0*/  HMMA.16816.F32 R8, R20.reuse, R12, R8 ;  /* 0x0000000c1408723c */ /* 0x044ff60000001808 */
[----:B------:R-:W-:Y:S11]  /*302c0*/  @!UPT UIADD3 URZ, URZ, URZ, URZ ;  /* 0x0000003f3f3ff290 */ /* 0x000ff6000fffe03f */
[----:B------:R-:W-:Y:S01]  /*302d0*/  @!UPT UIADD3 URZ, URZ, URZ, URZ ;  /* 0x0000003f3f3ff290 */ /* 0x000fe2000fffe03f */
[----:B------:R-:W-:Y:S01]  /*302e0*/  STL.64 [R1+0xc0], R8 ;  /* 0x0000c00801007387 */ /* 0x000fe20000100a00 */
[----:B------:R0:W-:Y:S03]  /*302f0*/  STL.64 [R1+0xc8], R10 ;  /* 0x0000c80a01007387 */ /* 0x0001e60000100a00 */
[----:B0-----:R-:W2:Y:S01]  /*30300*/  LDL.LU.64 R10, [R1+0x4738] ;  /* 0x00473800010a7983 */ /* 0x001ea20000300a00 */
[----:B------:R-:W2:Y:S02]  /*30310*/  LDL.LU.64 R8, [R1+0x4730] ;  /* 0x0047300001087983 */ /* 0x000ea40000300a00 */
[----:B------:R-:W-:Y:S01]  /*30320*/  IMAD.MOV.U32 R12, RZ, RZ, R3 ;  /* 0x000000ffff0c7224 */ /* 0x000fe200078e0003 */
[----:B------:R-:W-:Y:S01]  /*30330*/  MOV R13, R29 ;  /* 0x0000001d000d7202 */ /* 0x000fe20000000f00 */
[----:B---3--:R2:W-:Y:S01]  /*30340*/  STL.64 [R1+0x4700], R14 ;  /* 0x0047000e01007387 */ /* 0x0085e20000100a00 */
[----:B------:R-:W3:Y:S05]  /*30350*/  LDL.LU R3, [R1+0x4728] ;  /* 0x0047280001037983 */ /* 0x000eea0000300800 */
[----:B--2---:R-:W-:Y:S01]  /*30360*/  HMMA.16816.F32 R12, R20, R12, R8 ;  /* 0x0000000c140c723c */ /* 0x004fe20000001808 */
[----:B------:R-:W2:Y:S01]  /*30370*/  LDL.LU.64 R10, [R1+0x4720] ;  /* 0x00472000010a7983 */ /* 0x000ea20000300a00 */
[----:B------:R-:W4:Y:S05]  /*30380*/  LDL.LU.64 R8, [R1+0x4718] ;  /* 0x0047180001087983 */ /* 0x000f2a0000300a00 */
[----:B----4-:R-:W-:-:S02]  /*30390*/  MOV R20, R9 ;  /* 0x0000000900147202 */ /* 0x010fc40000000f00 */
[----:B------:R-:W4:Y:S11]  /*303a0*/  LDL.LU R9, [R1+0x4714] ;  /* 0x0047140001097983 */ /* 0x000f360000300800 */
[----:B------:R-:W-:Y:S03]  /*303b0*/  @!UPT UIADD3 URZ, URZ, URZ, URZ ;  /* 0x0000003f3f3ff290 */ /* 0x000fe6000fffe03f */
[----:B------:R0:W-:Y:S02]  /*303c0*/  STL.64 [R1+0x180], R12 ;  /* 0x0001800c01007387 */ /* 0x0001e40000100a00 */
[----:B------:R1:W-:Y:S02]  /*303d0*/  STL.64 [R1+0x188], R14 ;  /* 0x0001880e01007387 */ /* 0x0003e40000100a00 */
[----:B--2---:R-:W-:Y:S01]  /*303e0*/  IMAD.MOV.U32 R21, RZ, RZ, R10 ;  /* 0x000000ffff157224 */ /* 0x004fe200078e000a */
[----:B------:R-:W-:Y:S01]  /*303f0*/  MOV R22, R11 ;  /* 0x0000000b00167202 */ /* 0x000fe20000000f00 */
[----:B------:R-:W4:Y:S01]  /*30400*/  LDL.LU R10, [R1+0x4710] ;  /* 0x00471000010a7983 */ /* 0x000f220000300800 */
[----:B------:R-:W4:Y:S02]  /*30410*/  LDL.LU R11, [R1+0x470c] ;  /* 0x00470c00010b7983 */ /* 0x000f240000300800 */
[----:B------:R-:W4:Y:S01]  /*30420*/  LDL.LU R23, [R1+0x8c] ;  /* 0x00008c0001177983 */ /* 0x000f220000300800 */
[----:B0-----:R-:W2:Y:S01]  /*30430*/  LDL.LU R12, [R1+0xb0] ;  /* 0x0000b000010c7983 */ /* 0x001ea20000300800 */
[----:B------:R-:W2:Y:S02]  /*30440*/  LDL.LU R13, [R1+0xb4] ;  /* 0x0000b400010d7983 */ /* 0x000ea40000300800 */
[----:B-1----:R-:W2:Y:S02]  /*30450*/  LDL.LU R14, [R1+0xb8] ;  /* 0x0000b800010e7983 */ /* 0x002ea40000300800 */
[----:B------:R-:W2:Y:S01]  /*30460*/  LDL.LU R15, [R1+0xbc] ;  /* 0x0000bc00010f7983 */ /* 0x000ea20000300800 */
[----:B------:R0:W-:Y:S01]  /*30470*/  STL.64 [R1+0x46f8], R6 ;  /* 0x0046f80601007387 */ /* 0x0001e20000100a00 */
[----:B---3--:R-:W-:Y:S01]  /*30480*/  MOV R4, R3 ;  /* 0x0000000300047202 */ /* 0x008fe20000000f00 */
[C---:B----4-:R-:W-:Y:S11]  /*30490*/  HMMA.16816.F32 R20, R8.reuse, R6, R20 ;  /* 0x000000060814723c */ /* 0x050ff60000001814 */
[----:B------:R-:W-:Y:S11]  /*304a0*/  @!UPT UIADD3 URZ, URZ, URZ, URZ ;  /* 0x0000003f3f3ff290 */ /* 0x000ff6000fffe03f */
[----:B------:R-:W-:Y:S01]  /*304b0*/  @!UPT UIADD3 URZ, URZ, URZ, URZ ;  /* 0x0000003f3f3ff290 */ /* 0x000fe2000fffe03f */
[----:B------:R-:W-:Y:S01]  /*304c0*/  STL.64 [R1+0x90], R20 ;  /* 0x0000901401007387 */ /* 0x000fe20000100a00 */
[----:B------:R-:W-:Y:S02]  /*304d0*/  STL.64 [R1+0x98], R22 ;  /* 0x0000981601007387 */ /* 0x000fe40000100a00 */
[----:B------:R-:W3:Y:S02]  /*304e0*/  LDL.LU R3, [R1+0x4708] ;  /* 0x0047080001037983 */ /* 0x000ee40000300800 */
[----:B------:R-:W4:Y:S01]  /*304f0*/  LDL.LU R5, [R1+0xa4] ;  /* 0x0000a40001057983 */ /* 0x000f220000300800 */
[----:B0-----:R-:W4:Y:S01]  /*30500*/  LDL.LU R6, [R1+0xa8] ;  /* 0x0000a80001067983 */ /* 0x001f220000300800 */
[----:B------:R-:W4:Y:S02]  /*30510*/  LDL.LU R7, [R1+0xac] ;  /* 0x0000ac0001077983 */ /* 0x000f240000300800 */
[----:B------:R-:W2:Y:S01]  /*30520*/  LDL R19, [R1+0x720] ;  /* 0x0007200001137983 */ /* 0x000ea20000100800 */
[----:B---3--:R-:W0:Y:S04]  /*30530*/  LDSM.16.MT88.4 R20, [R3+0x25800] ;  /* 0x025800000314783b */ /* 0x008e280000004200 */
[----:B--2---:R1:W-:Y:S01]  /*30540*/  STL.64 [R1+0x46a0], R18 ;  /* 0x0046a01201007387 */ /* 0x0043e20000100a00 */
[----:B------:R-:W-:Y:S03]  /*30550*/  STL.64 [R1+0x4698], R16 ;  /* 0x0046981001007387 */ /* 0x000fe60000100a00 */
[----:B-1----:R-:W2:Y:S01]  /*30560*/  LDL.LU.64 R18, [R1+0x48] ;  /* 0x0000480001127983 */ /* 0x002ea20000300a00 */
[----:B------:R-:W-:Y:S03]  /*30570*/  STL [R1+0x4664], R3 ;  /* 0x0046640301007387 */ /* 0x000fe60000100800 */
[----:B0-----:R-:W-:Y:S01]  /*30580*/  STL.64 [R1+0x4640], R22 ;  /* 0x0046401601007387 */ /* 0x001fe20000100a00 */
[----:B------:R0:W-:Y:S03]  /*30590*/  STL.64 [R1+0x4638], R20 ;  /* 0x0046381401007387 */ /* 0x0001e60000100a00 */
[----:B0-----:R-:W3:Y:S01]  /*305a0*/  LDL.LU R20, [R1] ;  /* 0x0000000001147983 */ /* 0x001ee20000300800 */
[----:B------:R-:W3:Y:S02]  /*305b0*/  LDL.LU R21, [R1+0x4] ;  /* 0x0000040001157983 */ /* 0x000ee40000300800 */
[----:B------:R-:W2:Y:S02]  /*305c0*/  LDL.LU R22, [R1+0x8] ;  /* 0x0000080001167983 */ /* 0x000ea40000300800 */
[----:B------:R-:W2:Y:S01]  /*305d0*/  LDL.LU R23, [R1+0xc] ;  /* 0x00000c0001177983 */ /* 0x000ea20000300800 */
[C---:B------:R-:W-:Y:S01]  /*305e0*/  HMMA.16816.F32 R12, R8.reuse, R26, R12 ;  /* 0x0000001a080c723c */ /* 0x040fe2000000180c */
[----:B--2---:R-:W-:Y:S01]  /*305f0*/  STL.64 [R1+0x4680], R22 ;  /* 0x0046801601007387 */ /* 0x004fe20000100a00 */
[----:B---3--:R0:W-:Y:S03]  /*30600*/  STL.64 [R1+0x4678], R20 ;  /* 0x0046781401007387 */ /* 0x0081e60000100a00 */
[----:B0-----:R-:W2:Y:S01]  /*30610*/  LDL.LU R20, [R1+0x50] ;  /* 0x0000500001147983 */ /* 0x001ea20000300800 */
[----:B------:R-:W2:Y:S02]  /*30620*/  LDL.LU R21, [R1+0x54] ;  /* 0x0000540001157983 */ /* 0x000ea40000300800 */
[----:B------:R-:W3:Y:S02]  /*30630*/  LDL.LU R22, [R1+0x58] ;  /* 0x0000580001167983 */ /* 0x000ee40000300800 */
[----:B------:R-:W3:Y:S02]  /*30640*/  LDL.LU R23, [R1+0x5c] ;  /* 0x00005c0001177983 */ /* 0x000ee40000300800 */
[----:B---3--:R-:W-:Y:S01]  /*30650*/  STL.64 [R1+0x46d0], R22 ;  /* 0x0046d01601007387 */ /* 0x008fe20000100a00 */
[----:B--2---:R0:W-:Y:S03]  /*30660*/  STL.64 [R1+0x46c8], R20 ;  /* 0x0046c81401007387 */ /* 0x0041e60000100a00 */
[----:B0-----:R-:W2:Y:S01]  /*30670*/  LDL.LU R20, [R1+0x60] ;  /* 0x0000600001147983 */ /* 0x001ea20000300800 */
[----:B------:R-:W2:Y:S02]  /*30680*/  LDL.LU R21, [R1+0x64] ;  /* 0x0000640001157983 */ /* 0x000ea40000300800 */
[----:B------:R-:W2:Y:S02]  /*30690*/  LDL.LU R22, [R1+0x68] ;  /* 0x0000680001167983 */ /* 0x000ea40000300800 */
[----:B------:R-:W2:Y:S02]  /*306a0*/  LDL.LU R23, [R1+0x6c] ;  /* 0x00006c0001177983 */ /* 0x000ea40000300800 */
[----:B------:R-:W-:Y:S01]  /*306b0*/  STL.64 [R1+0x170], R12 ;  /* 0x0001700c01007387 */ /* 0x000fe20000100a00 */
[----:B------:R0:W-:Y:S03]  /*306c0*/  STL.64 [R1+0x178], R14 ;  /* 0x0001780e01007387 */ /* 0x0001e60000100a00 */
[----:B0-----:R-:W4:Y:S02]  /*306d0*/  LDL.LU.64 R14, [R1+0x4700] ;  /* 0x00470000010e7983 */ /* 0x001f240000300a00 */
[C---:B----4-:R-:W-:Y:S01]  /*306e0*/  HMMA.16816.F32 R4, R8.reuse, R14, R4 ;  /* 0x0000000e0804723c */ /* 0x050fe20000001804 */
[----:B------:R-:W-:Y:S11]  /*306f0*/  MOV R3, R15 ;  /* 0x0000000f00037202 */ /* 0x000ff60000000f00 */
[----:B------:R-:W-:Y:S11]  /*30700*/  @!UPT UIADD3 URZ, URZ, URZ, URZ ;  /* 0x0000003f3f3ff290 */ /* 0x000ff6000fffe03f */
[----:B------:R0:W-:Y:S01]  /*30710*/  STL.64 [R1+0x160], R4 ;  /* 0x0001600401007387 */ /* 0x0001e20000100a00 */
[----:B------:R1:W-:Y:S02]  /*30720*/  STL.64 [R1+0x168], R6 ;  /* 0x0001680601007387 */ /* 0x0003e40000100a00 */
[----:B0-----:R-:W-:Y:S01]  /*30730*/  IMAD.MOV.U32 R4, RZ, RZ, R14 ;  /* 0x000000ffff047224 */ /* 0x001fe200078e000e */
[----:B-1----:R-:W2:Y:S01]  /*30740*/  LDL.LU.64 R6, [R1+0x46f8] ;  /* 0x0046f80001067983 */ /* 0x002ea20000300a00 */
[----:B------:R-:W3:Y:S02]  /*30750*/  LDL.LU.64 R14, [R1+0x46f0] ;  /* 0x0046f000010e7983 */ /* 0x000ee40000300a00 */
[----:B------:R-:W3:Y:S02]  /*30760*/  LDL.LU.64 R12, [R1+0x46e8] ;  /* 0x0046e800010c7983 */ /* 0x000ee40000300a00 */
[----:B---3--:R-:W-:Y:S01]  /*30770*/  HMMA.16816.F32 R8, R8, R18, R12 ;  /* 0x000000120808723c */ /* 0x008fe2000000180c */
[----:B------:R-:W2:Y:S01]  /*30780*/  LDL.LU.64 R14, [R1+0x46e0] ;  /* 0x0046e000010e7983 */ /* 0x000ea20000300a00 */
[----:B------:R-:W2:Y:S11]  /*30790*/  LDL.LU.64 R12, [R1+0x46d8] ;  /* 0x0046d800010c7983 */ /* 0x000eb60000300a00 */
[----:B------:R-:W-:Y:S10]  /*307a0*/  @!UPT UIADD3 URZ, URZ, URZ, URZ ;  /* 0x0000003f3f3ff290 */ /* 0x000ff4000fffe03f */
[----:B------:R-:W-:Y:S01]  /*307b0*/  STL.64 [R1+0x150], R8 ;  /* 0x0001500801007387 */ /* 0x000fe20000100a00 */
[----:B------:R-:W-:Y:S01]  /*307c0*/  STL.64 [R1+0x158], R10 ;  /* 0x0001580a01007387 */ /* 0x000fe20000100a00 */
[C---:B--2---:R-:W-:Y:S11]  /*307d0*/  HMMA.16816.F32 R20, R12.reuse, R6, R20 ;  /* 0x000000060c14723c */ /* 0x044ff60000001814 */
[----:B------:R-:W-:Y:S11]  /*307e0*/  @!UPT UIADD3 URZ, URZ, URZ, URZ ;  /* 0x0000003f3f3ff290 */ /* 0x000ff6000fffe03f */
[----:B------:R-:W-:Y:S01]  /*307f0*/  @!UPT UIADD3 URZ, URZ, URZ, URZ ;  /* 0x0000003f3f3ff290 */ /* 0x000fe2000fffe03f */
[----:B------:R-:W-:Y:S01]  /*30800*/  STL.64 [R1+0x140], R20 ;  /* 0x0001401401007387 */ /* 0x000fe20000100a00 */
[----:B------:R0:W-:Y:S03]  /*30810*/  STL.64 [R1+0x148], R22 ;  /* 0x0001481601007387 */ /* 0x0001e60000100a00 */
[----:B0-----:R-:W2:Y:S01]  /*30820*/  LDL.LU.64 R22, [R1+0x46d0] ;  /* 0x0046d00001167983 */ /* 0x001ea20000300a00 */
[----:B------:R-:W2:Y:S01]  /*30830*/  LDL.LU.64 R20, [R1+0x46c8] ;  /* 0x0046c80001147983 */ /* 0x000ea20000300a00 */
[----:B------:R-:W-:Y:S02]  /*30840*/  MOV R9, R6 ;  /* 0x0000000600097202 */ /* 0x000fe40000000f00 */
[----:B------:R-:W-:Y:S02]  /*30850*/  MOV R8, R7 ;  /* 0x0000000700087202 */ /* 0x000fe40000000f00 */
[----:B------:R-:W-:Y:S01]  /*30860*/  MOV R10, R4 ;  /* 0x00000004000a7202 */ /* 0x000fe20000000f00 */
[----:B------:R-:W3:Y:S01]  /*30870*/  LDL.LU.64 R6, [R1+0x46c0] ;  /* 0x0046c00001067983 */ /* 0x000ee20000300a00 */
[----:B------:R-:W3:Y:S01]  /*30880*/  LDL.LU.64 R4, [R1+0x46b8] ;  /* 0x0046b80001047983 */ /* 0x000ee20000300a00 */
[C---:B--2---:R-:W-:Y:S11]  /*30890*/  HMMA.16816.F32 R20, R12.reuse, R26, R20 ;  /* 0x0000001a0c14723c */ /* 0x044ff60000001814 */
[----:B------:R-:W-:Y:S11]  /*308a0*/  @!UPT UIADD3 URZ, URZ, URZ, URZ ;  /* 0x0000003f3f3ff290 */ /* 0x000ff6000fffe03f */
[----:B------:R-:W-:Y:S01]  /*308b0*/  @!UPT UIADD3 URZ, URZ, URZ, URZ ;  /* 0x0000003f3f3ff290 */ /* 0x000fe2000fffe03f */
[----:B------:R0:W-:Y:S01]  /*308c0*/  STL.64 [R1+0x130], R20 ;  /* 0x0001301401007387 */ /* 0x0001e20000100a00 */
[----:B------:R-:W-:Y:S02]  /*308d0*/  STL.64 [R1+0x138], R22 ;  /* 0x0001381601007387 */ /* 0x000fe40000100a00 */
[----:B0-----:R-:W-:Y:S01]  /*308e0*/  IMAD.MOV.U32 R21, RZ, RZ, R26 ;  /* 0x000000ffff157224 */ /* 0x001fe200078e001a */
[----:B------:R-:W-:Y:S02]  /*308f0*/  MOV R20, R27 ;  /* 0x0000001b00147202 */ /* 0x000fe40000000f00 */
[----:B------:R-:W2:Y:S01]  /*30900*/  LDL.LU.64 R26, [R1+0x46b0] ;  /* 0x0046b000011a7983 */ /* 0x000ea20000300a00 */
[----:B------:R-:W2:Y:S02]  /*30910*/  LDL.LU.64 R24, [R1+0x46a8] ;  /* 0x0046a80001187983 */ /* 0x000ea40000300a00 */
[----:B------:R-:W-:Y:S01]  /*30920*/  IMAD.MOV.U32 R11, RZ, RZ, R3 ;  /* 0x000000ffff0b7224 */ /* 0x000fe200078e0003 */
[----:B---3--:R-:W-:Y:S01]  /*30930*/  HMMA.16816.F32 R4, R12, R18, R4 ;  /* 0x000000120c04723c */ /* 0x008fe20000001804 */
[----:B------:R-:W-:Y:S01]  /*30940*/  MOV R3, R18 ;  /* 0x0000001200037202 */ /* 0x000fe20000000f00 */
[----:B------:R-:W-:-:S06]  /*30950*/  IMAD.MOV.U32 R29, RZ, RZ, R19 ;  /* 0x000000ffff1d7224 */ /* 0x000fcc00078e0013 */
[----:B--2---:R-:W-:Y:S07]  /*30960*/  HMMA.16816.F32 R24, R12, R10, R24 ;  /* 0x0000000a0c18723c */ /* 0x004fee0000001818 */
[----:B------:R-:W-:Y:S02]  /*30970*/  MOV R14, R21 ;  /* 0x00000015000e7202 */ /* 0x000fe40000000f00 */
[----:B------:R-:W-:Y:S11]  /*30980*/  MOV R15, R20 ;  /* 0x00000014000f7202 */ /* 0x000ff60000000f00 */
[----:B------:R-:W-:Y:S03]  /*30990*/  @!UPT UIADD3 URZ, URZ, URZ, URZ ;  /* 0x0000003f3f3ff290 */ /* 0x000fe6000fffe03f */
[----:B------:R-:W-:Y:S01]  /*309a0*/  STL.64 [R1+0xb0], R24 ;  /* 0x0000b01801007387 */ /* 0x000fe20000100a00 */
[----:B------:R-:W-:Y:S02]  /*309b0*/  STL.64 [R1+0xb8], R26 ;  /* 0x0000b81a01007387 */ /* 0x000fe40000100a00 */
[----:B------:R-:W-:Y:S02]  /*309c0*/  STL.64 [R1+0x100], R4 ;  /* 0x0001000401007387 */ /* 0x000fe40000100a00 */
[----:B------:R-:W-:Y:S01]  /*309d0*/  STL.64 [R1+0x108], R6 ;  /* 0x0001080601007387 */ /* 0x000fe20000100a00 */
[----:B------:R-:W2:Y:S01]  /*309e0*/  LDL.LU.64 R18, [R1+0x46a0] ;  /* 0x0046a00001127983 */ /* 0x000ea20000300a00 */
[----:B------:R-:W3:Y:S02]  /*309f0*/  LDL.LU.64 R16, [R1+0x4698] ;  /* 0x0046980001107983 */ /* 0x000ee40000300a00 */
[----:B------:R0:W-:Y:S02]  /*30a00*/  STL.64 [R1+0x4670], R14 ;  /* 0x0046700e01007387 */ /* 0x0001e40000100a00 */
[----:B------:R-:W4:Y:S01]  /*30a10*/  LDL.LU R12, [R1+0xd0] ;  /* 0x0000d000010c7983 */ /* 0x000f220000300800 */
[----:B------:R-:W4:Y:S01]  /*30a20*/  LDL.LU R13, [R1+0xd4] ;  /* 0x0000d400010d7983 */ /* 0x000f220000300800 */
[----:B0-----:R-:W-:-:S03]  /*30a30*/  IMAD.MOV.U32 R14, RZ, RZ, R2 ;  /* 0x000000ffff0e7224 */ /* 0x001fc600078e0002 */
[----:B------:R-:W3:Y:S01]  /*30a40*/  LDL.LU R2, [R1+0x4694] ;  /* 0x0046940001027983 */ /* 0x000ee20000300800 */
[----:B------:R-:W4:Y:S02]  /*30a50*/  LDL.LU R15, [R1+0xdc] ;  /* 0x0000dc00010f7983 */ /* 0x000f240000300800 */
[----:B------:R-:W4:Y:S02]  /*30a60*/  LDL.LU R4, [R1+0x190] ;  /* 0x0001900001047983 */ /* 0x000f240000300800 */
[----:B------:R-:W4:Y:S01]  /*30a70*/  LDL.LU R5, [R1+0x194] ;  /* 0x0001940001057983 */ /* 0x000f220000300800 */
[----:B------:R-:W4:Y:S01]  /*30a80*/  LDL.LU R6, [R1+0x198] ;  /* 0x0001980001067983 */ /* 0x000f220000300800 */
[----:B------:R-:W4:Y:S03]  /*30a90*/  LDL.LU R7, [R1+0x19c] ;  /* 0x00019c0001077983 */ /* 0x000f260000300800 */
[----:B--2---:R-:W-:Y:S04]  /*30aa0*/  LDSM.16.M88.4 R20, [R19+0x180] ;  /* 0x000180001314783b */ /* 0x004fe80000000200 */
[----:B---3--:R-:W0:Y:S04]  /*30ab0*/  LDSM.16.MT88.4 R24, [R2+0x26000] ;  /* 0x026000000218783b */ /* 0x008e280000004200 */
[----:B0-----:R0:W-:Y:S01]  /*30ac0*/  STL.64 [R1+0x4618], R26 ;  /* 0x0046181a01007387 */ /* 0x0011e20000100a00 */
[----:B------:R1:W-:Y:S02]  /*30ad0*/  STL.64 [R1+0x4610], R24 ;  /* 0x0046101801007387 */ /* 0x0003e40000100a00 */
[----:B0-----:R-:W-:Y:S01]  /*30ae0*/  IMAD.MOV.U32 R26, RZ, RZ, R0 ;  /* 0x000000ffff1a7224 */ /* 0x001fe200078e0000 */
[----:B------:R-:W-:-:S02]  /*30af0*/  MOV R27, R28 ;  /* 0x0000001c001b7202 */ /* 0x000fc40000000f00 */
[----:B-1----:R-:W-:Y:S02]  /*30b00*/  MOV R24, R17 ;  /* 0x0000001100187202 */ /* 0x002fe40000000f00 */
[----:B------:R-:W-:Y:S01]  /*30b10*/  MOV R25, R18 ;  /* 0x0000001200197202 */ /* 0x000fe20000000f00 */
[----:B------:R-:W2:Y:S01]  /*30b20*/  LDL.LU R17, [R1+0x4690] ;  /* 0x0046900001117983 */ /* 0x000ea20000300800 */
[----:B------:R-:W3:Y:S02]  /*30b30*/  LDL.LU R18, [R1+0x468c] ;  /* 0x00468c0001127983 */ /* 0x000ee40000300800 */
[----:B------:R-:W2:Y:S02]  /*30b40*/  LDL.LU R0, [R1+0x4688] ;  /* 0x0046880001007983 */ /* 0x000ea40000300800 */
[----:B------:R-:W-:Y:S01]  /*30b50*/  STL.64 [R1+0x4628], R26 ;  /* 0x0046281a01007387 */ /* 0x000fe20000100a00 */
[----:B------:R-:W-:Y:S01]  /*30b60*/  STL.64 [R1+0x4620], R24 ;  /* 0x0046201801007387 */ /* 0x000fe20000100a00 */
[----:B------:R-:W-:Y:S02]  /*30b70*/  STL.64 [R1+0x70], R20 ;  /* 0x0000701401007387 */ /* 0x000fe40000100a00 */
[----:B------:R-:W-:Y:S02]  /*30b80*/  STL.64 [R1+0x78], R22 ;  /* 0x0000781601007387 */ /* 0x000fe40000100a00 */
[----:B------:R-:W0:Y:S04]  /*30b90*/  LDSM.16.M88.4 R20, [R19+0x8180] ;  /* 0x008180001314783b */ /* 0x000e280000000200 */
[----:B0-----:R-:W-:Y:S01]  /*30ba0*/  STL.64 [R1+0x60], R20 ;  /* 0x0000601401007387 */ /* 0x001fe20000100a00 */
[----:B------:R-:W-:Y:S01]  /*30bb0*/  STL.64 [R1+0x68], R22 ;  /* 0x0000681601007387 */ /* 0x000fe20000100a00 */
[----:B------:R-:W-:-:S02]  /*30bc0*/  MOV R28, R21 ;  /* 0x00000015001c7202 */ /* 0x000fc40000000f00 */
[----:B------:R-:W0:Y:S01]  /*30bd0*/  LDSM.16.M88.4 R20, [R19+0x10180] ;  /* 0x010180001314783b */ /* 0x000e220000000200 */
[----:B------:R-:W-:Y:S01]  /*30be0*/  MOV R26, R9 ;  /* 0x00000009001a7202 */ /* 0x000fe20000000f00 */
[----:B------:R-:W-:Y:S02]  /*30bf0*/  IMAD.MOV.U32 R27, RZ, RZ, R8 ;  /* 0x000000ffff1b7224 */ /* 0x000fe400078e0008 */
[----:B0-----:R-:W-:Y:S01]  /*30c00*/  STL.64 [R1+0x50], R20 ;  /* 0x0000501401007387 */ /* 0x001fe20000100a00 */
[----:B------:R0:W-:Y:S01]  /*30c10*/  STL.64 [R1+0x58], R22 ;  /* 0x0000581601007387 */ /* 0x0001e20000100a00 */
[----:B------:R-:W-:Y:S01]  /*30c20*/  MOV R9, R20 ;  /* 0x0000001400097202 */ /* 0x000fe20000000f00 */
[----:B------:R-:W-:Y:S01]  /*30c30*/  IMAD.MOV.U32 R8, RZ, RZ, R21 ;  /* 0x000000ffff087224 */ /* 0x000fe200078e0015 */
[----:B0-----:R-:W4:Y:S01]  /*30c40*/  LDL.LU.64 R22, [R1+0x4680] ;  /* 0x0046800001167983 */ /* 0x001f220000300a00 */
[----:B------:R-:W4:Y:S01]  /*30c50*/  LDL.LU.64 R20, [R1+0x4678] ;  /* 0x0046780001147983 */ /* 0x000f220000300a00 */
[----:B--2---:R-:W-:Y:S01]  /*30c60*/  MOV R24, R0 ;  /* 0x0000000000187202 */ /* 0x004fe20000000f00 */
[----:B----4-:R-:W-:Y:S11]  /*30c70*/  HMMA.16816.F32 R12, R20, R26, R12 ;  /* 0x0000001a140c723c */ /* 0x010ff6000000180c */
[----:B------:R-:W-:Y:S11]  /*30c80*/  @!UPT UIADD3 URZ, URZ, URZ, URZ ;  /* 0x0000003f3f3ff290 */ /* 0x000ff6000fffe03f */
[----:B------:R-:W-:Y:S01]  /*30c90*/  @!UPT UIADD3 URZ, URZ, URZ, URZ ;  /* 0x0000003f3f3ff290 */ /* 0x000fe2000fffe03f */
[----:B------:R-:W-:Y:S01]  /*30ca0*/  STL.64 [R1+0xe0], R12 ;  /* 0x0000e00c01007387 */ /* 0x000fe20000100a00 */
[----:B------:R0:W-:Y:S03]  /*30cb0*/  STL.64 [R1+0xe8], R14 ;  /* 0x0000e80e01007387 */ /* 0x0001e60000100a00 */
[----:B0-----:R-:W2:Y:S01]  /*30cc0*/  LDL.LU.64 R14, [R1+0x4670] ;  /* 0x00467000010e7983 */ /* 0x001ea20000300a00 */
[----:B------:R0:W-:Y:S02]  /*30cd0*/  STL.64 [R1+0x4648], R26 ;  /* 0x0046481a01007387 */ /* 0x0001e40000100a00 */
[----:B------:R-:W4:Y:S01]  /*30ce0*/  LDL.LU R0, [R1+0x4668] ;  /* 0x0046680001007983 */ /* 0x000f220000300800 */
[----:B---3--:R-:W-:Y:S01]  /*30cf0*/  MOV R25, R18 ;  /* 0x0000001200197202 */ /* 0x008fe20000000f00 */
[----:B0-----:R-:W-:Y:S01]  /*30d00*/  IMAD.MOV.U32 R26, RZ, RZ, R17 ;  /* 0x000000ffff1a7224 */ /* 0x001fe200078e0011 */
[----:B------:R-:W-:-:S02]  /*30d10*/  MOV R27, R16 ;  /* 0x00000010001b7202 */ /* 0x000fc40000000f00 */
[----:B------:R-:W0:Y:S04]  /*30d20*/  LDSM.16.M88.4 R16, [R19+0x18180] ;  /* 0x018180001310783b */ /* 0x000e280000000200 */
[----:B------:R-:W-:Y:S01]  /*30d30*/  STL.64 [R1+0x4658], R26 ;  /* 0x0046581a01007387 */ /* 0x000fe20000100a00 */
[----:B------:R1:W-:Y:S03]  /*30d40*/  STL.64 [R1+0x4650], R24 ;  /* 0x0046501801007387 */ /* 0x0003e60000100a00 */
[----:B-1----:R-:W3:Y:S01]  /*30d50*/  LDL.LU R24, [R1+0x1a0] ;  /* 0x0001a00001187983 */ /* 0x002ee20000300800 */
[----:B------:R-:W3:Y:S02]  /*30d60*/  LDL.LU R25, [R1+0x1a4] ;  /* 0x0001a40001197983 */ /* 0x000ee40000300800 */
[----:B------:R-:W3:Y:S02]  /*30d70*/  LDL.LU R26, [R1+0x1a8] ;  /* 0x0001a800011a7983 */ /* 0x000ee40000300800 */
[----:B------:R-:W3:Y:S01]  /*30d80*/  LDL.LU R27, [R1+0x1ac] ;  /* 0x0001ac00011b7983 */ /* 0x000ee20000300800 */
[----:B0-----:R-:W-:Y:S01]  /*30d90*/  STL.64 [R1+0x80], R16 ;  /* 0x0000801001007387 */ /* 0x001fe20000100a00 */
[----:B------:R-:W-:Y:S03]  /*30da0*/  STL.64 [R1+0x88], R18 ;  /* 0x0000881201007387 */ /* 0x000fe60000100a00 */
[----:B----4-:R-:W0:Y:S04]  /*30db0*/  LDSM.16.MT88.4 R16, [R0+0x26000] ;  /* 0x026000000010783b */ /* 0x010e280000004200 */
[----:B0-----:R0:W-:Y:S01]  /*30dc0*/  STL.64 [R1+0x4600], R18 ;  /* 0x0046001201007387 */ /* 0x0011e20000100a00 */
[----:B------:R-:W-:Y:S01]  /*30dd0*/  STL.64 [R1+0x45f8], R16 ;  /* 0x0045f81001007387 */ /* 0x000fe20000100a00 */
[----:B0-----:R-:W-:Y:S01]  /*30de0*/  MOV R18, R3 ;  /* 0x0000000300127202 */ /* 0x001fe20000000f00 */
[----:B------:R-:W-:Y:S01]  /*30df0*/  IMAD.MOV.U32 R19, RZ, RZ, R29 ;  /* 0x000000ffff137224 */ /* 0x000fe200078e001d */
[----:B------:R-:W4:Y:S01]  /*30e00*/  LDL.LU R3, [R1+0x4664] ;  /* 0x0046640001037983 */ /* 0x000f220000300800 */
[----:B------:R-:W4:Y:S01]  /*30e10*/  LDL.LU R29, [R1+0x4660] ;  /* 0x00466000011d7983 */ /* 0x000f220000300800 */
[C---:B--2---:R-:W-:Y:S01]  /*30e20*/  HMMA.16816.F32 R4, R20.reuse, R14, R4 ;  /* 0x0000000e1404723c */ /* 0x044fe20000001804 */
[----:B------:R0:W-:Y:S01]  /*30e30*/  STL.64 [R1+0x4630], R14 ;  /* 0x0046300e01007387 */ /* 0x0001e20000100a00 */
[----:B------:R-:W2:Y:S11]  /*30e40*/  LDL.LU R12, [R1+0xf0] ;  /* 0x0000f000010c7983 */ /* 0x000eb60000300800 */
[----:B------:R-:W-:Y:S10]  /*30e50*/  @!UPT UIADD3 URZ, URZ, URZ, URZ ;  /* 0x0000003f3f3ff290 */ /* 0x000ff4000fffe03f */
[----:B------:R-:W-:Y:S01]  /*30e60*/  STL.64 [R1+0x190], R4 ;  /* 0x0001900401007387 */ /* 0x000fe20000100a00 */
[----:B------:R-:W-:Y:S01]  /*30e70*/  STL.64 [R1+0x198], R6 ;  /* 0x0001980601007387 */ /* 0x000fe20000100a00 */
[----:B---3--:R-:W-:Y:S01]  /*30e80*/  HMMA.16816.F32 R24, R20, R10, R24 ;  /* 0x0000000a1418723c */ /* 0x008fe20000001818 */
[----:B------:R-:W2:Y:S01]  /*30e90*/  LDL.LU R13, [R1+0xf4] ;  /* 0x0000f400010d7983 */ /* 0x000ea20000300800 */
[----:B0-----:R-:W2:Y:S01]  /*30ea0*/  LDL.LU R14, [R1+0xf8] ;  /* 0x0000f800010e7983 */ /* 0x001ea20000300800 */
[----:B------:R-:W2:Y:S03]  /*30eb0*/  LDL.LU R15, [R1+0xfc] ;  /* 0x0000fc00010f7983 */ /* 0x000ea60000300800 */
[----:B----4-:R-:W0:Y:S04]  /*30ec0*/  LDSM.16.MT88.4 R4, [R29+0x26000] ;  /* 0x026000001d04783b */ /* 0x010e280000004200 */
[----:B0-----:R-:W-:Y:S01]  /*30ed0*/  STL.64 [R1+0x45c0], R6 ;  /* 0x0045c00601007387 */ /* 0x001fe20000100a00 */
[----:B------:R0:W-:Y:S02]  /*30ee0*/  STL.64 [R1+0x45b8], R4 ;  /* 0x0045b80401007387 */ /* 0x0001e40000100a00 */
[----:B0-----:R-:W-:-:S02]  /*30ef0*/  MOV R4, R9 ;  /* 0x0000000900047202 */ /* 0x001fc40000000f00 */
[----:B------:R-:W-:-:S05]  /*30f00*/  MOV R5, R8 ;  /* 0x0000000800057202 */ /* 0x000fca0000000f00 */
[----:B------:R0:W-:Y:S04]  /*30f10*/  STL.64 [R1+0x4608], R4 ;  /* 0x0046080401007387 */ /* 0x0001e80000100a00 */
[----:B0-----:R-:W3:Y:S01]  /*30f20*/  LDL.LU R4, [R1+0xc0] ;  /* 0x0000c00001047983 */ /* 0x001ee20000300800 */
[----:B------:R-:W3:Y:S02]  /*30f30*/  LDL.LU R5, [R1+0xc4] ;  /* 0x0000c40001057983 */ /* 0x000ee40000300800 */
[----:B------:R-:W3:Y:S02]  /*30f40*/  LDL.LU R6, [R1+0xc8] ;  /* 0x0000c80001067983 */ /* 0x000ee40000300800 */
[----:B------:R-:W3:Y:S01]  /*30f50*/  LDL.LU R7, [R1+0xcc] ;  /* 0x0000cc0001077983 */ /* 0x000ee20000300800 */
[----:B------:R-:W-:Y:S01]  /*30f60*/  STL.64 [R1+0x1a0], R24 ;  /* 0x0001a01801007387 */ /* 0x000fe20000100a00 */
[----:B------:R0:W-:Y:S03]  /*30f70*/  STL.64 [R1+0x1a8], R26 ;  /* 0x0001a81a01007387 */ /* 0x0001e60000100a00 */
[----:B0-----:R-:W4:Y:S01]  /*30f80*/  LDL.LU.64 R26, [R1+0x4658] ;  /* 0x00465800011a7983 */ /* 0x001f220000300a00 */
[----:B------:R-:W4:Y:S02]  /*30f90*/  LDL.LU.64 R24, [R1+0x4650] ;  /* 0x0046500001187983 */ /* 0x000f240000300a00 */
[----:B----4-:R-:W-:Y:S01]  /*30fa0*/  HMMA.16816.F32 R20, R20, R18, R24 ;  /* 0x000000121414723c */ /* 0x010fe20000001818 */
[----:B------:R-:W2:Y:S11]  /*30fb0*/  LDL.LU.64 R26, [R1+0x4648] ;  /* 0x00464800011a7983 */ /* 0x000eb60000300a00 */
[----:B------:R-:W-:Y:S11]  /*30fc0*/  @!UPT UIADD3 URZ, URZ, URZ, URZ ;  /* 0x0000003f3f3ff290 */ /* 0x000ff6000fffe03f */
[----:B------:R-:W-:Y:S01]  /*30fd0*/  STL.64 [R1+0x120], R20 ;  /* 0x0001201401007387 */ /* 0x000fe20000100a00 */
[----:B------:R0:W-:Y:S03]  /*30fe0*/  STL.64 [R1+0x128], R22 ;  /* 0x0001281601007387 */ /* 0x0001e60000100a00 */
[----:B0-----:R-:W2:Y:S01]  /*30ff0*/  LDL.LU.64 R22, [R1+0x4640] ;  /* 0x0046400001167983 */ /* 0x001ea20000300a00 */
[----:B------:R-:W2:Y:S02]  /*31000*/  LDL.LU.64 R20, [R1+0x4638] ;  /* 0x0046380001147983 */ /* 0x000ea40000300a00 */
[C---:B--2---:R-:W-:Y:S01]  /*31010*/  HMMA.16816.F32 R24, R20.reuse, R26, R12 ;  /* 0x0000001a1418723c */ /* 0x044fe2000000180c */
[----:B------:R-:W2:Y:S11]  /*31020*/  LDL.LU.64 R14, [R1+0x4630] ;  /* 0x00463000010e7983 */ /* 0x000eb60000300a00 */
[----:B------:R-:W-:Y:S11]  /*31030*/  @!UPT UIADD3 URZ, URZ, URZ, URZ ;  /* 0x0000003f3f3ff290 */ /* 0x000ff6000fffe03f */
[----:B------:R-:W-:Y:S01]  /*31040*/  STL.64 [R1+0xf0], R24 ;  /* 0x0000f01801007387 */ /* 0x000fe20000100a00 */
[----:B------:R0:W-:Y:S03]  /*31050*/  STL.64 [R1+0xf8], R26 ;  /* 0x0000f81a01007387 */ /* 0x0001e60000100a00 */
[----:B0-----:R-:W2:Y:S01]  /*31060*/  LDL.LU.64 R26, [R1+0x4628] ;  /* 0x00462800011a7983 */ /* 0x001ea20000300a00 */
[----:B------:R-:W2:Y:S02]  /*31070*/  LDL.LU.64 R24, [R1+0x4620] ;  /* 0x0046200001187983 */ /* 0x000ea40000300a00 */
[C---:B--2---:R-:W-:Y:S01]  /*31080*/  HMMA.16816.F32 R12, R20.reuse, R14, R24 ;  /* 0x0000000e140c723c */ /* 0x044fe20000001818 */
[----:B------:R-:W2:Y:S01]  /*31090*/  LDL.LU.64 R26, [R1+0x4618] ;  /* 0x00461800011a7983 */ /* 0x000ea20000300a00 */
[----:B------:R-:W2:Y:S11]  /*310a0*/  LDL.LU.64 R24, [R1+0x4610] ;  /* 0x0046100001187983 */ /* 0x000eb60000300a00 */
[----:B------:R-:W-:Y:S10]  /*310b0*/  @!UPT UIADD3 URZ, URZ, URZ, URZ ;  /* 0x0000003f3f3ff290 */ /* 0x000ff4000fffe03f */
[----:B------:R-:W-:Y:S01]  /*310c0*/  STL.64 [R1+0xd0], R12 ;  /* 0x0000d00c01007387 */ /* 0x000fe20000100a00 */
[----:B------:R-:W-:Y:S02]  /*310d0*/  STL.64 [R1+0xd8], R14 ;  /* 0x0000d80e01007387 */ /* 0x000fe40000100a00 */
[----:B------:R-:W0:Y:S02]  /*310e0*/  LDSM.16.MT88.4 R12, [R3+0x26000] ;  /* 0x02600000030c783b */ /* 0x000e240000004200 */
[----:B0-----:R-:W-:Y:S02]  /*310f0*/  STL.64 [R1+0x4570], R14 ;  /* 0x0045700e01007387 */ /* 0x001fe40000100a00 */
[----:B------:R0:W-:Y:S02]  /*31100*/  STL.64 [R1+0x4568], R12 ;  /* 0x0045680c01007387 */ /* 0x0001e40000100a00 */
[----:B0-----:R-:W4:Y:S01]  /*31110*/  LDL.LU R12, [R1+0x180] ;  /* 0x00018000010c7983 */ /* 0x001f220000300800 */
[----:B------:R-:W4:Y:S02]  /*31120*/  LDL.LU R13, [R1+0x184] ;  /* 0x00018400010d7983 */ /* 0x000f240000300800 */
[----:B------:R-:W4:Y:S02]  /*31130*/  LDL.LU R14, [R1+0x188] ;  /* 0x00018800010e7983 */ /* 0x000f240000300800 */
[----:B------:R-:W4:Y:S01]  /*31140*/  LDL.LU R15, [R1+0x18c] ;  /* 0x00018c00010f7983 */ /* 0x000f220000300800 */
[C---:B---3--:R-:W-:Y:S01]  /*31150*/  HMMA.16816.F32 R8, R20.reuse, R10, R4 ;  /* 0x0000000a1408723c */ /* 0x048fe20000001804 */
[----:B------:R-:W-:Y:S01]  /*31160*/  STL [R1+0x4508], R3 ;  /* 0x0045080301007387 */ /* 0x000fe20000100800 */
[----:B------:R-:W3:Y:S11]  /*31170*/  LDL.LU R4, [R1+0x170] ;  /* 0x0001700001047983 */ /* 0x000ef60000300800 */
[----:B------:R-:W-:Y:S10]  /*31180*/  @!UPT UIADD3 URZ, URZ, URZ, URZ ;  /* 0x0000003f3f3ff290 */ /* 0x000ff4000fffe03f */
[----:B------:R-:W-:Y:S01]  /*31190*/  STL.64 [R1+0xc0], R8 ;  /* 0x0000c00801007387 */ /* 0x000fe20000100a00 */
[----:B------:R-:W-:Y:S02]  /*311a0*/  STL.64 [R1+0xc8], R10 ;  /* 0x0000c80a01007387 */ /* 0x000fe40000100a00 */
[----:B------:R-:W0:Y:S04]  /*311b0*/  LDSM.16.MT88.4 R8, [R2+0x26800] ;  /* 0x026800000208783b */ /* 0x000e280000004200 */
[----:B------:R-:W3:Y:S01]  /*311c0*/  LDL.LU R5, [R1+0x174] ;  /* 0x0001740001057983 */ /* 0x000ee20000300800 */
[----:B------:R-:W3:Y:S01]  /*311d0*/  LDL.LU R6, [R1+0x178] ;  /* 0x0001780001067983 */ /* 0x000ee20000300800 */
[----:B------:R-:W3:Y:S03]  /*311e0*/  LDL.LU R7, [R1+0x17c] ;  /* 0x00017c0001077983 */ /* 0x000ee60000300800 */
[----:B0-----:R0:W-:Y:S01]  /*311f0*/  STL [R1+0x451c], R8 ;  /* 0x00451c0801007387 */ /* 0x0011e20000100800 */
[----:B------:R1:W-:Y:S02]  /*31200*/  STL [R1+0x4518], R9 ;  /* 0x0045180901007387 */ /* 0x0003e40000100800 */
[----:B------:R1:W-:Y:S02]  /*31210*/  STL [R1+0x4514], R10 ;  /* 0x0045140a01007387 */ /* 0x0003e40000100800 */
[----:B------:R1:W-:Y:S01]  /*31220*/  STL [R1+0x4510], R11 ;  /* 0x0045100b01007387 */ /* 0x0003e20000100800 */
[----:B0-----:R-:W2:Y:S01]  /*31230*/  LDL.LU R8, [R1+0x90] ;  /* 0x0000900001087983 */ /* 0x001ea20000300800 */
[----:B-1----:R-:W2:Y:S02]  /*31240*/  LDL.LU R9, [R1+0x94] ;  /* 0x0000940001097983 */ /* 0x002ea40000300800 */
[----:B------:R-:W2:Y:S02]  /*31250*/  LDL.LU R10, [R1+0x98] ;  /* 0x00009800010a7983 */ /* 0x000ea40000300800 */
[----:B------:R-:W2:Y:S01]  /*31260*/  LDL.LU R11, [R1+0x9c] ;  /* 0x00009c00010b7983 */ /* 0x000ea20000300800 */
[----:B------:R-:W-:Y:S01]  /*31270*/  STL [R1+0x450c], R2 ;  /* 0x00450c0201007387 */ /* 0x000fe20000100800 */
[----:B----4-:R-:W-:Y:S03]  /*31280*/  HMMA.16816.F32 R16, R20, R18, R12 ;  /* 0x000000121410723c */ /* 0x010fe6000000180c */
[----:B------:R-:W4:Y:S01]  /*31290*/  LDL.LU R20, [R1+0x160] ;  /* 0x0001600001147983 */ /* 0x000f220000300800 */
[----:B------:R-:W4:Y:S02]  /*312a0*/  LDL.LU R21, [R1+0x164] ;  /* 0x0001640001157983 */ /* 0x000f240000300800 */
[----:B------:R-:W4:Y:S02]  /*312b0*/  LDL.LU R22, [R1+0x168] ;  /* 0x0001680001167983 */ /* 0x000f240000300800 */
[----:B------:R-:W4:Y:S11]  /*312c0*/  LDL.LU R23, [R1+0x16c] ;  /* 0x00016c0001177983 */ /* 0x000f360000300800 */
[----:B------:R-:W-:Y:S05]  /*312d0*/  @!UPT UIADD3 URZ, URZ, URZ, URZ ;  /* 0x0000003f3f3ff290 */ /* 0x000fea000fffe03f */
[----:B------:R-:W-:Y:S02]  /*312e0*/  MOV R13, R18 ;  /* 0x00000012000d7202 */ /* 0x000fe40000000f00 */
[----:B------:R-:W-:Y:S01]  /*312f0*/  MOV R14, R17 ;  /* 0x00000011000e7202 */ /* 0x000fe20000000f00 */
[----:B------:R-:W-:Y:S02]  /*31300*/  IMAD.MOV.U32 R15, RZ, RZ, R16 ;  /* 0x000000ffff0f7224 */ /* 0x000fe400078e0010 */
[----:B------:R-:W-:Y:S01]  /*31310*/  IMAD.MOV.U32 R12, RZ, RZ, R19 ;  /* 0x000000ffff0c7224 */ /* 0x000fe200078e0013 */
[----:B------:R-:W-:Y:S01]  /*31320*/  STL [R1+0x4598], R13 ;  /* 0x0045980d01007387 */ /* 0x000fe20000100800 */
[----:B------:R-:W-:Y:S02]  /*31330*/  STL [R1+0x4594], R14 ;  /* 0x0045940e01007387 */ /* 0x000fe40000100800 */
[----:B------:R-:W-:Y:S02]  /*31340*/  STL [R1+0x4590], R15 ;  /* 0x0045900f01007387 */ /* 0x000fe40000100800 */
[----:B------:R0:W-:Y:S02]  /*31350*/  STL [R1+0x45d8], R12 ;  /* 0x0045d80c01007387 */ /* 0x0001e40000100800 */
[----:B0-----:R-:W2:Y:S01]  /*31360*/  LDL.LU R12, [R1+0x130] ;  /* 0x00013000010c7983 */ /* 0x001ea20000300800 */
[----:B------:R-:W2:Y:S02]  /*31370*/  LDL.LU R13, [R1+0x134] ;  /* 0x00013400010d7983 */ /* 0x000ea40000300800 */
[----:B------:R-:W2:Y:S02]  /*31380*/  LDL.LU R14, [R1+0x138] ;  /* 0x00013800010e7983 */ /* 0x000ea40000300800 */
[----:B------:R-:W2:Y:S01]  /*31390*/  LDL.LU R15, [R1+0x13c] ;  /* 0x00013c00010f7983 */ /* 0x000ea20000300800 */
[----:B------:R-:W3:Y:S01]  /*313a0*/  LDL.LU R16, [R1+0x150] ;  /* 0x0001500001107983 */ /* 0x000ee20000300800 */
[----:B------:R-:W3:Y:S02]  /*313b0*/  LDL.LU R17, [R1+0x154] ;  /* 0x0001540001117983 */ /* 0x000ee40000300800 */
[----:B------:R-:W3:Y:S02]  /*313c0*/  LDL.LU R18, [R1+0x158] ;  /* 0x0001580001127983 */ /* 0x000ee40000300800 */
[----:B------:R-:W3:Y:S01]  /*313d0*/  LDL.LU R19, [R1+0x15c] ;  /* 0x00015c0001137983 */ /* 0x000ee20000300800 */
[----:B--2---:R-:W-:Y:S01]  /*313e0*/  STL.64 [R1+0x45e8], R14 ;  /* 0x0045e80e01007387 */ /* 0x004fe20000100a00 */
[----:B------:R0:W-:Y:S03]  /*313f0*/  STL.64 [R1+0x45e0], R12 ;  /* 0x0045e00c01007387 */ /* 0x0001e60000100a00 */
[----:B0-----:R-:W2:Y:S04]  /*31400*/  LDL R12, [R1+0x70] ;  /* 0x00007000010c7983 */ /* 0x001ea80000100800 */
[----:B------:R-:W2:Y:S02]  /*31410*/  LDL R13, [R1+0x74] ;  /* 0x00007400010d7983 */ /* 0x000ea40000100800 */
[----:B--2---:R-:W-:Y:S11]  /*31420*/  HMMA.16816.F32 R8, R24, R12, R8 ;  /* 0x0000000c1808723c */ /* 0x004ff60000001808 */
[----:B------:R-:W-:Y:S11]  /*31430*/  @!UPT UIADD3 URZ, URZ, URZ, URZ ;  /* 0x0000003f3f3ff290 */ /* 0x000ff6000fffe03f */
[----:B------:R-:W-:Y:S01]  /*31440*/  @!UPT UIADD3 URZ, URZ, URZ, URZ ;  /* 0x0000003f3f3ff290 */ /* 0x000fe2000fffe03f */
[----:B------:R0:W-:Y:S01]  /*31450*/  STL.64 [R1+0x90], R8 ;  /* 0x0000900801007387 */ /* 0x0001e20000100a00 */
[----:B------:R1:W-:Y:S03]  /*31460*/  STL.64 [R1+0x98], R10 ;  /* 0x0000980a01007387 */ /* 0x0003e60000100a00 */
[----:B0-----:R-:W2:Y:S01]  /*31470*/  LDL.LU R8, [R1+0xb0] ;  /* 0x0000b00001087983 */ /* 0x001ea20000300800 */
[----:B------:R-:W2:Y:S02]  /*31480*/  LDL.LU R9, [R1+0xb4] ;  /* 0x0000b40001097983 */ /* 0x000ea40000300800 */
[----:B-1----:R-:W2:Y:S02]  /*31490*/  LDL.LU R10, [R1+0xb8] ;  /* 0x0000b800010a7983 */ /* 0x002ea40000300800 */
[----:B------:R-:W2:Y:S02]  /*314a0*/  LDL.LU R11, [R1+0xbc] ;  /* 0x0000bc00010b7983 */ /* 0x000ea40000300800 */
[----:B--2---:R-:W-:Y:S01]  /*314b0*/  STL.64 [R1+0x45d0], R10 ;  /* 0x0045d00a01007387 */ /* 0x004fe20000100a00 */
[----:B------:R0:W-:Y:S03]  /*314c0*/  STL.64 [R1+0x45c8], R8 ;  /* 0x0045c80801007387 */ /* 0x0001e60000100a00 */
[----:B0-----:R-:W3:Y:S01]  /*314d0*/  LDL R8, [R1+0x60] ;  /* 0x0000600001087983 */ /* 0x001ee20000100800 */
[----:B------:R-:W-:-:S07]  /*314e0*/  MOV R9, R28 ;  /* 0x0000001c00097202 */ /* 0x000fce0000000f00 */
[C---:B---3--:R-:W-:Y:S11]  /*314f0*/  HMMA.16816.F32 R4, R24.reuse, R8, R4 ;  /* 0x000000081804723c */ /* 0x048ff60000001804 */
[----:B------:R-:W-:Y:S11]  /*31500*/  @!UPT UIADD3 URZ, URZ, URZ, URZ ;  /* 0x0000003f3f3ff290 */ /* 0x000ff6000fffe03f */
[----:B------:R-:W-:Y:S01]  /*31510*/  @!UPT UIADD3 URZ, URZ, URZ, URZ ;  /* 0x0000003f3f3ff290 */ /* 0x000fe2000fffe03f */
[----:B------:R0:W-:Y:S01]  /*31520*/  STL.64 [R1+0x40], R4 ;  /* 0x0000400401007387 */ /* 0x0001e20000100a00 */
[----:B------:R-:W-:Y:S03]  /*31530*/  STL [R1+0x48], R6 ;  /* 0x0000480601007387 */ /* 0x000fe60000100800 */
[----:B0-----:R-:W4:Y:S01]  /*31540*/  LDL.LU.64 R4, [R1+0x4608] ;  /* 0x0046080001047983 */ /* 0x001f220000300a00 */
[----:B------:R-:W-:Y:S01]  /*31550*/  MOV R28, R7 ;  /* 0x00000007001c7202 */ /* 0x000fe20000000f00 */
[----:B------:R0:W-:Y:S02]  /*31560*/  STL.64 [R1+0x45f0], R8 ;  /* 0x0045f00801007387 */ /* 0x0001e40000100a00 */
[----:B0-----:R-:W2:Y:S01]  /*31570*/  LDL.LU R8, [R1+0x140] ;  /* 0x0001400001087983 */ /* 0x001ea20000300800 */
[----:B------:R-:W2:Y:S02]  /*31580*/  LDL.LU R9, [R1+0x144] ;  /* 0x0001440001097983 */ /* 0x000ea40000300800 */
[----:B------:R-:W2:Y:S02]  /*31590*/  LDL.LU R10, [R1+0x148] ;  /* 0x00014800010a7983 */ /* 0x000ea40000300800 */
[----:B------:R-:W2:Y:S01]  /*315a0*/  LDL.LU R11, [R1+0x14c] ;  /* 0x00014c00010b7983 */ /* 0x000ea20000300800 */
[----:B------:R-:W-:Y:S01]  /*315b0*/  STL [R1+0x4560], R28 ;  /* 0x0045601c01007387 */ /* 0x000fe20000100800 */
[C---:B----4-:R-:W-:Y:S11]  /*315c0*/  HMMA.16816.F32 R20, R24.reuse, R4, R20 ;  /* 0x000000041814723c */ /* 0x050ff60000001814 */
[----:B------:R-:W-:Y:S11]  /*315d0*/  @!UPT UIADD3 URZ, URZ, URZ, URZ ;  /* 0x0000003f3f3ff290 */ /* 0x000ff6000fffe03f */
[----:B------:R-:W-:Y:S01]  /*315e0*/  @!UPT UIADD3 URZ, URZ, URZ, URZ ;  /* 0x0000003f3f3ff290 */ /* 0x000fe2000fffe03f */
[----:B------:R-:W-:Y:S01]  /*315f0*/  STL.64 [R1+0x30], R20 ;  /* 0x0000301401007387 */ /* 0x000fe20000100a00 */
[----:B------:R-:W-:Y:S02]  /*31600*/  STL.64 [R1+0x38], R22 ;  /* 0x0000381601007387 */ /* 0x000fe40000100a00 */
[----:B------:R-:W0:Y:S02]  /*31610*/  LDSM.16.MT88.4 R20, [R0+0x26800] ;  /* 0x026800000014783b */ /* 0x000e240000004200 */
[----:B0-----:R-:W-:Y:S02]  /*31620*/  STL.64 [R1+0x44d0], R22 ;  /* 0x0044d01601007387 */ /* 0x001fe40000100a00 */
[----:B------:R0:W-:Y:S02]  /*31630*/  STL.64 [R1+0x44c8], R20 ;  /* 0x0044c81401007387 */ /* 0x0001e40000100a00 */
[----:B0-----:R-:W3:Y:S01]  /*31640*/  LDL.LU.64 R20, [R1+0x80] ;  /* 0x0000800001147983 */ /* 0x001ee20000300a00 */
[----:B------:R-:W4:Y:S03]  /*31650*/  LDL.LU.64 R22, [R1+0x88] ;  /* 0x0000880001167983 */ /* 0x000f260000300a00 */
[----:B----4-:R-:W-:Y:S01]  /*31660*/  STL [R1+0x4578], R22 ;  /* 0x0045781601007387 */ /* 0x010fe20000100800 */
[----:B------:R-:W-:Y:S02]  /*31670*/  STL [R1+0x4564], R23 ;  /* 0x0045641701007387 */ /* 0x000fe40000100800 */
[----:B------:R-:W-:Y:S01]  /*31680*/  STL [R1+0x4478], R0 ;  /* 0x0044780001007387 */ /* 0x000fe20000100800 */
[----:B---3--:R-:W-:Y:S01]  /*31690*/  HMMA.16816.F32 R24, R24, R20, R16 ;  /* 0x000000141818723c */ /* 0x008fe20000001810 */
[----:B------:R-:W2:Y:S01]  /*316a0*/  LDL.LU.64 R18, [R1+0x4600] ;  /* 0x0046000001127983 */ /* 0x000ea20000300a00 */
[----:B------:R-:W2:Y:S11]  /*316b0*/  LDL.LU.64 R16, [R1+0x45f8] ;  /* 0x0045f80001107983 */ /* 0x000eb60000300a00 */
[----:B------:R-:W-:Y:S10]  /*316c0*/  @!UPT UIADD3 URZ, URZ, URZ, URZ ;  /* 0x0000003f3f3ff290 */ /* 0x000ff4000fffe03f */
[----:B------:R0:W-:Y:S01]  /*316d0*/  STL.64 [R1], R24 ;  /* 0x0000001801007387 */ /* 0x0001e20000100a00 */
[----:B------:R1:W-:Y:S03]  /*316e0*/  STL.64 [R1+0x8], R26 ;  /* 0x0000081a01007387 */ /* 0x0003e60000100a00 */
[----:B0-----:R-:W3:Y:S01]  /*316f0*/  LDL.LU R24, [R1+0xe0] ;  /* 0x0000e00001187983 */ /* 0x001ee20000300800 */
[----:B------:R-:W3:Y:S02]  /*31700*/  LDL.LU R25, [R1+0xe4] ;  /* 0x0000e40001197983 */ /* 0x000ee40000300800 */
[----:B-1----:R-:W3:Y:S02]  /*31710*/  LDL.LU R26, [R1+0xe8] ;  /* 0x0000e800011a7983 */ /* 0x002ee40000300800 */
[----:B------:R-:W3:Y:S01]  /*31720*/  LDL.LU R27, [R1+0xec] ;  /* 0x0000ec00011b7983 */ /* 0x000ee20000300800 */
[C---:B--2---:R-:W-:Y:S01]  /*31730*/  HMMA.16816.F32 R12, R16.reuse, R12, R8 ;  /* 0x0000000c100c723c */ /* 0x044fe20000001808 */
[----:B------:R-:W2:Y:S11]  /*31740*/  LDL.LU.64 R8, [R1+0x45f0] ;  /* 0x0045f00001087983 */ /* 0x000eb60000300a00 */
[----:B------:R-:W-:Y:S11]  /*31750*/  @!UPT UIADD3 URZ, URZ, URZ, URZ ;  /* 0x0000003f3f3ff290 */ /* 0x000ff6000fffe03f */
[----:B------:R0:W-:Y:S01]  /*31760*/  STL.64 [R1+0x20], R12 ;  /* 0x0000200c01007387 */ /* 0x0001e20000100a00 */
[----:B------:R-:W-:Y:S01]  /*31770*/  IMAD.MOV.U32 R2, RZ, RZ, R14 ;  /* 0x000000ffff027224 */ /* 0x000fe200078e000e */
[----:B------:R-:W-:Y:S02]  /*31780*/  MOV R3, R15 ;  /* 0x0000000f00037202 */ /* 0x000fe40000000f00 */
[----:B------:R-:W2:Y:S04]  /*31790*/  LDL.LU.64 R14, [R1+0x45e8] ;  /* 0x0045e800010e7983 */ /* 0x000ea80000300a00 */
[----:B0-----:R-:W2:Y:S01]  /*317a0*/  LDL.LU.64 R12, [R1+0x45e0] ;  /* 0x0045e000010c7983 */ /* 0x001ea20000300a00 */
[----:B------:R-:W-:Y:S01]  /*317b0*/  STL [R1+0x457c], R2 ;  /* 0x00457c0201007387 */ /* 0x000fe20000100800 */
[C---:B--2---:R-:W-:Y:S02]  /*317c0*/  HMMA.16816.F32 R8, R16.reuse, R8, R12 ;  /* 0x000000081008723c */ /* 0x044fe4000000180c */
[----:B------:R-:W2:Y:S11]  /*317d0*/  LDL.LU R12, [R1+0x45d8] ;  /* 0x0045d800010c7983 */ /* 0x000eb60000300800 */
[----:B------:R-:W-:Y:S11]  /*317e0*/  @!UPT UIADD3 URZ, URZ, URZ, URZ ;  /* 0x0000003f3f3ff290 */ /* 0x000ff6000fffe03f */
[----:B------:R-:W-:Y:S02]  /*317f0*/  MOV R15, R10 ;  /* 0x0000000a000f7202 */ /* 0x000fe40000000f00 */
[----:B------:R-:W-:Y:S02]  /*31800*/  MOV R22, R11 ;  /* 0x0000000b00167202 */ /* 0x000fe40000000f00 */
[----:B------:R-:W-:Y:S01]  /*31810*/  MOV R13, R8 ;  /* 0x00000008000d7202 */ /* 0x000fe20000000f00 */
[----:B------:R-:W-:Y:S01]  /*31820*/  IMAD.MOV.U32 R14, RZ, RZ, R9 ;  /* 0x000000ffff0e7224 */ /* 0x000fe200078e0009 */
[----:B------:R-:W4:Y:S01]  /*31830*/  LDL.LU.64 R10, [R1+0x45d0] ;  /* 0x0045d000010a7983 */ /* 0x000f220000300a00 */
[----:B------:R-:W4:Y:S03]  /*31840*/  LDL.LU.64 R8, [R1+0x45c8] ;  /* 0x0045c80001087983 */ /* 0x000f260000300a00 */
[----:B------:R-:W-:Y:S04]  /*31850*/  STL.64 [R1+0x45a8], R14 ;  /* 0x0045a80e01007387 */ /* 0x000fe80000100a00 */
[----:B--2---:R0:W-:Y:S04]  /*31860*/  STL.64 [R1+0x45a0], R12 ;  /* 0x0045a00c01007387 */ /* 0x0041e80000100a00 */
[----:B0-----:R-:W2:Y:S01]  /*31870*/  LDL.LU.64 R12, [R1+0x60] ;  /* 0x00006000010c7983 */ /* 0x001ea20000300a00 */
[C---:B----4-:R-:W-:Y:S11]  /*31880*/  HMMA.16816.F32 R4, R16.reuse, R4, R8 ;  /* 0x000000041004723c */ /* 0x050ff60000001808 */
[----:B------:R-:W-:Y:S11]  /*31890*/  @!UPT UIADD3 URZ, URZ, URZ, URZ ;  /* 0x0000003f3f3ff290 */ /* 0x000ff6000fffe03f */
[----:B------:R-:W-:Y:S02]  /*318a0*/  @!UPT UIADD3 URZ, URZ, URZ, URZ ;  /* 0x0000003f3f3ff290 */ /* 0x000fe4000fffe03f */
[----:B------:R-:W-:Y:S01]  /*318b0*/  MOV R10, R6 ;  /* 0x00000006000a7202 */ /* 0x000fe20000000f00 */
[----:B------:R-:W-:Y:S02]  /*318c0*/  IMAD.MOV.U32 R11, RZ, RZ, R7 ;  /* 0x000000ffff0b7224 */ /* 0x000fe400078e0007 */
[----:B------:R-:W-:Y:S01]  /*318d0*/  IMAD.MOV.U32 R8, RZ, RZ, R4 ;  /* 0x000000ffff087224 */ /* 0x000fe200078e0004 */
[----:B------:R-:W-:Y:S01]  /*318e0*/  MOV R9, R5 ;  /* 0x0000000500097202 */ /* 0x000fe20000000f00 */
[----:B--2---:R0:W-:Y:S04]  /*318f0*/  STL.64 [R1+0x45b0], R12 ;  /* 0x0045b00c01007387 */ /* 0x0041e80000100a00 */
[----:B0-----:R-:W3:Y:S01]  /*31900*/  LDL.LU.64 R12, [R1+0x70] ;  /* 0x00007000010c7983 */ /* 0x001ee20000300a00 */
[----:B------:R-:W3:Y:S02]  /*31910*/  LDL.LU.64 R6, [R1+0x45c0] ;  /* 0x0045c00001067983 */ /* 0x000ee40000300a00 */
[----:B------:R-:W3:Y:S02]  /*31920*/  LDL.LU.64 R4, [R1+0x45b8] ;  /* 0x0045b80001047983 */ /* 0x000ee40000300a00 */
[----:B------:R-:W-:Y:S01]  /*31930*/  STL.64 [R1+0x4528], R10 ;  /* 0x0045280a01007387 */ /* 0x000fe20000100a00 */
[----:B------:R0:W-:Y:S04]  /*31940*/  STL.64 [R1+0x4520], R8 ;  /* 0x0045200801007387 */ /* 0x0001e80000100a00 */
[----:B0-----:R-:W2:Y:S01]  /*31950*/  LDL.LU R8, [R1+0x100] ;  /* 0x0001000001087983 */ /* 0x001ea20000300800 */
[----:B------:R-:W2:Y:S02]  /*31960*/  LDL.LU R9, [R1+0x104] ;  /* 0x0001040001097983 */ /* 0x000ea40000300800 */
[----:B------:R-:W2:Y:S02]  /*31970*/  LDL.LU R10, [R1+0x108] ;  /* 0x00010800010a7983 */ /* 0x000ea40000300800 */
[----:B------:R-:W2:Y:S02]  /*31980*/  LDL.LU R11, [R1+0x10c] ;  /* 0x00010c00010b7983 */ /* 0x000ea40000300800 */
[----:B--2---:R-:W-:Y:S08]  /*31990*/  HMMA.16816.F32 R16, R16, R20, R8 ;  /* 0x000000141010723c */ /* 0x004ff00000001808 */
[----:B---3--:R-:W-:Y:S01]  /*319a0*/  HMMA.16816.F32 R24, R4, R12, R24 ;  /* 0x0000000c0418723c */ /* 0x008fe20000001818 */
[----:B------:R-:W-:-:S02]  /*319b0*/  MOV R2, R13 ;  /* 0x0000000d00027202 */ /* 0x000fc40000000f00 */
[----:B------:R-:W-:Y:S11]  /*319c0*/  MOV R8, R12 ;  /* 0x0000000c00087202 */ /* 0x000ff60000000f00 */
[----:B------:R-:W-:Y:S01]  /*319d0*/  @!UPT UIADD3 URZ, URZ, URZ, URZ ;  /* 0x0000003f3f3ff290 */ /* 0x000fe2000fffe03f */
[----:B------:R0:W-:Y:S01]  /*319e0*/  STL [R1+0x4490], R16 ;  /* 0x0044901001007387 */ /* 0x0001e20000100800 */
[----:B------:R1:W-:Y:S02]  /*319f0*/  STL [R1+0x448c], R17 ;  /* 0x00448c1101007387 */ /* 0x0003e40000100800 */
[----:B------:R2:W-:Y:S02]  /*31a00*/  STL [R1+0x4488], R18 ;  /* 0x0044881201007387 */ /* 0x0005e40000100800 */
[----:B------:R3:W-:Y:S01]  /*31a10*/  STL [R1+0x4484], R19 ;  /* 0x0044841301007387 */ /* 0x0007e20000100800 */
[----:B0-----:R-:W4:Y:S01]  /*31a20*/  LDL.LU R16, [R1+0x190] ;  /* 0x0001900001107983 */ /* 0x001f220000300800 */
[----:B-1----:R-:W4:Y:S02]  /*31a30*/  LDL.LU R17, [R1+0x194] ;  /* 0x0001940001117983 */ /* 0x002f240000300800 */
[----:B--2---:R-:W4:Y:S02]  /*31a40*/  LDL.LU R18, [R1+0x198] ;  /* 0x0001980001127983 */ /* 0x004f240000300800 */
[----:B---3--:R-:W4:Y:S01]  /*31a50*/  LDL.LU R19, [R1+0x19c] ;  /* 0x00019c0001137983 */ /* 0x008f220000300800 */
[----:B------:R-:W4:Y:S01]  /*31a60*/  LDL.LU.64 R12, [R1+0x45b0] ;  /* 0x0045b000010c7983 */ /* 0x000f220000300a00 */
[----:B------:R-:W-:Y:S02]  /*31a70*/  STL.64 [R1+0xe0], R24 ;  /* 0x0000e01801007387 */ /* 0x000fe40000100a00 */
[----:B------:R-:W-:Y:S02]  /*31a80*/  STL [R1+0xe8], R26 ;  /* 0x0000e81a01007387 */ /* 0x000fe40000100800 */
[----:B------:R-:W-:-:S02]  /*31a90*/  IMAD.MOV.U32 R0, RZ, RZ, R27 ;  /* 0x000000ffff007224 */ /* 0x000fc400078e001b */
[----:B------:R-:W0:Y:S04]  /*31aa0*/  LDSM.16.MT88.4 R24, [R29+0x26800] ;  /* 0x026800001d18783b */ /* 0x000e280000004200 */
[----:B------:R-:W-:Y:S01]  /*31ab0*/  STL [R1+0x447c], R0 ;  /* 0x00447c0001007387 */ /* 0x000fe20000100800 */
[----:B------:R-:W-:Y:S03]  /*31ac0*/  STL [R1+0x4480], R29 ;  /* 0x0044801d01007387 */ /* 0x000fe60000100800 */
[----:B0-----:R0:W-:Y:S04]  /*31ad0*/  STL.64 [R1+0x4468], R26 ;  /* 0x0044681a01007387 */ /* 0x0011e80000100a00 */
[----:B0-----:R-:W2:Y:S01]  /*31ae0*/  LDL R27, [R1+0x1f34] ;  /* 0x001f3400011b7983 */ /* 0x001ea20000100800 */
[----:B------:R0:W-:Y:S02]  /*31af0*/  STL.64 [R1+0x4460], R24 ;  /* 0x0044601801007387 */ /* 0x0001e40000100a00 */
[----:B------:R-:W3:Y:S01]  /*31b00*/  LDL.LU.64 R14, [R1+0x45a8] ;  /* 0x0045a800010e7983 */ /* 0x000ee20000300a00 */
[----:B----4-:R-:W-:Y:S01]  /*31b10*/  HMMA.16816.F32 R16, R4, R12, R16 ;  /* 0x0000000c0410723c */ /* 0x010fe20000001810 */
[----:B------:R-:W-:-:S02]  /*31b20*/  MOV R23, R12 ;  /* 0x0000000c00177202 */ /* 0x000fc40000000f00 */
[----:B------:R-:W-:Y:S02]  /*31b30*/  MOV R28, R13 ;  /* 0x0000000d001c7202 */ /* 0x000fe40000000f00 */
[----:B------:R-:W4:Y:S11]  /*31b40*/  LDL.LU.64 R12, [R1+0x45a0] ;  /* 0x0045a000010c7983 */ /* 0x000f360000300a00 */
[----:B------:R-:W-:Y:S08]  /*31b50*/  @!UPT UIADD3 URZ, URZ, URZ, URZ ;  /* 0x0000003f3f3ff290 */ /* 0x000ff0000fffe03f */
[----:B------:R-:W-:Y:S01]  /*31b60*/  IMAD.MOV.U32 R26, RZ, RZ, R17 ;  /* 0x000000ffff1a7224 */ /* 0x000fe200078e0011 */
[----:B0-----:R-:W-:Y:S02]  /*31b70*/  MOV R25, R18 ;  /* 0x0000001200197202 */ /* 0x001fe40000000f00 */
[----:B------:R-:W-:Y:S01]  /*31b80*/  MOV R24, R19 ;  /* 0x0000001300187202 */ /* 0x000fe20000000f00 */
[----:B------:R-:W-:Y:S04]  /*31b90*/  STL [R1+0x100], R16 ;  /* 0x0001001001007387 */ /* 0x000fe80000100800 */
[----:B--2---:R3:W-:Y:S01]  /*31ba0*/  STL.64 [R1+0x44a0], R26 ;  /* 0x0044a01a01007387 */ /* 0x0047e20000100a00 */
[----:B------:R0:W-:Y:S01]  /*31bb0*/  STL.64 [R1+0x4498], R24 ;  /* 0x0044981801007387 */ /* 0x0001e20000100a00 */
[----:B---3--:R-:W-:Y:S01]  /*31bc0*/  MOV R26, R15 ;  /* 0x0000000f001a7202 */ /* 0x008fe20000000f00 */
[----:B------:R-:W-:Y:S01]  /*31bd0*/  IMAD.MOV.U32 R27, RZ, RZ, R22 ;  /* 0x000000ffff1b7224 */ /* 0x000fe200078e0016 */
[----:B0-----:R-:W-:Y:S01]  /*31be0*/  MOV R25, R14 ;  /* 0x0000000e00197202 */ /* 0x001fe20000000f00 */
[----:B----4-:R-:W-:-:S02]  /*31bf0*/  IMAD.MOV.U32 R24, RZ, RZ, R13 ;  /* 0x000000ffff187224 */ /* 0x010fc400078e000d */
[----:B------:R-:W2:Y:S01]  /*31c00*/  LDL.LU R13, [R1+0x4598] ;  /* 0x00459800010d7983 */ /* 0x000ea20000300800 */
[----:B------:R-:W3:Y:S02]  /*31c10*/  LDL.LU R14, [R1+0x4594] ;  /* 0x00459400010e7983 */ /* 0x000ee40000300800 */
[----:B------:R-:W4:Y:S02]  /*31c20*/  LDL.LU R15, [R1+0x4590] ;  /* 0x00459000010f7983 */ /* 0x000f240000300800 */
[----:B------:R-:W4:Y:S01]  /*31c30*/  LDL.LU.64 R16, [R1+0x50] ;  /* 0x0000500001107983 */ /* 0x000f220000300a00 */
[----:B------:R0:W-:Y:S01]  /*31c40*/  STL.64 [R1+0x44b0], R26 ;  /* 0x0044b01a01007387 */ /* 0x0001e20000100a00 */
[----:B------:R1:W-:Y:S03]  /*31c50*/  STL.64 [R1+0x44a8], R24 ;  /* 0x0044a81801007387 */ /* 0x0003e60000100a00 */
[----:B0-----:R-:W4:Y:S04]  /*31c60*/  LDL R26, [R1+0x78] ;  /* 0x00007800011a7983 */ /* 0x001f280000100800 */
[----:B------:R-:W4:Y:S01]  /*31c70*/  LDL R27, [R1+0x7c] ;  /* 0x00007c00011b7983 */ /* 0x000f220000100800 */
[----:B-1----:R-:W-:-:S02]  /*31c80*/  MOV R24, R8 ;  /* 0x0000000800187202 */ /* 0x002fc40000000f00 */
[----:B------:R-:W-:Y:S01]  /*31c90*/  MOV R25, R2 ;  /* 0x0000000200197202 */ /* 0x000fe20000000f00 */
[----:B------:R-:W-:Y:S01]  /*31ca0*/  IMAD.MOV.U32 R11, RZ, RZ, R12 ;  /* 0x000000ffff0b7224 */ /* 0x000fe200078e000c */
[----:B--2---:R-:W-:Y:S02]  /*31cb0*/  MOV R10, R13 ;  /* 0x0000000d000a7202 */ /* 0x004fe40000000f00 */
[----:B---3--:R-:W-:Y:S01]  /*31cc0*/  MOV R9, R14 ;  /* 0x0000000e00097202 */ /* 0x008fe20000000f00 */
[----:B----4-:R-:W-:Y:S01]  /*31cd0*/  IMAD.MOV.U32 R8, RZ, RZ, R15 ;  /* 0x000000ffff087224 */ /* 0x010fe200078e000f */
[----:B------:R-:W-:Y:S01]  /*31ce0*/  STL.64 [R1+0x4588], R26 ;  /* 0x0045881a01007387 */ /* 0x000fe20000100a00 */
[----:B------:R0:W-:Y:S03]  /*31cf0*/  STL.64 [R1+0x4580], R24 ;  /* 0x0045801801007387 */ /* 0x0001e60000100a00 */
        /* <DEDUP_REMOVED lines=8> */
[----:B------:R-:W-:Y:S01]  /*31d80*/  STL.64 [R1+0x4538], R10 ;  /* 0x0045380a01007387 */ /* 0x000fe20000100a00 */
[----:B------:R0:W-:Y:S03]  /*31d90*/  STL.64 [R1+0x4530], R8 ;  /* 0x0045300801007387 */ /* 0x0001e60000100a00 */
        /* <DEDUP_REMOVED lines=9> */
[----:B------:R-:W4:Y:S01]  /*31e30*/  LDL.LU R11, [R1+0xdc] ;  /* 0x0000dc00010b7983 */ /* 0x000f220000300800 */
[----:B------:R-:W-:Y:S01]  /*31e40*/  HMMA.16816.F32 R24, R4, R16, R24 ;  /* 0x000000100418723c */ /* 0x000fe20000001818 */
[----:B------:R-:W-:-:S02]  /*31e50*/  MOV R2, R16 ;  /* 0x0000001000027202 */ /* 0x000fc40000000f00 */
[----:B------:R-:W-:Y:S11]  /*31e60*/  MOV R22, R17 ;  /* 0x0000001100167202 */ /* 0x000ff60000000f00 */
[----:B------:R-:W-:Y:S10]  /*31e70*/  @!UPT UIADD3 URZ, URZ, URZ, URZ ;  /* 0x0000003f3f3ff290 */ /* 0x000ff4000fffe03f */
[----:B------:R-:W-:Y:S01]  /*31e80*/  IMAD.MOV.U32 R18, RZ, RZ, R24 ;  /* 0x000000ffff127224 */ /* 0x000fe200078e0018 */
[----:B------:R-:W-:Y:S02]  /*31e90*/  MOV R19, R25 ;  /* 0x0000001900137202 */ /* 0x000fe40000000f00 */
[----:B------:R-:W-:Y:S01]  /*31ea0*/  MOV R29, R26 ;  /* 0x0000001a001d7202 */ /* 0x000fe20000000f00 */
[----:B------:R-:W-:Y:S01]  /*31eb0*/  IMAD.MOV.U32 R0, RZ, RZ, R27 ;  /* 0x000000ffff007224 */ /* 0x000fe200078e001b */
[----:B----4-:R-:W-:Y:S01]  /*31ec0*/  STL.64 [R1+0x4558], R10 ;  /* 0x0045580a01007387 */ /* 0x010fe20000100a00 */
[----:B--2---:R0:W-:Y:S03]  /*31ed0*/  STL.64 [R1+0x4550], R8 ;  /* 0x0045500801007387 */ /* 0x0041e60000100a00 */
[----:B0-----:R-:W2:Y:S01]  /*31ee0*/  LDL.LU R8, [R1+0xf0] ;  /* 0x0000f00001087983 */ /* 0x001ea20000300800 */
[----:B------:R-:W2:Y:S02]  /*31ef0*/  LDL.LU R9, [R1+0xf4] ;  /* 0x0000f40001097983 */ /* 0x000ea40000300800 */
[----:B------:R-:W2:Y:S02]  /*31f00*/  LDL.LU R10, [R1+0xf8] ;  /* 0x0000f800010a7983 */ /* 0x000ea40000300800 */
[----:B------:R-:W2:Y:S01]  /*31f10*/  LDL.LU R11, [R1+0xfc] ;  /* 0x0000fc00010b7983 */ /* 0x000ea20000300800 */
[----:B------:R-:W4:Y:S01]  /*31f20*/  LDL.LU.64 R26, [R1+0x4588] ;  /* 0x00458800011a7983 */ /* 0x000f220000300a00 */
[----:B------:R-:W2:Y:S02]  /*31f30*/  LDL.LU.64 R24, [R1+0x4580] ;  /* 0x0045800001187983 */ /* 0x000ea40000300a00 */
[----:B------:R0:W-:Y:S02]  /*31f40*/  STL.64 [R1+0x44d8], R18 ;  /* 0x0044d81201007387 */ /* 0x0001e40000100a00 */
[----:B------:R-:W2:Y:S01]  /*31f50*/  LDL.LU R16, [R1] ;  /* 0x0000000001107983 */ /* 0x000ea20000300800 */
[----:B------:R-:W2:Y:S04]  /*31f60*/  LDL.LU R17, [R1+0x4] ;  /* 0x0000040001117983 */ /* 0x000ea80000300800 */
[----:B0-----:R-:W2:Y:S01]  /*31f70*/  LDL.LU R18, [R1+0x8] ;  /* 0x0000080001127983 */ /* 0x001ea20000300800 */
[----:B------:R-:W2:Y:S01]  /*31f80*/  LDL.LU R19, [R1+0xc] ;  /* 0x00000c0001137983 */ /* 0x000ea20000300800 */
[----:B---3--:R-:W-:Y:S02]  /*31f90*/  HMMA.16816.F32 R4, R4, R20, R12 ;  /* 0x000000140404723c */ /* 0x008fe4000000180c */
[----:B--2---:R-:W-:Y:S01]  /*31fa0*/  STL.64 [R1+0x44e8], R18 ;  /* 0x0044e81201007387 */ /* 0x004fe20000100a00 */
[----:B------:R0:W-:Y:S02]  /*31fb0*/  STL.64 [R1+0x44e0], R16 ;  /* 0x0044e01001007387 */ /* 0x0001e40000100a00 */
[----:B0-----:R-:W-:-:S02]  /*31fc0*/  MOV R16, R2 ;  /* 0x0000000200107202 */ /* 0x001fc40000000f00 */
[----:B------:R-:W-:Y:S01]  /*31fd0*/  MOV R17, R22 ;  /* 0x0000001600117202 */ /* 0x000fe20000000f00 */
[----:B------:R-:W2:Y:S01]  /*31fe0*/  LDL.LU R2, [R1+0x457c] ;  /* 0x00457c0001027983 */ /* 0x000ea20000300800 */
[----:B------:R-:W3:Y:S02]  /*31ff0*/  LDL.LU R22, [R1+0x4578] ;  /* 0x0045780001167983 */ /* 0x000ee40000300800 */
[----:B------:R-:W2:Y:S02]  /*32000*/  LDL R18, [R1+0x58] ;  /* 0x0000580001127983 */ /* 0x000ea40000100800 */
[----:B------:R-:W2:Y:S01]  /*32010*/  LDL R19, [R1+0x5c] ;  /* 0x00005c0001137983 */ /* 0x000ea20000100800 */
[----:B------:R-:W2:Y:S01]  /*32020*/  LDL.LU.64 R14, [R1+0x4570] ;  /* 0x00457000010e7983 */ /* 0x000ea20000300a00 */
[----:B------:R-:W2:Y:S08]  /*32030*/  LDL.LU.64 R12, [R1+0x4568] ;  /* 0x00456800010c7983 */ /* 0x000eb00000300a00 */
[----:B------:R0:W-:Y:S02]  /*32040*/  STL.64 [R1+0x1b0], R4 ;  /* 0x0001b00401007387 */ /* 0x0001e40000100a00 */
[----:B------:R1:W-:Y:S02]  /*32050*/  STL.64 [R1+0x1b8], R6 ;  /* 0x0001b80601007387 */ /* 0x0003e40000100a00 */
[----:B0-----:R-:W-:Y:S01]  /*32060*/  IMAD.MOV.U32 R4, RZ, RZ, R23 ;  /* 0x000000ffff047224 */ /* 0x001fe200078e0017 */
[----:B------:R-:W-:Y:S01]  /*32070*/  MOV R5, R28 ;  /* 0x0000001c00057202 */ /* 0x000fe20000000f00 */
[----:B------:R-:W3:Y:S01]  /*32080*/  LDL.LU R23, [R1+0x4564] ;  /* 0x0045640001177983 */ /* 0x000ee20000300800 */
[----:B------:R-:W3:Y:S02]  /*32090*/  LDL.LU R28, [R1+0x4560] ;  /* 0x00456000011c7983 */ /* 0x000ee40000300800 */
[----:B-1----:R-:W3:Y:S02]  /*320a0*/  LDL R6, [R1+0x68] ;  /* 0x0000680001067983 */ /* 0x002ee40000100800 */
[----:B------:R-:W3:Y:S01]  /*320b0*/  LDL R7, [R1+0x6c] ;  /* 0x00006c0001077983 */ /* 0x000ee20000100800 */
        /* <DEDUP_REMOVED lines=15> */
[----:B------:R-:W4:Y:S01]  /*321b0*/  LDL.LU R4, [R1+0x90] ;  /* 0x0000900001047983 */ /* 0x000f220000300800 */
[----:B------:R-:W4:Y:S04]  /*321c0*/  LDL.LU R5, [R1+0x94] ;  /* 0x0000940001057983 */ /* 0x000f280000300800 */
[----:B0-----:R-:W4:Y:S01]  /*321d0*/  LDL.LU R6, [R1+0x98] ;  /* 0x0000980001067983 */ /* 0x001f220000300800 */
[----:B------:R-:W4:Y:S01]  /*321e0*/  LDL.LU R7, [R1+0x9c] ;  /* 0x00009c0001077983 */ /* 0x000f220000300800 */
[C---:B--2---:R-:W-:Y:S11]  /*321f0*/  HMMA.16816.F32 R8, R12.reuse, R16, R8 ;  /* 0x000000100c08723c */ /* 0x044ff60000001808 */
[----:B------:R-:W-:Y:S11]  /*32200*/  @!UPT UIADD3 URZ, URZ, URZ, URZ ;  /* 0x0000003f3f3ff290 */ /* 0x000ff6000fffe03f */
[----:B------:R-:W-:Y:S01]  /*32210*/  @!UPT UIADD3 URZ, URZ, URZ, URZ ;  /* 0x0000003f3f3ff290 */ /* 0x000fe2000fffe03f */
[----:B------:R-:W-:Y:S01]  /*32220*/  STL.64 [R1+0x180], R8 ;  /* 0x0001800801007387 */ /* 0x000fe20000100a00 */
[----:B------:R0:W-:Y:S03]  /*32230*/  STL.64 [R1+0x188], R10 ;  /* 0x0001880a01007387 */ /* 0x0001e60000100a00 */
[----:B0-----:R-:W2:Y:S01]  /*32240*/  LDL.LU.64 R10, [R1+0x4538] ;  /* 0x00453800010a7983 */ /* 0x001ea20000300a00 */
[----:B------:R-:W2:Y:S02]  /*32250*/  LDL.LU.64 R8, [R1+0x4530] ;  /* 0x0045300001087983 */ /* 0x000ea40000300a00 */
[----:B------:R0:W-:Y:S02]  /*32260*/  STL.64 [R1+0x44f8], R18 ;  /* 0x0044f81201007387 */ /* 0x0001e40000100a00 */
[----:B------:R-:W3:Y:S01]  /*32270*/  LDL.LU R16, [R1+0x40] ;  /* 0x0000400001107983 */ /* 0x000ee20000300800 */
[----:B------:R-:W3:Y:S04]  /*32280*/  LDL.LU R17, [R1+0x44] ;  /* 0x0000440001117983 */ /* 0x000ee80000300800 */
[----:B0-----:R-:W3:Y:S01]  /*32290*/  LDL.LU R18, [R1+0x48] ;  /* 0x0000480001127983 */ /* 0x001ee20000300800 */
[----:B--2---:R-:W-:Y:S03]  /*322a0*/  HMMA.16816.F32 R12, R12, R20, R8 ;  /* 0x000000140c0c723c */ /* 0x004fe60000001808 */
[----:B------:R-:W2:Y:S01]  /*322b0*/  LDL.LU.64 R10, [R1+0x4528] ;  /* 0x00452800010a7983 */ /* 0x000ea20000300a00 */
[----:B------:R-:W2:Y:S01]  /*322c0*/  LDL.LU.64 R8, [R1+0x4520] ;  /* 0x0045200001087983 */ /* 0x000ea20000300a00 */
[----:B------:R-:W-:Y:S11]  /*322d0*/  MOV R19, R28 ;  /* 0x0000001c00137202 */ /* 0x000ff60000000f00 */
[----:B------:R-:W-:Y:S07]  /*322e0*/  @!UPT UIADD3 URZ, URZ, URZ, URZ ;  /* 0x0000003f3f3ff290 */ /* 0x000fee000fffe03f */
[----:B------:R-:W-:Y:S01]  /*322f0*/  STL.64 [R1+0x170], R12 ;  /* 0x0001700c01007387 */ /* 0x000fe20000100a00 */
[----:B------:R-:W-:Y:S02]  /*32300*/  STL [R1+0x178], R14 ;  /* 0x0001780e01007387 */ /* 0x000fe40000100800 */
[----:B------:R0:W-:Y:S02]  /*32310*/  STL.64 [R1+0x44f0], R22 ;  /* 0x0044f01601007387 */ /* 0x0001e40000100a00 */
[----:B------:R-:W3:Y:S01]  /*32320*/  LDL.LU R20, [R1+0x30] ;  /* 0x0000300001147983 */ /* 0x000ee20000300800 */
[----:B------:R-:W3:Y:S01]  /*32330*/  LDL.LU R21, [R1+0x34] ;  /* 0x0000340001157983 */ /* 0x000ee20000300800 */
[----:B------:R-:W-:-:S03]  /*32340*/  IMAD.MOV.U32 R28, RZ, RZ, R15 ;  /* 0x000000ffff1c7224 */ /* 0x000fc600078e000f */
[----:B0-----:R-:W3:Y:S01]  /*32350*/  LDL.LU R22, [R1+0x38] ;  /* 0x0000380001167983 */ /* 0x001ee20000300800 */
[----:B------:R-:W3:Y:S01]  /*32360*/  LDL.LU R23, [R1+0x3c] ;  /* 0x00003c0001177983 */ /* 0x000ee20000300800 */
[----:B--2---:R-:W-:Y:S02]  /*32370*/  MOV R12, R8 ;  /* 0x00000008000c7202 */ /* 0x004fe40000000f00 */
[----:B------:R-:W-:Y:S01]  /*32380*/  MOV R13, R9 ;  /* 0x00000009000d7202 */ /* 0x000fe20000000f00 */
[----:B------:R-:W4:Y:S01]  /*32390*/  LDL.LU R8, [R1+0x451c] ;  /* 0x00451c0001087983 */ /* 0x000f220000300800 */
[----:B------:R-:W4:Y:S02]  /*323a0*/  LDL.LU R9, [R1+0x4518] ;  /* 0x0045180001097983 */ /* 0x000f240000300800 */
[----:B------:R-:W-:Y:S01]  /*323b0*/  IMAD.MOV.U32 R14, RZ, RZ, R10 ;  /* 0x000000ffff0e7224 */ /* 0x000fe200078e000a */
[----:B------:R-:W-:Y:S01]  /*323c0*/  MOV R15, R11 ;  /* 0x0000000b000f7202 */ /* 0x000fe20000000f00 */
[----:B------:R-:W4:Y:S01]  /*323d0*/  LDL.LU R10, [R1+0x4514] ;  /* 0x00451400010a7983 */ /* 0x000f220000300800 */
[----:B------:R-:W4:Y:S03]  /*323e0*/  LDL.LU R11, [R1+0x4510] ;  /* 0x00451000010b7983 */ /* 0x000f260000300800 */
[----:B------:R0:W-:Y:S01]  /*323f0*/  STL.64 [R1+0x44c0], R14 ;  /* 0x0044c00e01007387 */ /* 0x0001e20000100a00 */
[----:B------:R1:W-:Y:S01]  /*32400*/  STL.64 [R1+0x44b8], R12 ;  /* 0x0044b80c01007387 */ /* 0x0003e20000100a00 */
[----:B0-----:R-:W-:-:S02]  /*32410*/  MOV R14, R2 ;  /* 0x00000002000e7202 */ /* 0x001fc40000000f00 */
[----:B-1----:R-:W2:Y:S01]  /*32420*/  LDL.LU R12, [R1+0x20] ;  /* 0x00002000010c7983 */ /* 0x002ea20000300800 */
[----:B------:R-:W2:Y:S02]  /*32430*/  LDL.LU R13, [R1+0x24] ;  /* 0x00002400010d7983 */ /* 0x000ea40000300800 */
[----:B------:R-:W2:Y:S02]  /*32440*/  LDL.LU R2, [R1+0x450c] ;  /* 0x00450c0001027983 */ /* 0x000ea40000300800 */
[----:B------:R-:W-:Y:S02]  /*32450*/  IMAD.MOV.U32 R15, RZ, RZ, R3 ;  /* 0x000000ffff0f7224 */ /* 0x000fe400078e0003 */
[----:B------:R-:W2:Y:S01]  /*32460*/  LDL.LU R3, [R1+0x4508] ;  /* 0x0045080001037983 */ /* 0x000ea20000300800 */
[C---:B----4-:R-:W-:Y:S11]  /*32470*/  HMMA.16816.F32 R4, R8.reuse, R26, R4 ;  /* 0x0000001a0804723c */ /* 0x050ff60000001804 */
[----:B------:R-:W-:Y:S11]  /*32480*/  @!UPT UIADD3 URZ, URZ, URZ, URZ ;  /* 0x0000003f3f3ff290 */ /* 0x000ff6000fffe03f */
[----:B------:R-:W-:Y:S01]  /*32490*/  @!UPT UIADD3 URZ, URZ, URZ, URZ ;  /* 0x0000003f3f3ff290 */ /* 0x000fe2000fffe03f */
[----:B------:R-:W-:Y:S01]  /*324a0*/  STL.64 [R1+0x160], R4 ;  /* 0x0001600401007387 */ /* 0x000fe20000100a00 */
[----:B------:R0:W-:Y:S03]  /*324b0*/  STL.64 [R1+0x168], R6 ;  /* 0x0001680601007387 */ /* 0x0001e60000100a00 */
[----:B0-----:R-:W3:Y:S02]  /*324c0*/  LDL.LU.64 R6, [R1+0x4500] ;  /* 0x0045000001067983 */ /* 0x001ee40000300a00 */
[C---:B---3--:R-:W-:Y:S11]  /*324d0*/  HMMA.16816.F32 R16, R8.reuse, R6, R16 ;  /* 0x000000060810723c */ /* 0x048ff60000001810 */
[----:B------:R-:W-:Y:S11]  /*324e0*/  @!UPT UIADD3 URZ, URZ, URZ, URZ ;  /* 0x0000003f3f3ff290 */ /* 0x000ff6000fffe03f */
[----:B------:R-:W-:Y:S01]  /*324f0*/  @!UPT UIADD3 URZ, URZ, URZ, URZ ;  /* 0x0000003f3f3ff290 */ /* 0x000fe2000fffe03f */
[----:B------:R-:W-:Y:S01]  /*32500*/  STL.64 [R1+0xa0], R16 ;  /* 0x0000a01001007387 */ /* 0x000fe20000100a00 */
[----:B------:R0:W-:Y:S03]  /*32510*/  STL.64 [R1+0xa8], R18 ;  /* 0x0000a81201007387 */ /* 0x0001e60000100a00 */
[----:B0-----:R-:W3:Y:S02]  /*32520*/  LDL.LU.64 R18, [R1+0x44f8] ;  /* 0x0044f80001127983 */ /* 0x001ee40000300a00 */
[C---:B---3--:R-:W-:Y:S02]  /*32530*/  HMMA.16816.F32 R16, R8.reuse, R18, R20 ;  /* 0x000000120810723c */ /* 0x048fe40000001814 */
[----:B------:R-:W3:Y:S11]  /*32540*/  LDL.LU.64 R22, [R1+0x44f0] ;  /* 0x0044f00001167983 */ /* 0x000ef60000300a00 */
[----:B------:R-:W-:Y:S10]  /*32550*/  @!UPT UIADD3 URZ, URZ, URZ, URZ ;  /* 0x0000003f3f3ff290 */ /* 0x000ff4000fffe03f */
[----:B------:R-:W-:Y:S01]  /*32560*/  STL.64 [R1+0x1c0], R16 ;  /* 0x0001c01001007387 */ /* 0x000fe20000100a00 */
[----:B------:R0:W-:Y:S03]  /*32570*/  STL.64 [R1+0x1c8], R18 ;  /* 0x0001c81201007387 */ /* 0x0001e60000100a00 */
[----:B0-----:R-:W3:Y:S01]  /*32580*/  LDL.LU.64 R18, [R1+0x44e8] ;  /* 0x0044e80001127983 */ /* 0x001ee20000300a00 */
[----:B------:R-:W3:Y:S02]  /*32590*/  LDL.LU.64 R16, [R1+0x44e0] ;  /* 0x0044e00001107983 */ /* 0x000ee40000300a00 */
[----:B---3--:R-:W-:Y:S01]  /*325a0*/  HMMA.16816.F32 R8, R8, R22, R16 ;  /* 0x000000160808723c */ /* 0x008fe20000001810 */
[----:B------:R-:W3:Y:S06]  /*325b0*/  LDL.LU.64 R18, [R1+0x44d8] ;  /* 0x0044d80001127983 */ /* 0x000eec0000300a00 */
[----:B------:R-:W-:-:S02]  /*325c0*/  MOV R16, R22 ;  /* 0x0000001600107202 */ /* 0x000fc40000000f00 */
[----:B------:R-:W-:Y:S11]  /*325d0*/  MOV R17, R23 ;  /* 0x0000001700117202 */ /* 0x000ff60000000f00 */
[----:B------:R-:W-:Y:S03]  /*325e0*/  @!UPT UIADD3 URZ, URZ, URZ, URZ ;  /* 0x0000003f3f3ff290 */ /* 0x000fe6000fffe03f */
[----:B------:R-:W-:Y:S01]  /*325f0*/  STL.64 [R1+0x150], R8 ;  /* 0x0001500801007387 */ /* 0x000fe20000100a00 */
[----:B------:R-:W-:Y:S02]  /*32600*/  STL.64 [R1+0x158], R10 ;  /* 0x0001580a01007387 */ /* 0x000fe40000100a00 */
[----:B------:R-:W4:Y:S02]  /*32610*/  LDL.LU.64 R22, [R1+0x44d0] ;  /* 0x0044d00001167983 */ /* 0x000f240000300a00 */
[----:B------:R-:W4:Y:S01]  /*32620*/  LDL.LU.64 R20, [R1+0x44c8] ;  /* 0x0044c80001147983 */ /* 0x000f220000300a00 */
[----:B--2---:R-:W0:Y:S04]  /*32630*/  LDSM.16.MT88.4 R8, [R3+0x26800] ;  /* 0x026800000308783b */ /* 0x004e280000004200 */
[----:B0-----:R0:W-:Y:S01]  /*32640*/  STL.64 [R1+0x4448], R10 ;  /* 0x0044480a01007387 */ /* 0x0011e20000100a00 */
[----:B------:R-:W-:Y:S03]  /*32650*/  STL.64 [R1+0x4440], R8 ;  /* 0x0044400801007387 */ /* 0x000fe60000100a00 */
[----:B0-----:R-:W2:Y:S01]  /*32660*/  LDL.LU.64 R10, [R1+0x58] ;  /* 0x00005800010a7983 */ /* 0x001ea20000300a00 */
[C---:B----4-:R-:W-:Y:S03]  /*32670*/  HMMA.16816.F32 R24, R20.reuse, R26, R12 ;  /* 0x0000001a1418723c */ /* 0x050fe6000000180c */
[----:B------:R-:W2:Y:S01]  /*32680*/  LDL.LU.64 R14, [R1+0x44c0] ;  /* 0x0044c000010e7983 */ /* 0x000ea20000300a00 */
[----:B------:R-:W2:Y:S11]  /*32690*/  LDL.LU.64 R12, [R1+0x44b8] ;  /* 0x0044b800010c7983 */ /* 0x000eb60000300a00 */
[----:B------:R-:W-:Y:S08]  /*326a0*/  @!UPT UIADD3 URZ, URZ, URZ, URZ ;  /* 0x0000003f3f3ff290 */ /* 0x000ff0000fffe03f */
[----:B------:R-:W-:Y:S01]  /*326b0*/  STL.64 [R1+0x140], R24 ;  /* 0x0001401801007387 */ /* 0x000fe20000100a00 */
[----:B------:R0:W-:Y:S03]  /*326c0*/  STL.64 [R1+0x148], R26 ;  /* 0x0001481a01007387 */ /* 0x0001e60000100a00 */
[----:B0-----:R-:W4:Y:S01]  /*326d0*/  LDL.LU.64 R26, [R1+0x44b0] ;  /* 0x0044b000011a7983 */ /* 0x001f220000300a00 */
[----:B------:R-:W4:Y:S02]  /*326e0*/  LDL.LU.64 R24, [R1+0x44a8] ;  /* 0x0044a80001187983 */ /* 0x000f240000300a00 */
[C---:B----4-:R-:W-:Y:S01]  /*326f0*/  HMMA.16816.F32 R4, R20.reuse, R6, R24 ;  /* 0x000000061404723c */ /* 0x050fe20000001818 */
[----:B------:R-:W4:Y:S01]  /*32700*/  LDL.LU.64 R26, [R1+0x44a0] ;  /* 0x0044a000011a7983 */ /* 0x000f220000300a00 */
[----:B------:R-:W3:Y:S11]  /*32710*/  LDL.LU.64 R24, [R1+0x4498] ;  /* 0x0044980001187983 */ /* 0x000ef60000300a00 */
[----:B------:R-:W-:Y:S10]  /*32720*/  @!UPT UIADD3 URZ, URZ, URZ, URZ ;  /* 0x0000003f3f3ff290 */ /* 0x000ff4000fffe03f */
[----:B------:R-:W-:Y:S01]  /*32730*/  STL.64 [R1+0x40], R4 ;  /* 0x0000400401007387 */ /* 0x000fe20000100a00 */
[----:B------:R-:W-:Y:S02]  /*32740*/  STL.64 [R1+0x48], R6 ;  /* 0x0000480601007387 */ /* 0x000fe40000100a00 */
[----:B------:R-:W0:Y:S01]  /*32750*/  LDSM.16.MT88.4 R4, [R2+0x27000] ;  /* 0x027000000204783b */ /* 0x000e220000004200 */
[----:B--2---:R-:W-:Y:S01]  /*32760*/  HMMA.16816.F32 R12, R20, R10, R12 ;  /* 0x0000000a140c723c */ /* 0x004fe2000000180c */
[----:B0-----:R0:W-:Y:S02]  /*32770*/  STL.64 [R1+0x4400], R6 ;  /* 0x0044000601007387 */ /* 0x0011e40000100a00 */
[----:B------:R-:W-:Y:S02]  /*32780*/  STL.64 [R1+0x43f8], R4 ;  /* 0x0043f80401007387 */ /* 0x000fe40000100a00 */
[----:B0-----:R-:W-:Y:S01]  /*32790*/  IMAD.MOV.U32 R6, RZ, RZ, R16 ;  /* 0x000000ffff067224 */ /* 0x001fe200078e0010 */
[----:B------:R-:W-:Y:S01]  /*327a0*/  MOV R7, R17 ;  /* 0x0000001100077202 */ /* 0x000fe20000000f00 */
[----:B------:R-:W2:Y:S01]  /*327b0*/  LDL.LU R16, [R1+0x4490] ;  /* 0x0044900001107983 */ /* 0x000ea20000300800 */
[----:B------:R-:W2:Y:S11]  /*327c0*/  LDL.LU R17, [R1+0x448c] ;  /* 0x00448c0001117983 */ /* 0x000eb60000300800 */
[----:B------:R-:W-:Y:S04]  /*327d0*/  @!UPT UIADD3 URZ, URZ, URZ, URZ ;  /* 0x0000003f3f3ff290 */ /* 0x000fe8000fffe03f */
[----:B------:R-:W-:Y:S02]  /*327e0*/  STL.64 [R1+0x130], R12 ;  /* 0x0001300c01007387 */ /* 0x000fe40000100a00 */
[----:B------:R0:W-:Y:S02]  /*327f0*/  STL.64 [R1+0x138], R14 ;  /* 0x0001380e01007387 */ /* 0x0001e40000100a00 */
[----:B0-----:R-:W-:Y:S01]  /*32800*/  MOV R15, R10 ;  /* 0x0000000a000f7202 */ /* 0x001fe20000000f00 */
[----:B------:R-:W-:-:S05]  /*32810*/  IMAD.MOV.U32 R14, RZ, RZ, R11 ;  /* 0x000000ffff0e7224 */ /* 0x000fca00078e000b */
[----:B------:R-:W-:Y:S04]  /*32820*/  STL.64 [R1+0x4470], R14 ;  /* 0x0044700e01007387 */ /* 0x000fe80000100a00 */
[----:B----4-:R-:W0:Y:S04]  /*32830*/  LDSM.16.M88.4 R8, [R27+0x180] ;  /* 0x000180001b08783b */ /* 0x010e280000000200 */
[----:B------:R-:W1:Y:S01]  /*32840*/  LDSM.16.M88.4 R12, [R27+0x8180] ;  /* 0x008180001b0c783b */ /* 0x000e620000000200 */
[----:B0-----:R-:W-:-:S03]  /*32850*/  MOV R5, R8 ;  /* 0x0000000800057202 */ /* 0x001fc60000000f00 */
[----:B------:R3:W-:Y:S01]  /*32860*/  STL.64 [R1+0x20], R8 ;  /* 0x0000200801007387 */ /* 0x0007e20000100a00 */
[----:B------:R0:W-:Y:S01]  /*32870*/  STL.64 [R1+0x28], R10 ;  /* 0x0000280a01007387 */ /* 0x0001e20000100a00 */
[----:B------:R-:W-:Y:S01]  /*32880*/  MOV R4, R9 ;  /* 0x0000000900047202 */ /* 0x000fe20000000f00 */
[----:B---3--:R-:W-:Y:S02]  /*32890*/  IMAD.MOV.U32 R8, RZ, RZ, R18 ;  /* 0x000000ffff087224 */ /* 0x008fe400078e0012 */
[----:B------:R-:W2:Y:S01]  /*328a0*/  LDL.LU R18, [R1+0x4488] ;  /* 0x0044880001127983 */ /* 0x000ea20000300800 */
[----:B-1----:R-:W-:Y:S02]  /*328b0*/  STL.64 [R1+0x30], R12 ;  /* 0x0000300c01007387 */ /* 0x002fe40000100a00 */
[----:B------:R-:W-:Y:S01]  /*328c0*/  STL.64 [R1+0x38], R14 ;  /* 0x0000380e01007387 */ /* 0x000fe20000100a00 */
[----:B------:R-:W-:Y:S02]  /*328d0*/  MOV R9, R19 ;  /* 0x0000001300097202 */ /* 0x000fe40000000f00 */
[----:B------:R-:W2:Y:S01]  /*328e0*/  LDL.LU R19, [R1+0x4484] ;  /* 0x0044840001137983 */ /* 0x000ea20000300800 */
[----:B0-----:R-:W-:-:S02]  /*328f0*/  MOV R10, R29 ;  /* 0x0000001d000a7202 */ /* 0x001fc40000000f00 */
[----:B------:R-:W3:Y:S02]  /*32900*/  LDL.LU R29, [R1+0x4480] ;  /* 0x00448000011d7983 */ /* 0x000ee40000300800 */
[----:B------:R-:W-:Y:S02]  /*32910*/  IMAD.MOV.U32 R11, RZ, RZ, R0 ;  /* 0x000000ffff0b7224 */ /* 0x000fe400078e0000 */
[----:B------:R-:W4:Y:S03]  /*32920*/  LDL.LU R0, [R1+0x447c] ;  /* 0x00447c0001007983 */ /* 0x000f260000300800 */
[----:B------:R-:W-:Y:S02]  /*32930*/  STL.64 [R1+0x4458], R10 ;  /* 0x0044580a01007387 */ /* 0x000fe40000100a00 */
[----:B------:R0:W-:Y:S02]  /*32940*/  STL.64 [R1+0x4450], R8 ;  /* 0x0044500801007387 */ /* 0x0001e40000100a00 */
[----:B0-----:R-:W3:Y:S01]  /*32950*/  LDL.LU R8, [R1+0x100] ;  /* 0x0001000001087983 */ /* 0x001ee20000300800 */
[----:B------:R-:W-:-:S02]  /*32960*/  MOV R9, R26 ;  /* 0x0000001a00097202 */ /* 0x000fc40000000f00 */
[----:B------:R-:W-:Y:S01]  /*32970*/  MOV R10, R25 ;  /* 0x00000019000a7202 */ /* 0x000fe20000000f00 */
[----:B------:R-:W-:Y:S01]  /*32980*/  IMAD.MOV.U32 R11, RZ, RZ, R24 ;  /* 0x000000ffff0b7224 */ /* 0x000fe200078e0018 */
[----:B--2---:R-:W-:Y:S01]  /*32990*/  HMMA.16816.F32 R12, R20, R6, R16 ;  /* 0x00000006140c723c */ /* 0x004fe20000001810 */
[----:B------:R-:W2:Y:S11]  /*329a0*/  LDL.LU R20, [R1+0xe0] ;  /* 0x0000e00001147983 */ /* 0x000eb60000300800 */
[----:B------:R-:W-:Y:S11]  /*329b0*/  @!UPT UIADD3 URZ, URZ, URZ, URZ ;  /* 0x0000003f3f3ff290 */ /* 0x000ff6000fffe03f */
[----:B------:R-:W-:Y:S01]  /*329c0*/  STL.64 [R1+0x120], R12 ;  /* 0x0001200c01007387 */ /* 0x000fe20000100a00 */
[----:B------:R-:W-:Y:S02]  /*329d0*/  STL.64 [R1+0x128], R14 ;  /* 0x0001280e01007387 */ /* 0x000fe40000100a00 */
[----:B------:R-:W0:Y:S02]  /*329e0*/  LDSM.16.M88.4 R12, [R27+0x10180] ;  /* 0x010180001b0c783b */ /* 0x000e240000000200 */
[----:B------:R-:W1:Y:S04]  /*329f0*/  LDSM.16.M88.4 R24, [R27+0x18180] ;  /* 0x018180001b18783b */ /* 0x000e680000000200 */
[----:B------:R-:W2:Y:S01]  /*32a00*/  LDL.LU R21, [R1+0xe4] ;  /* 0x0000e40001157983 */ /* 0x000ea20000300800 */
[----:B------:R-:W2:Y:S01]  /*32a10*/  LDL.LU R22, [R1+0xe8] ;  /* 0x0000e80001167983 */ /* 0x000ea20000300800 */
[----:B----4-:R-:W-:-:S02]  /*32a20*/  MOV R23, R0 ;  /* 0x0000000000177202 */ /* 0x010fc40000000f00 */
[----:B------:R-:W4:Y:S01]  /*32a30*/  LDL.LU R0, [R1+0x4478] ;  /* 0x0044780001007983 */ /* 0x000f220000300800 */
[----:B------:R-:W2:Y:S03]  /*32a40*/  LDL.LU.64 R18, [R1+0x78] ;  /* 0x0000780001127983 */ /* 0x000ea60000300a00 */
[----:B0-----:R-:W-:Y:S01]  /*32a50*/  STL.64 [R1+0x10], R12 ;  /* 0x0000100c01007387 */ /* 0x001fe20000100a00 */
[----:B------:R0:W-:Y:S03]  /*32a60*/  STL.64 [R1+0x18], R14 ;  /* 0x0000180e01007387 */ /* 0x0001e60000100a00 */
[----:B0-----:R-:W3:Y:S01]  /*32a70*/  LDL.LU.64 R14, [R1+0x4470] ;  /* 0x00447000010e7983 */ /* 0x001ee20000300a00 */
[----:B-1----:R-:W-:Y:S02]  /*32a80*/  STL.64 [R1], R24 ;  /* 0x0000001801007387 */ /* 0x002fe40000100a00 */
[----:B------:R0:W-:Y:S02]  /*32a90*/  STL.64 [R1+0x8], R26 ;  /* 0x0000081a01007387 */ /* 0x0001e40000100a00 */
[----:B0-----:R-:W3:Y:S01]  /*32aa0*/  LDL.LU.64 R26, [R1+0x4468] ;  /* 0x00446800011a7983 */ /* 0x001ee20000300a00 */
[----:B------:R-:W3:Y:S01]  /*32ab0*/  LDL.LU.64 R24, [R1+0x4460] ;  /* 0x0044600001187983 */ /* 0x000ee20000300a00 */
[----:B--2---:R-:W-:Y:S01]  /*32ac0*/  MOV R13, R18 ;  /* 0x00000012000d7202 */ /* 0x004fe20000000f00 */
[----:B------:R-:W-:Y:S01]  /*32ad0*/  IMAD.MOV.U32 R12, RZ, RZ, R19 ;  /* 0x000000ffff0c7224 */ /* 0x000fe200078e0013 */
[C---:B---3--:R-:W-:Y:S01]  /*32ae0*/  HMMA.16816.F32 R20, R24.reuse, R18, R20 ;  /* 0x000000121814723c */ /* 0x048fe20000001814 */
[----:B------:R-:W-:Y:S11]  /*32af0*/  LDSM.16.MT88.4 R16, [R29+0x27000] ;  /* 0x027000001d10783b */ /* 0x000ff60000004200 */
[----:B------:R-:W-:Y:S11]  /*32b00*/  @!UPT UIADD3 URZ, URZ, URZ, URZ ;  /* 0x0000003f3f3ff290 */ /* 0x000ff6000fffe03f */
[----:B------:R-:W-:Y:S01]  /*32b10*/  STL.64 [R1+0x110], R20 ;  /* 0x0001101401007387 */ /* 0x000fe20000100a00 */
[----:B------:R-:W-:Y:S02]  /*32b20*/  STL.64 [R1+0x118], R22 ;  /* 0x0001181601007387 */ /* 0x000fe40000100a00 */
[----:B----4-:R-:W0:Y:S02]  /*32b30*/  LDSM.16.MT88.4 R20, [R0+0x27000] ;  /* 0x027000000014783b */ /* 0x010e240000004200 */
[----:B0-----:R-:W-:Y:S02]  /*32b40*/  STL.64 [R1+0x43c0], R22 ;  /* 0x0043c01601007387 */ /* 0x001fe40000100a00 */
[----:B------:R-:W-:Y:S02]  /*32b50*/  STL.64 [R1+0x43b8], R20 ;  /* 0x0043b81401007387 */ /* 0x000fe40000100a00 */
[----:B------:R0:W-:Y:S02]  /*32b60*/  STL.64 [R1+0x4398], R18 ;  /* 0x0043981201007387 */ /* 0x0001e40000100a00 */
[----:B------:R-:W-:Y:S01]  /*32b70*/  STL.64 [R1+0x4390], R16 ;  /* 0x0043901001007387 */ /* 0x000fe20000100a00 */
[----:B0-----:R-:W2:Y:S01]  /*32b80*/  LDL.LU.64 R18, [R1+0x68] ;  /* 0x0000680001127983 */ /* 0x001ea20000300a00 */
[----:B------:R-:W-:Y:S01]  /*32b90*/  STL [R1+0x4348], R29 ;  /* 0x0043481d01007387 */ /* 0x000fe20000100800 */
[----:B--2---:R-:W-:Y:S11]  /*32ba0*/  HMMA.16816.F32 R8, R24, R18, R8 ;  /* 0x000000121808723c */ /* 0x004ff60000001808 */
[----:B------:R-:W-:Y:S11]  /*32bb0*/  @!UPT UIADD3 URZ, URZ, URZ, URZ ;  /* 0x0000003f3f3ff290 */ /* 0x000ff6000fffe03f */
[----:B------:R-:W-:Y:S01]  /*32bc0*/  @!UPT UIADD3 URZ, URZ, URZ, URZ ;  /* 0x0000003f3f3ff290 */ /* 0x000fe2000fffe03f */
[----:B------:R-:W-:Y:S01]  /*32bd0*/  STL.64 [R1+0x100], R8 ;  /* 0x0001000801007387 */ /* 0x000fe20000100a00 */
[----:B------:R0:W-:Y:S03]  /*32be0*/  STL.64 [R1+0x108], R10 ;  /* 0x0001080a01007387 */ /* 0x0001e60000100a00 */
[----:B0-----:R-:W2:Y:S01]  /*32bf0*/  LDL.LU.64 R10, [R1+0x4458] ;  /* 0x00445800010a7983 */ /* 0x001ea20000300a00 */
[----:B------:R-:W2:Y:S02]  /*32c00*/  LDL.LU.64 R8, [R1+0x4450] ;  /* 0x0044500001087983 */ /* 0x000ea40000300a00 */
[----:B------:R-:W3:Y:S01]  /*32c10*/  LDL.64 R16, [R1] ;  /* 0x0000000001107983 */ /* 0x000ee20000100a00 */
[----:B------:R-:W-:Y:S02]  /*32c20*/  MOV R22, R15 ;  /* 0x0000000f00167202 */ /* 0x000fe40000000f00 */
[----:B------:R-:W-:Y:S01]  /*32c30*/  MOV R23, R14 ;  /* 0x0000000e00177202 */ /* 0x000fe20000000f00 */
[----:B------:R-:W-:Y:S01]  /*32c40*/  IMAD.MOV.U32 R15, RZ, RZ, R18 ;  /* 0x000000ffff0f7224 */ /* 0x000fe200078e0012 */
[----:B------:R-:W-:-:S04]  /*32c50*/  MOV R14, R19 ;  /* 0x00000013000e7202 */ /* 0x000fc80000000f00 */
[----:B------:R-:W-:Y:S01]  /*32c60*/  MOV R18, R15 ;  /* 0x0000000f00127202 */ /* 0x000fe20000000f00 */
[----:B------:R-:W-:Y:S01]  /*32c70*/  IMAD.MOV.U32 R19, RZ, RZ, R14 ;  /* 0x000000ffff137224 */ /* 0x000fe200078e000e */
[----:B---3--:R-:W-:Y:S04]  /*32c80*/  STL.64 [R1+0x4418], R16 ;  /* 0x0044181001007387 */ /* 0x008fe80000100a00 */
[----:B------:R0:W-:Y:S02]  /*32c90*/  STL.64 [R1+0x4428], R18 ;  /* 0x0044281201007387 */ /* 0x0001e40000100a00 */
[----:B0-----:R-:W-:Y:S02]  /*32ca0*/  MOV R18, R13 ;  /* 0x0000000d00127202 */ /* 0x001fe40000000f00 */
[----:B------:R-:W-:-:S02]  /*32cb0*/  MOV R19, R12 ;  /* 0x0000000c00137202 */ /* 0x000fc40000000f00 */
[----:B------:R-:W0:Y:S01]  /*32cc0*/  LDSM.16.MT88.4 R12, [R3+0x27000] ;  /* 0x02700000030c783b */ /* 0x000e220000004200 */
[----:B--2---:R-:W-:Y:S03]  /*32cd0*/  HMMA.16816.F32 R8, R24, R22, R8 ;  /* 0x000000161808723c */ /* 0x004fe60000001808 */
[----:B0-----:R-:W-:Y:S01]  /*32ce0*/  STL [R1+0x434c], R15 ;  /* 0x00434c0f01007387 */ /* 0x001fe20000100800 */
[----:B------:R-:W-:Y:S02]  /*32cf0*/  STL [R1+0x43f0], R14 ;  /* 0x0043f00e01007387 */ /* 0x000fe40000100800 */
[----:B------:R0:W-:Y:S02]  /*32d00*/  STL.64 [R1+0x43e8], R12 ;  /* 0x0043e80c01007387 */ /* 0x0001e40000100a00 */
[----:B0-----:R-:W2:Y:S01]  /*32d10*/  LDL.LU R12, [R1+0x1b0] ;  /* 0x0001b000010c7983 */ /* 0x001ea20000300800 */
[----:B------:R-:W2:Y:S02]  /*32d20*/  LDL.LU R13, [R1+0x1b4] ;  /* 0x0001b400010d7983 */ /* 0x000ea40000300800 */
[----:B------:R-:W2:Y:S02]  /*32d30*/  LDL.LU R14, [R1+0x1b8] ;  /* 0x0001b800010e7983 */ /* 0x000ea40000300800 */
[----:B------:R-:W2:Y:S01]  /*32d40*/  LDL.LU R15, [R1+0x1bc] ;  /* 0x0001bc00010f7983 */ /* 0x000ea20000300800 */
[----:B------:R0:W-:Y:S09]  /*32d50*/  STL [R1+0x42d8], R3 ;  /* 0x0042d80301007387 */ /* 0x0001f20000100800 */
[----:B------:R-:W-:Y:S02]  /*32d60*/  STL.64 [R1+0xf0], R8 ;  /* 0x0000f00801007387 */ /* 0x000fe40000100a00 */
[----:B------:R1:W-:Y:S02]  /*32d70*/  STL [R1+0xf8], R10 ;  /* 0x0000f80a01007387 */ /* 0x0003e40000100800 */
[----:B0-----:R-:W-:-:S02]  /*32d80*/  IMAD.MOV.U32 R3, RZ, RZ, R11 ;  /* 0x000000ffff037224 */ /* 0x001fc400078e000b */
[----:B-1----:R-:W3:Y:S01]  /*32d90*/  LDL.LU.64 R10, [R1+0x4448] ;  /* 0x00444800010a7983 */ /* 0x002ee20000300a00 */
[----:B------:R-:W3:Y:S02]  /*32da0*/  LDL.LU.64 R8, [R1+0x4440] ;  /* 0x0044400001087983 */ /* 0x000ee40000300a00 */
[----:B------:R0:W-:Y:S02]  /*32db0*/  STL.64 [R1+0x4420], R22 ;  /* 0x0044201601007387 */ /* 0x0001e40000100a00 */
[----:B------:R-:W4:Y:S01]  /*32dc0*/  LDL.LU R20, [R1+0x190] ;  /* 0x0001900001147983 */ /* 0x000f220000300800 */
[----:B------:R-:W4:Y:S04]  /*32dd0*/  LDL.LU R21, [R1+0x194] ;  /* 0x0001940001157983 */ /* 0x000f280000300800 */
[----:B0-----:R-:W3:Y:S01]  /*32de0*/  LDL.LU R22, [R1+0x198] ;  /* 0x0001980001167983 */ /* 0x001ee20000300800 */
[----:B------:R-:W3:Y:S01]  /*32df0*/  LDL.LU R23, [R1+0x19c] ;  /* 0x00019c0001177983 */ /* 0x000ee20000300800 */
[----:B--2---:R-:W-:Y:S02]  /*32e00*/  HMMA.16816.F32 R12, R24, R6, R12 ;  /* 0x00000006180c723c */ /* 0x004fe4000000180c */
[----:B---3--:R-:W-:Y:S01]  /*32e10*/  STL.64 [R1+0x4438], R22 ;  /* 0x0044381601007387 */ /* 0x008fe20000100a00 */
[----:B----4-:R0:W-:Y:S03]  /*32e20*/  STL.64 [R1+0x4430], R20 ;  /* 0x0044301401007387 */ /* 0x0101e60000100a00 */
[----:B0-----:R-:W2:Y:S01]  /*32e30*/  LDL.LU R20, [R1+0x1a0] ;  /* 0x0001a00001147983 */ /* 0x001ea20000300800 */
[----:B------:R-:W2:Y:S02]  /*32e40*/  LDL.LU R21, [R1+0x1a4] ;  /* 0x0001a40001157983 */ /* 0x000ea40000300800 */
[----:B------:R-:W2:Y:S02]  /*32e50*/  LDL.LU R22, [R1+0x1a8] ;  /* 0x0001a80001167983 */ /* 0x000ea40000300800 */
[----:B------:R-:W2:Y:S01]  /*32e60*/  LDL.LU R23, [R1+0x1ac] ;  /* 0x0001ac0001177983 */ /* 0x000ea20000300800 */
[----:B------:R-:W-:Y:S01]  /*32e70*/  STL [R1+0x43b4], R3 ;  /* 0x0043b40301007387 */ /* 0x000fe20000100800 */
[----:B------:R-:W3:Y:S10]  /*32e80*/  LDL.LU R24, [R1+0x180] ;  /* 0x0001800001187983 */ /* 0x000ef40000300800 */
[----:B------:R0:W-:Y:S02]  /*32e90*/  STL.64 [R1+0xe0], R12 ;  /* 0x0000e00c01007387 */ /* 0x0001e40000100a00 */
[----:B------:R1:W-:Y:S01]  /*32ea0*/  STL.64 [R1+0xe8], R14 ;  /* 0x0000e80e01007387 */ /* 0x0003e20000100a00 */
[----:B------:R-:W3:Y:S01]  /*32eb0*/  LDL.LU R25, [R1+0x184] ;  /* 0x0001840001197983 */ /* 0x000ee20000300800 */
[----:B------:R-:W3:Y:S02]  /*32ec0*/  LDL.LU R26, [R1+0x188] ;  /* 0x00018800011a7983 */ /* 0x000ee40000300800 */
[----:B------:R-:W3:Y:S01]  /*32ed0*/  LDL.LU R27, [R1+0x18c] ;  /* 0x00018c00011b7983 */ /* 0x000ee20000300800 */
[----:B0-----:R-:W4:Y:S01]  /*32ee0*/  LDL.LU R12, [R1+0x160] ;  /* 0x00016000010c7983 */ /* 0x001f220000300800 */
[----:B------:R-:W4:Y:S02]  /*32ef0*/  LDL.LU R13, [R1+0x164] ;  /* 0x00016400010d7983 */ /* 0x000f240000300800 */
[----:B-1----:R-:W3:Y:S02]  /*32f00*/  LDL.LU R14, [R1+0x168] ;  /* 0x00016800010e7983 */ /* 0x002ee40000300800 */
[----:B------:R-:W3:Y:S01]  /*32f10*/  LDL.LU R15, [R1+0x16c] ;  /* 0x00016c00010f7983 */ /* 0x000ee20000300800 */
[C---:B--2---:R-:W-:Y:S01]  /*32f20*/  HMMA.16816.F32 R16, R8.reuse, R18, R20 ;  /* 0x000000120810723c */ /* 0x044fe20000001814 */
[----:B---3--:R-:W-:Y:S01]  /*32f30*/  STL.64 [R1+0x4410], R14 ;  /* 0x0044100e01007387 */ /* 0x008fe20000100a00 */
[----:B----4-:R0:W-:Y:S03]  /*32f40*/  STL.64 [R1+0x4408], R12 ;  /* 0x0044080c01007387 */ /* 0x0101e60000100a00 */
[----:B0-----:R-:W2:Y:S01]  /*32f50*/  LDL.LU R12, [R1+0x170] ;  /* 0x00017000010c7983 */ /* 0x001ea20000300800 */
[----:B------:R-:W2:Y:S02]  /*32f60*/  LDL.LU R13, [R1+0x174] ;  /* 0x00017400010d7983 */ /* 0x000ea40000300800 */
[----:B------:R-:W2:Y:S02]  /*32f70*/  LDL.LU R14, [R1+0x178] ;  /* 0x00017800010e7983 */ /* 0x000ea40000300800 */
[----:B------:R-:W3:Y:S01]  /*32f80*/  LDL.LU.64 R22, [R1+0x4438] ;  /* 0x0044380001167983 */ /* 0x000ee20000300a00 */
[----:B------:R-:W3:Y:S11]  /*32f90*/  LDL.LU.64 R20, [R1+0x4430] ;  /* 0x0044300001147983 */ /* 0x000ef60000300a00 */
[----:B------:R-:W-:Y:S01]  /*32fa0*/  @!UPT UIADD3 URZ, URZ, URZ, URZ ;  /* 0x0000003f3f3ff290 */ /* 0x000fe2000fffe03f */
[----:B------:R-:W-:Y:S02]  /*32fb0*/  STL.64 [R1+0xd0], R16 ;  /* 0x0000d01001007387 */ /* 0x000fe40000100a00 */
[----:B------:R0:W-:Y:S02]  /*32fc0*/  STL.64 [R1+0xd8], R18 ;  /* 0x0000d81201007387 */ /* 0x0001e40000100a00 */
[----:B0-----:R-:W3:Y:S02]  /*32fd0*/  LDL.LU.64 R18, [R1+0x4428] ;  /* 0x0044280001127983 */ /* 0x001ee40000300a00 */
[C---:B---3--:R-:W-:Y:S02]  /*32fe0*/  HMMA.16816.F32 R16, R8.reuse, R18, R20 ;  /* 0x000000120810723c */ /* 0x048fe40000001814 */
[----:B------:R-:W3:Y:S11]  /*32ff0*/  LDL.LU.64 R22, [R1+0x4420] ;  /* 0x0044200001167983 */ /* 0x000ef60000300a00 */
[----:B------:R-:W-:Y:S10]  /*33000*/  @!UPT UIADD3 URZ, URZ, URZ, URZ ;  /* 0x0000003f3f3ff290 */ /* 0x000ff4000fffe03f */
[----:B------:R0:W-:Y:S01]  /*33010*/  STL.64 [R1+0xc0], R16 ;  /* 0x0000c01001007387 */ /* 0x0001e20000100a00 */
[----:B------:R1:W-:Y:S03]  /*33020*/  STL [R1+0xc8], R18 ;  /* 0x0000c81201007387 */ /* 0x0003e60000100800 */
[----:B0-----:R-:W4:Y:S01]  /*33030*/  LDL.LU.64 R16, [R1+0x4418] ;  /* 0x0044180001107983 */ /* 0x001f220000300a00 */
[----:B------:R-:W-:Y:S01]  /*33040*/  MOV R15, R28 ;  /* 0x0000001c000f7202 */ /* 0x000fe20000000f00 */
[----:B------:R-:W-:Y:S01]  /*33050*/  MOV R28, R19 ;  /* 0x00000013001c7202 */ /* 0x000fe20000000f00 */
[C---:B---3--:R-:W-:Y:S01]  /*33060*/  HMMA.16816.F32 R20, R8.reuse, R22, R24 ;  /* 0x000000160814723c */ /* 0x048fe20000001818 */
[----:B------:R-:W0:Y:S11]  /*33070*/  LDSM.16.MT88.4 R24, [R2+0x27800] ;  /* 0x027800000218783b */ /* 0x000e360000004200 */
[----:B------:R-:W-:Y:S11]  /*33080*/  @!UPT UIADD3 URZ, URZ, URZ, URZ ;  /* 0x0000003f3f3ff290 */ /* 0x000ff6000fffe03f */
[----:B------:R-:W-:Y:S01]  /*33090*/  @!UPT UIADD3 URZ, URZ, URZ, URZ ;  /* 0x0000003f3f3ff290 */ /* 0x000fe2000fffe03f */
[----:B------:R-:W-:Y:S02]  /*330a0*/  MOV R19, R22 ;  /* 0x0000001600137202 */ /* 0x000fe40000000f00 */
[----:B-1----:R-:W-:Y:S01]  /*330b0*/  MOV R18, R23 ;  /* 0x0000001700127202 */ /* 0x002fe20000000f00 */
[----:B------:R-:W-:Y:S04]  /*330c0*/  STL [R1+0xb0], R20 ;  /* 0x0000b01401007387 */ /* 0x000fe80000100800 */
[----:B------:R-:W-:Y:S04]  /*330d0*/  STL.64 [R1+0x43d0], R18 ;  /* 0x0043d01201007387 */ /* 0x000fe80000100a00 */
[----:B----4-:R1:W-:Y:S04]  /*330e0*/  STL.64 [R1+0x43c8], R16 ;  /* 0x0043c81001007387 */ /* 0x0103e80000100a00 */
[----:B-1----:R-:W3:Y:S01]  /*330f0*/  LDL.LU R16, [R1+0x1c0] ;  /* 0x0001c00001107983 */ /* 0x002ee20000300800 */
[----:B------:R-:W3:Y:S02]  /*33100*/  LDL.LU R17, [R1+0x1c4] ;  /* 0x0001c40001117983 */ /* 0x000ee40000300800 */
[----:B------:R-:W4:Y:S02]  /*33110*/  LDL.LU R18, [R1+0x1c8] ;  /* 0x0001c80001127983 */ /* 0x000f240000300800 */
[----:B------:R-:W4:Y:S02]  /*33120*/  LDL.LU R19, [R1+0x1cc] ;  /* 0x0001cc0001137983 */ /* 0x000f240000300800 */
[----:B------:R-:W-:Y:S01]  /*33130*/  IMAD.MOV.U32 R3, RZ, RZ, R21 ;  /* 0x000000ffff037224 */ /* 0x000fe200078e0015 */
[----:B--2---:R-:W-:Y:S01]  /*33140*/  HMMA.16816.F32 R8, R8, R6, R12 ;  /* 0x000000060808723c */ /* 0x004fe2000000180c */
[----:B----4-:R-:W-:Y:S01]  /*33150*/  STL.64 [R1+0x43e0], R18 ;  /* 0x0043e01201007387 */ /* 0x010fe20000100a00 */
[----:B---3--:R-:W-:Y:S02]  /*33160*/  STL.64 [R1+0x43d8], R16 ;  /* 0x0043d81001007387 */ /* 0x008fe40000100a00 */
[----:B------:R-:W2:Y:S02]  /*33170*/  LDL.LU.64 R20, [R1+0x10] ;  /* 0x0000100001147983 */ /* 0x000ea40000300a00 */
[----:B0-----:R-:W-:Y:S01]  /*33180*/  STL [R1+0x42fc], R24 ;  /* 0x0042fc1801007387 */ /* 0x001fe20000100800 */
[----:B------:R0:W-:Y:S01]  /*33190*/  STL [R1+0x42f8], R25 ;  /* 0x0042f81901007387 */ /* 0x0001e20000100800 */
[----:B------:R-:W-:Y:S02]  /*331a0*/  STL [R1+0x42f4], R26 ;  /* 0x0042f41a01007387 */ /* 0x000fe40000100800 */
[----:B------:R-:W-:Y:S01]  /*331b0*/  STL [R1+0x42f0], R27 ;  /* 0x0042f01b01007387 */ /* 0x000fe20000100800 */
[----:B0-----:R-:W3:Y:S01]  /*331c0*/  LDL.LU.64 R24, [R1+0x30] ;  /* 0x0000300001187983 */ /* 0x001ee20000300a00 */
[----:B------:R-:W-:Y:S02]  /*331d0*/  STL [R1+0x42c8], R2 ;  /* 0x0042c80201007387 */ /* 0x000fe40000100800 */
[----:B------:R-:W4:Y:S02]  /*331e0*/  LDL.LU.64 R14, [R1+0x4410] ;  /* 0x00441000010e7983 */ /* 0x000f240000300a00 */
[----:B------:R-:W4:Y:S02]  /*331f0*/  LDL.LU.64 R12, [R1+0x4408] ;  /* 0x00440800010c7983 */ /* 0x000f240000300a00 */
[----:B------:R-:W-:Y:S01]  /*33200*/  IMAD.MOV.U32 R16, RZ, RZ, R5 ;  /* 0x000000ffff107224 */ /* 0x000fe200078e0005 */
[----:B------:R-:W-:Y:S01]  /*33210*/  MOV R17, R4 ;  /* 0x0000000400117202 */ /* 0x000fe20000000f00 */
[----:B------:R-:W4:Y:S01]  /*33220*/  LDL.LU.64 R6, [R1+0x4400] ;  /* 0x0044000001067983 */ /* 0x000f220000300a00 */
[----:B------:R-:W4:Y:S02]  /*33230*/  LDL.LU.64 R4, [R1+0x43f8] ;  /* 0x0043f80001047983 */ /* 0x000f240000300a00 */
[----:B------:R0:W-:Y:S02]  /*33240*/  STL.64 [R1+0x90], R8 ;  /* 0x0000900801007387 */ /* 0x0001e40000100a00 */
[----:B------:R1:W-:Y:S01]  /*33250*/  STL.64 [R1+0x98], R10 ;  /* 0x0000980a01007387 */ /* 0x0003e20000100a00 */
[----:B0-----:R-:W3:Y:S01]  /*33260*/  LDL.LU R8, [R1+0xa0] ;  /* 0x0000a00001087983 */ /* 0x001ee20000300800 */
[----:B------:R-:W3:Y:S02]  /*33270*/  LDL.LU R9, [R1+0xa4] ;  /* 0x0000a40001097983 */ /* 0x000ee40000300800 */
[----:B-1----:R-:W3:Y:S02]  /*33280*/  LDL.LU R10, [R1+0xa8] ;  /* 0x0000a800010a7983 */ /* 0x002ee40000300800 */
[----:B------:R-:W3:Y:S01]  /*33290*/  LDL.LU R11, [R1+0xac] ;  /* 0x0000ac00010b7983 */ /* 0x000ee20000300800 */
[C---:B----4-:R-:W-:Y:S01]  /*332a0*/  HMMA.16816.F32 R16, R4.reuse, R16, R12 ;  /* 0x000000100410723c */ /* 0x050fe2000000180c */
[----:B------:R-:W4:Y:S01]  /*332b0*/  LDL.LU R14, [R1+0x43f0] ;  /* 0x0043f000010e7983 */ /* 0x000f220000300800 */
[----:B------:R-:W2:Y:S11]  /*332c0*/  LDL.LU.64 R12, [R1+0x43e8] ;  /* 0x0043e800010c7983 */ /* 0x000eb60000300a00 */
[----:B------:R-:W-:Y:S10]  /*332d0*/  @!UPT UIADD3 URZ, URZ, URZ, URZ ;  /* 0x0000003f3f3ff290 */ /* 0x000ff4000fffe03f */
[----:B------:R-:W-:Y:S01]  /*332e0*/  STL [R1+0x84], R17 ;  /* 0x0000841101007387 */ /* 0x000fe20000100800 */
[----:B------:R0:W-:Y:S02]  /*332f0*/  STL [R1+0x88], R18 ;  /* 0x0000881201007387 */ /* 0x0001e40000100800 */
[----:B------:R-:W-:Y:S01]  /*33300*/  IMAD.MOV.U32 R29, RZ, RZ, R19 ;  /* 0x000000ffff1d7224 */ /* 0x000fe200078e0013 */
[----:B------:R-:W-:Y:S01]  /*33310*/  MOV R15, R16 ;  /* 0x00000010000f7202 */ /* 0x000fe20000000f00 */
[----:B0-----:R-:W2:Y:S01]  /*33320*/  LDL.LU.64 R18, [R1+0x43e0] ;  /* 0x0043e00001127983 */ /* 0x001ea20000300a00 */
[----:B------:R-:W2:Y:S01]  /*33330*/  LDL.LU.64 R16, [R1+0x43d8] ;  /* 0x0043d80001107983 */ /* 0x000ea20000300a00 */
[C---:B---3--:R-:W-:Y:S11]  /*33340*/  HMMA.16816.F32 R8, R4.reuse, R24, R8 ;  /* 0x000000180408723c */ /* 0x048ff60000001808 */
[----:B------:R-:W-:Y:S11]  /*33350*/  @!UPT UIADD3 URZ, URZ, URZ, URZ ;  /* 0x0000003f3f3ff290 */ /* 0x000ff6000fffe03f */
[----:B------:R-:W-:Y:S02]  /*33360*/  @!UPT UIADD3 URZ, URZ, URZ, URZ ;  /* 0x0000003f3f3ff290 */ /* 0x000fe4000fffe03f */
[----:B------:R-:W-:Y:S01]  /*33370*/  MOV R26, R10 ;  /* 0x0000000a001a7202 */ /* 0x000fe20000000f00 */
[----:B------:R-:W-:Y:S01]  /*33380*/  IMAD.MOV.U32 R27, RZ, RZ, R11 ;  /* 0x000000ffff1b7224 */ /* 0x000fe200078e000b */
[----:B----4-:R-:W-:Y:S01]  /*33390*/  STL.64 [R1+0x4358], R14 ;  /* 0x0043580e01007387 */ /* 0x010fe20000100a00 */
[----:B--2---:R0:W-:Y:S02]  /*333a0*/  STL.64 [R1+0x4350], R12 ;  /* 0x0043500c01007387 */ /* 0x0041e40000100a00 */
[----:B0-----:R-:W-:Y:S02]  /*333b0*/  MOV R13, R24 ;  /* 0x00000018000d7202 */ /* 0x001fe40000000f00 */
[----:B------:R-:W-:Y:S01]  /*333c0*/  MOV R12, R25 ;  /* 0x00000019000c7202 */ /* 0x000fe20000000f00 */
[----:B------:R-:W-:Y:S01]  /*333d0*/  IMAD.MOV.U32 R24, RZ, RZ, R8 ;  /* 0x000000ffff187224 */ /* 0x000fe200078e0008 */
[----:B------:R-:W-:Y:S02]  /*333e0*/  MOV R25, R9 ;  /* 0x0000000900197202 */ /* 0x000fe40000000f00 */
[----:B------:R-:W0:Y:S04]  /*333f0*/  LDSM.16.MT88.4 R8, [R0+0x27800] ;  /* 0x027800000008783b */ /* 0x000e280000004200 */
[----:B------:R-:W-:Y:S01]  /*33400*/  STL.64 [R1+0x4308], R26 ;  /* 0x0043081a01007387 */ /* 0x000fe20000100a00 */
[----:B------:R1:W-:Y:S03]  /*33410*/  STL.64 [R1+0x4300], R24 ;  /* 0x0043001801007387 */ /* 0x0003e60000100a00 */
[----:B-1----:R-:W2:Y:S01]  /*33420*/  LDL.LU R24, [R1+0x140] ;  /* 0x0001400001187983 */ /* 0x002ea20000300800 */
[----:B------:R-:W2:Y:S01]  /*33430*/  LDL.LU R25, [R1+0x144] ;  /* 0x0001440001197983 */ /* 0x000ea20000300800 */
[----:B------:R-:W-:Y:S01]  /*33440*/  HMMA.16816.F32 R16, R4, R20, R16 ;  /* 0x000000140410723c */ /* 0x000fe20000001810 */
[----:B------:R-:W2:Y:S01]  /*33450*/  LDL.LU R26, [R1+0x148] ;  /* 0x00014800011a7983 */ /* 0x000ea20000300800 */
[----:B------:R-:W2:Y:S04]  /*33460*/  LDL.LU R27, [R1+0x14c] ;  /* 0x00014c00011b7983 */ /* 0x000ea80000300800 */
[----:B0-----:R-:W-:Y:S01]  /*33470*/  STL.64 [R1+0x42b0], R10 ;  /* 0x0042b00a01007387 */ /* 0x001fe20000100a00 */
[----:B------:R0:W-:Y:S03]  /*33480*/  STL.64 [R1+0x42a8], R8 ;  /* 0x0042a80801007387 */ /* 0x0001e60000100a00 */
[----:B0-----:R-:W3:Y:S01]  /*33490*/  LDL.LU R8, [R1+0x150] ;  /* 0x0001500001087983 */ /* 0x001ee20000300800 */
[----:B------:R-:W3:Y:S02]  /*334a0*/  LDL.LU R9, [R1+0x154] ;  /* 0x0001540001097983 */ /* 0x000ee40000300800 */
[----:B------:R-:W3:Y:S02]  /*334b0*/  LDL.LU R10, [R1+0x158] ;  /* 0x00015800010a7983 */ /* 0x000ee40000300800 */
[----:B------:R-:W3:Y:S01]  /*334c0*/  LDL.LU R11, [R1+0x15c] ;  /* 0x00015c00010b7983 */ /* 0x000ee20000300800 */
[----:B------:R-:W-:Y:S07]  /*334d0*/  STL [R1+0x4248], R0 ;  /* 0x0042480001007387 */ /* 0x000fee0000100800 */
[----:B------:R-:W-:Y:S02]  /*334e0*/  STL.64 [R1+0xa0], R16 ;  /* 0x0000a01001007387 */ /* 0x000fe40000100a00 */
[----:B------:R0:W-:Y:S02]  /*334f0*/  STL.64 [R1+0xa8], R18 ;  /* 0x0000a81201007387 */ /* 0x0001e40000100a00 */
[----:B0-----:R-:W4:Y:S01]  /*33500*/  LDL.LU.64 R18, [R1+0x43d0] ;  /* 0x0043d00001127983 */ /* 0x001f220000300a00 */
[----:B------:R-:W3:Y:S01]  /*33510*/  LDL.LU.64 R16, [R1+0x43c8] ;  /* 0x0043c80001107983 */ /* 0x000ee20000300a00 */
[----:B------:R-:W-:-:S02]  /*33520*/  MOV R2, R20 ;  /* 0x0000001400027202 */ /* 0x000fc40000000f00 */
[----:B------:R-:W-:Y:S01]  /*33530*/  MOV R0, R21 ;  /* 0x0000001500007202 */ /* 0x000fe20000000f00 */
[----:B------:R-:W2:Y:S01]  /*33540*/  LDL.LU.64 R22, [R1+0x43c0] ;  /* 0x0043c00001167983 */ /* 0x000ea20000300a00 */
[----:B------:R-:W2:Y:S01]  /*33550*/  LDL.LU.64 R20, [R1+0x43b8] ;  /* 0x0043b80001147983 */ /* 0x000ea20000300a00 */
[----:B---3--:R-:W-:Y:S02]  /*33560*/  HMMA.16816.F32 R8, R4, R16, R8 ;  /* 0x000000100408723c */ /* 0x008fe40000001808 */
[----:B------:R-:W-:Y:S11]  /*33570*/  STL.64 [R1+0x43a0], R16 ;  /* 0x0043a01001007387 */ /* 0x000ff60000100a00 */
[----:B------:R-:W-:Y:S10]  /*33580*/  @!UPT UIADD3 URZ, URZ, URZ, URZ ;  /* 0x0000003f3f3ff290 */ /* 0x000ff4000fffe03f */
[----:B------:R-:W-:Y:S01]  /*33590*/  STL.64 [R1+0x42c0], R10 ;  /* 0x0042c00a01007387 */ /* 0x000fe20000100a00 */
[----:B------:R0:W-:Y:S03]  /*335a0*/  STL.64 [R1+0x42b8], R8 ;  /* 0x0042b80801007387 */ /* 0x0001e60000100a00 */
[----:B0-----:R-:W2:Y:S01]  /*335b0*/  LDL.LU.64 R8, [R1+0x20] ;  /* 0x0000200001087983 */ /* 0x001ea20000300a00 */
[----:B------:R-:W-:Y:S01]  /*335c0*/  IMAD.MOV.U32 R4, RZ, RZ, R2 ;  /* 0x000000ffff047224 */ /* 0x000fe200078e0002 */
[----:B------:R-:W-:Y:S01]  /*335d0*/  MOV R5, R0 ;  /* 0x0000000000057202 */ /* 0x000fe20000000f00 */
[----:B--2---:R-:W-:Y:S01]  /*335e0*/  HMMA.16816.F32 R24, R20, R8, R24 ;  /* 0x000000081418723c */ /* 0x004fe20000001818 */
[----:B------:R-:W-:Y:S11]  /*335f0*/  MOV R6, R8 ;  /* 0x0000000800067202 */ /* 0x000ff60000000f00 */
[----:B------:R-:W-:Y:S11]  /*33600*/  @!UPT UIADD3 URZ, URZ, URZ, URZ ;  /* 0x0000003f3f3ff290 */ /* 0x000ff6000fffe03f */
[----:B------:R0:W-:Y:S01]  /*33610*/  STL.64 [R1+0x50], R24 ;  /* 0x0000501801007387 */ /* 0x0001e20000100a00 */
[----:B------:R1:W-:Y:S02]  /*33620*/  STL [R1+0x58], R26 ;  /* 0x0000581a01007387 */ /* 0x0003e40000100800 */
[----:B------:R-:W-:Y:S02]  /*33630*/  STL [R1+0x43b0], R6 ;  /* 0x0043b00601007387 */ /* 0x000fe40000100800 */
[----:B------:R2:W-:Y:S01]  /*33640*/  STL.64 [R1+0x43a8], R4 ;  /* 0x0043a80401007387 */ /* 0x0005e20000100a00 */
[----:B0-----:R-:W3:Y:S01]  /*33650*/  LDL.LU R24, [R1+0xb0] ;  /* 0x0000b00001187983 */ /* 0x001ee20000300800 */
[----:B------:R-:W-:Y:S02]  /*33660*/  MOV R25, R3 ;  /* 0x0000000300197202 */ /* 0x000fe40000000f00 */
[----:B------:R-:W3:Y:S01]  /*33670*/  LDL.LU R3, [R1+0x43b4] ;  /* 0x0043b40001037983 */ /* 0x000ee20000300800 */
[----:B------:R-:W-:Y:S01]  /*33680*/  MOV R2, R27 ;  /* 0x0000001b00027202 */ /* 0x000fe20000000f00 */
[----:B------:R-:W3:Y:S01]  /*33690*/  LDL.LU R16, [R1+0x130] ;  /* 0x0001300001107983 */ /* 0x000ee20000300800 */
[----:B----4-:R-:W-:Y:S01]  /*336a0*/  MOV R27, R18 ;  /* 0x00000012001b7202 */ /* 0x010fe20000000f00 */
[----:B------:R-:W4:Y:S02]  /*336b0*/  LDL.LU R17, [R1+0x134] ;  /* 0x0001340001117983 */ /* 0x000f240000300800 */
[----:B-1----:R-:W-:Y:S01]  /*336c0*/  IMAD.MOV.U32 R26, RZ, RZ, R19 ;  /* 0x000000ffff1a7224 */ /* 0x002fe200078e0013 */
[----:B------:R-:W4:Y:S01]  /*336d0*/  LDL.LU R18, [R1+0x138] ;  /* 0x0001380001127983 */ /* 0x000f220000300800 */
[----:B------:R-:W4:Y:S02]  /*336e0*/  LDL.LU R19, [R1+0x13c] ;  /* 0x00013c0001137983 */ /* 0x000f240000300800 */
[----:B--2---:R-:W2:Y:S02]  /*336f0*/  LDL.LU R4, [R1+0x40] ;  /* 0x0000400001047983 */ /* 0x004ea40000300800 */
[----:B------:R-:W2:Y:S01]  /*33700*/  LDL.LU R5, [R1+0x44] ;  /* 0x0000440001057983 */ /* 0x000ea20000300800 */
[----:B------:R-:W2:Y:S01]  /*33710*/  LDL.LU R6, [R1+0x48] ;  /* 0x0000480001067983 */ /* 0x000ea20000300800 */
[----:B------:R-:W2:Y:S02]  /*33720*/  LDL.LU R7, [R1+0x4c] ;  /* 0x00004c0001077983 */ /* 0x000ea40000300800 */
[----:B------:R-:W-:-:S02]  /*33730*/  IMAD.MOV.U32 R0, RZ, RZ, R9 ;  /* 0x000000ffff007224 */ /* 0x000fc400078e0009 */
[----:B------:R-:W2:Y:S01]  /*33740*/  LDL.LU R8, [R1+0x120] ;  /* 0x0001200001087983 */ /* 0x000ea20000300800 */
[----:B------:R-:W2:Y:S01]  /*33750*/  LDL.LU R9, [R1+0x124] ;  /* 0x0001240001097983 */ /* 0x000ea20000300800 */
[----:B------:R-:W2:Y:S02]  /*33760*/  LDL.LU R10, [R1+0x128] ;  /* 0x00012800010a7983 */ /* 0x000ea40000300800 */
[----:B------:R-:W2:Y:S02]  /*33770*/  LDL.LU R11, [R1+0x12c] ;  /* 0x00012c00010b7983 */ /* 0x000ea40000300800 */
[----:B------:R-:W-:Y:S01]  /*33780*/  STL.64 [R1+0x4318], R26 ;  /* 0x0043181a01007387 */ /* 0x000fe20000100a00 */
[----:B---3--:R0:W-:Y:S02]  /*33790*/  STL.64 [R1+0x4310], R24 ;  /* 0x0043101801007387 */ /* 0x0081e40000100a00 */
[----:B0-----:R-:W-:Y:S01]  /*337a0*/  IMAD.MOV.U32 R25, RZ, RZ, R12 ;  /* 0x000000ffff197224 */ /* 0x001fe200078e000c */
[----:B------:R-:W-:Y:S01]  /*337b0*/  MOV R24, R13 ;  /* 0x0000000d00187202 */ /* 0x000fe20000000f00 */
[----:B------:R-:W3:Y:S01]  /*337c0*/  LDL.LU R12, [R1+0xe0] ;  /* 0x0000e000010c7983 */ /* 0x000ee20000300800 */
[----:B------:R-:W3:Y:S02]  /*337d0*/  LDL.LU R13, [R1+0xe4] ;  /* 0x0000e400010d7983 */ /* 0x000ee40000300800 */
[----:B------:R-:W2:Y:S02]  /*337e0*/  LDL.LU R14, [R1+0xe8] ;  /* 0x0000e800010e7983 */ /* 0x000ea40000300800 */
[----:B------:R-:W2:Y:S02]  /*337f0*/  LDL.LU R15, [R1+0xec] ;  /* 0x0000ec00010f7983 */ /* 0x000ea40000300800 */
[----:B--2---:R-:W-:Y:S01]  /*33800*/  STL.64 [R1+0x4368], R14 ;  /* 0x0043680e01007387 */ /* 0x004fe20000100a00 */
[----:B---3--:R0:W-:Y:S03]  /*33810*/  STL.64 [R1+0x4360], R12 ;  /* 0x0043600c01007387 */ /* 0x0081e60000100a00 */
[----:B0-----:R-:W2:Y:S01]  /*33820*/  LDL.LU R12, [R1+0xf0] ;  /* 0x0000f000010c7983 */ /* 0x001ea20000300800 */
[----:B------:R-:W2:Y:S02]  /*33830*/  LDL.LU R13, [R1+0xf4] ;  /* 0x0000f400010d7983 */ /* 0x000ea40000300800 */
[----:B------:R-:W3:Y:S01]  /*33840*/  LDL.LU R14, [R1+0xf8] ;  /* 0x0000f800010e7983 */ /* 0x000ee20000300800 */
[----:B------:R-:W-:Y:S01]  /*33850*/  MOV R15, R3 ;  /* 0x00000003000f7202 */ /* 0x000fe20000000f00 */
[C---:B------:R-:W-:Y:S04]  /*33860*/  HMMA.16816.F32 R4, R20.reuse, R24, R4 ;  /* 0x000000181404723c */ /* 0x040fe80000001804 */
[----:B---3--:R-:W-:Y:S01]  /*33870*/  STL.64 [R1+0x4378], R14 ;  /* 0x0043780e01007387 */ /* 0x008fe20000100a00 */
[----:B--2---:R0:W-:Y:S03]  /*33880*/  STL.64 [R1+0x4370], R12 ;  /* 0x0043700c01007387 */ /* 0x0041e60000100a00 */
[----:B0-----:R-:W2:Y:S01]  /*33890*/  LDL.LU R12, [R1+0x100] ;  /* 0x00010000010c7983 */ /* 0x001ea20000300800 */
[----:B------:R-:W2:Y:S02]  /*338a0*/  LDL.LU R13, [R1+0x104] ;  /* 0x00010400010d7983 */ /* 0x000ea40000300800 */
[----:B------:R-:W3:Y:S02]  /*338b0*/  LDL.LU R14, [R1+0x108] ;  /* 0x00010800010e7983 */ /* 0x000ee40000300800 */
[----:B------:R-:W3:Y:S11]  /*338c0*/  LDL.LU R15, [R1+0x10c] ;  /* 0x00010c00010f7983 */ /* 0x000ef60000300800 */
[----:B------:R-:W-:Y:S01]  /*338d0*/  MOV R3, R6 ;  /* 0x0000000600037202 */ /* 0x000fe20000000f00 */
[----:B---3--:R-:W-:Y:S01]  /*338e0*/  STL.64 [R1+0x4388], R14 ;  /* 0x0043880e01007387 */ /* 0x008fe20000100a00 */
[----:B--2---:R0:W-:Y:S03]  /*338f0*/  STL.64 [R1+0x4380], R12 ;  /* 0x0043800c01007387 */ /* 0x0041e60000100a00 */
[----:B0-----:R-:W2:Y:S01]  /*33900*/  LDL.LU R12, [R1+0x110] ;  /* 0x00011000010c7983 */ /* 0x001ea20000300800 */
[----:B------:R-:W2:Y:S02]  /*33910*/  LDL.LU R13, [R1+0x114] ;  /* 0x00011400010d7983 */ /* 0x000ea40000300800 */
[----:B------:R-:W2:Y:S02]  /*33920*/  LDL.LU R14, [R1+0x118] ;  /* 0x00011800010e7983 */ /* 0x000ea40000300800 */
[----:B------:R-:W2:Y:S01]  /*33930*/  LDL.LU R15, [R1+0x11c] ;  /* 0x00011c00010f7983 */ /* 0x000ea20000300800 */
[----:B------:R-:W-:Y:S01]  /*33940*/  STL [R1+0x42dc], R2 ;  /* 0x0042dc0201007387 */ /* 0x000fe20000100800 */
[----:B------:R0:W-:Y:S02]  /*33950*/  STL.64 [R1+0x40], R4 ;  /* 0x0000400401007387 */ /* 0x0001e40000100a00 */
[----:B------:R-:W-:Y:S02]  /*33960*/  STL [R1+0x4c], R7 ;  /* 0x00004c0701007387 */ /* 0x000fe40000100800 */
[----:B------:R-:W3:Y:S01]  /*33970*/  LDL.LU R6, [R1+0x43b0] ;  /* 0x0043b00001067983 */ /* 0x000ee20000300800 */
[----:B0-----:R-:W4:Y:S02]  /*33980*/  LDL.LU.64 R4, [R1+0x43a8] ;  /* 0x0043a80001047983 */ /* 0x001f240000300a00 */
[C---:B----4-:R-:W-:Y:S11]  /*33990*/  HMMA.16816.F32 R16, R20.reuse, R4, R16 ;  /* 0x000000041410723c */ /* 0x050ff60000001810 */
[----:B------:R-:W-:Y:S11]  /*339a0*/  @!UPT UIADD3 URZ, URZ, URZ, URZ ;  /* 0x0000003f3f3ff290 */ /* 0x000ff6000fffe03f */
[----:B------:R-:W-:Y:S01]  /*339b0*/  @!UPT UIADD3 URZ, URZ, URZ, URZ ;  /* 0x0000003f3f3ff290 */ /* 0x000fe2000fffe03f */
[----:B------:R0:W-:Y:S01]  /*339c0*/  STL.64 [R1+0x130], R16 ;  /* 0x0001301001007387 */ /* 0x0001e20000100a00 */
[----:B------:R1:W-:Y:S03]  /*339d0*/  STL [R1+0x138], R18 ;  /* 0x0001381201007387 */ /* 0x0003e60000100800 */
[----:B0-----:R-:W4:Y:S01]  /*339e0*/  LDL.LU.64 R16, [R1+0x43a0] ;  /* 0x0043a00001107983 */ /* 0x001f220000300a00 */
[----:B------:R-:W-:Y:S02]  /*339f0*/  IMAD.MOV.U32 R2, RZ, RZ, R19 ;  /* 0x000000ffff027224 */ /* 0x000fe400078e0013 */
[----:B-1----:R-:W2:Y:S01]  /*33a00*/  LDL.LU.64 R18, [R1+0x4398] ;  /* 0x0043980001127983 */ /* 0x002ea20000300a00 */
[----:B----4-:R-:W-:Y:S01]  /*33a10*/  HMMA.16816.F32 R20, R20, R16, R8 ;  /* 0x000000101414723c */ /* 0x010fe20000001808 */
[----:B------:R-:W-:Y:S02]  /*33a20*/  MOV R26, R16 ;  /* 0x00000010001a7202 */ /* 0x000fe40000000f00 */
[----:B------:R-:W-:-:S02]  /*33a30*/  MOV R7, R17 ;  /* 0x0000001100077202 */ /* 0x000fc40000000f00 */
[----:B------:R-:W2:Y:S11]  /*33a40*/  LDL.LU.64 R16, [R1+0x4390] ;  /* 0x0043900001107983 */ /* 0x000eb60000300a00 */
[----:B------:R-:W-:Y:S08]  /*33a50*/  @!UPT UIADD3 URZ, URZ, URZ, URZ ;  /* 0x0000003f3f3ff290 */ /* 0x000ff0000fffe03f */
[----:B------:R-:W-:Y:S01]  /*33a60*/  IMAD.MOV.U32 R11, RZ, RZ, R20 ;  /* 0x000000ffff0b7224 */ /* 0x000fe200078e0014 */
[----:B------:R-:W-:Y:S02]  /*33a70*/  MOV R10, R21 ;  /* 0x00000015000a7202 */ /* 0x000fe40000000f00 */
[----:B------:R-:W-:Y:S01]  /*33a80*/  MOV R9, R22 ;  /* 0x0000001600097202 */ /* 0x000fe20000000f00 */
[----:B------:R-:W-:Y:S02]  /*33a90*/  IMAD.MOV.U32 R8, RZ, RZ, R23 ;  /* 0x000000ffff087224 */ /* 0x000fe400078e0017 */
[----:B------:R-:W-:Y:S03]  /*33aa0*/  STL.64 [R1+0x4328], R10 ;  /* 0x0043280a01007387 */ /* 0x000fe60000100a00 */
[----:B------:R0:W-:Y:S02]  /*33ab0*/  STL.64 [R1+0x4320], R8 ;  /* 0x0043200801007387 */ /* 0x0001e40000100a00 */
[----:B0-----:R-:W4:Y:S01]  /*33ac0*/  LDL.LU R8, [R1+0xc0] ;  /* 0x0000c00001087983 */ /* 0x001f220000300800 */
[----:B------:R-:W4:Y:S02]  /*33ad0*/  LDL.LU R9, [R1+0xc4] ;  /* 0x0000c40001097983 */ /* 0x000f240000300800 */
[----:B------:R-:W2:Y:S02]  /*33ae0*/  LDL.LU R10, [R1+0xc8] ;  /* 0x0000c800010a7983 */ /* 0x000ea40000300800 */
[----:B------:R-:W-:-:S05]  /*33af0*/  IMAD.MOV.U32 R11, RZ, RZ, R28 ;  /* 0x000000ffff0b7224 */ /* 0x000fca00078e001c */
[----:B--2---:R-:W-:Y:S01]  /*33b00*/  STL.64 [R1+0x4338], R10 ;  /* 0x0043380a01007387 */ /* 0x004fe20000100a00 */
[----:B----4-:R3:W-:Y:S02]  /*33b10*/  STL.64 [R1+0x4330], R8 ;  /* 0x0043300801007387 */ /* 0x0107e40000100a00 */
[----:B---3--:R-:W-:Y:S02]  /*33b20*/  MOV R8, R6 ;  /* 0x0000000600087202 */ /* 0x008fe40000000f00 */
[----:B------:R-:W-:-:S07]  /*33b30*/  MOV R9, R0 ;  /* 0x0000000000097202 */ /* 0x000fce0000000f00 */
[C---:B------:R-:W-:Y:S11]  /*33b40*/  HMMA.16816.F32 R12, R16.reuse, R8, R12 ;  /* 0x00000008100c723c */ /* 0x040ff6000000180c */
[----:B------:R-:W-:Y:S11]  /*33b50*/  @!UPT UIADD3 URZ, URZ, URZ, URZ ;  /* 0x0000003f3f3ff290 */ /* 0x000ff6000fffe03f */
[----:B------:R-:W-:Y:S01]  /*33b60*/  @!UPT UIADD3 URZ, URZ, URZ, URZ ;  /* 0x0000003f3f3ff290 */ /* 0x000fe2000fffe03f */
[----:B------:R-:W-:Y:S01]  /*33b70*/  STL.64 [R1+0x160], R12 ;  /* 0x0001600c01007387 */ /* 0x000fe20000100a00 */
[----:B------:R0:W-:Y:S02]  /*33b80*/  STL [R1+0x168], R14 ;  /* 0x0001680e01007387 */ /* 0x0001e40000100800 */
[----:B------:R-:W-:Y:S02]  /*33b90*/  IMAD.MOV.U32 R28, RZ, RZ, R15 ;  /* 0x000000ffff1c7224 */ /* 0x000fe400078e000f */
        /* <DEDUP_REMOVED lines=9> */
[----:B------:R0:W-:Y:S01]  /*33c30*/  STL.64 [R1+0x4340], R24 ;  /* 0x0043401801007387 */ /* 0x0001e20000100a00 */
[----:B------:R-:W-:Y:S01]  /*33c40*/  MOV R20, R26 ;  /* 0x0000001a00147202 */ /* 0x000fe20000000f00 */
[----:B0-----:R-:W3:Y:S01]  /*33c50*/  LDL.LU R24, [R1+0xd0] ;  /* 0x0000d00001187983 */ /* 0x001ee20000300800 */
[----:B------:R-:W3:Y:S02]  /*33c60*/  LDL.LU R25, [R1+0xd4] ;  /* 0x0000d40001197983 */ /* 0x000ee40000300800 */
[----:B------:R-:W3:Y:S02]  /*33c70*/  LDL.LU R26, [R1+0xd8] ;  /* 0x0000d800011a7983 */ /* 0x000ee40000300800 */
[----:B------:R-:W3:Y:S01]  /*33c80*/  LDL.LU R27, [R1+0xdc] ;  /* 0x0000dc00011b7983 */ /* 0x000ee20000300800 */
[----:B--2---:R-:W-:Y:S11]  /*33c90*/  HMMA.16816.F32 R12, R16, R4, R12 ;  /* 0x00000004100c723c */ /* 0x004ff6000000180c */
[----:B------:R-:W-:Y:S11]  /*33ca0*/  @!UPT UIADD3 URZ, URZ, URZ, URZ ;  /* 0x0000003f3f3ff290 */ /* 0x000ff6000fffe03f */
[----:B------:R-:W-:Y:S01]  /*33cb0*/  @!UPT UIADD3 URZ, URZ, URZ, URZ ;  /* 0x0000003f3f3ff290 */ /* 0x000fe2000fffe03f */
[----:B------:R-:W-:Y:S01]  /*33cc0*/  STL.64 [R1+0x150], R12 ;  /* 0x0001500c01007387 */ /* 0x000fe20000100a00 */
[----:B------:R0:W-:Y:S01]  /*33cd0*/  STL [R1+0x158], R14 ;  /* 0x0001580e01007387 */ /* 0x0001e20000100800 */
[----:B------:R-:W-:Y:S02]  /*33ce0*/  MOV R0, R15 ;  /* 0x0000000f00007202 */ /* 0x000fe40000000f00 */
[----:B0-----:R-:W2:Y:S01]  /*33cf0*/  LDL.LU.64 R14, [R1+0x4368] ;  /* 0x00436800010e7983 */ /* 0x001ea20000300a00 */
[----:B------:R-:W2:Y:S01]  /*33d00*/  LDL.LU.64 R12, [R1+0x4360] ;  /* 0x00436000010c7983 */ /* 0x000ea20000300a00 */
[----:B------:R-:W-:-:S07]  /*33d10*/  MOV R21, R7 ;  /* 0x0000000700157202 */ /* 0x000fce0000000f00 */
[----:B--2---:R-:W-:Y:S01]  /*33d20*/  HMMA.16816.F32 R20, R16, R20, R12 ;  /* 0x000000141014723c */ /* 0x004fe2000000180c */
[----:B------:R-:W2:Y:S01]  /*33d30*/  LDL.LU.64 R14, [R1+0x4358] ;  /* 0x00435800010e7983 */ /* 0x000ea20000300a00 */
[----:B------:R-:W3:Y:S11]  /*33d40*/  LDL.LU.64 R12, [R1+0x4350] ;  /* 0x00435000010c7983 */ /* 0x000ef60000300a00 */
[----:B------:R-:W-:Y:S11]  /*33d50*/  @!UPT UIADD3 URZ, URZ, URZ, URZ ;  /* 0x0000003f3f3ff290 */ /* 0x000ff6000fffe03f */
[----:B------:R-:W-:Y:S01]  /*33d60*/  MOV R19, R20 ;  /* 0x0000001400137202 */ /* 0x000fe20000000f00 */
[----:B--2---:R-:W-:Y:S02]  /*33d70*/  IMAD.MOV.U32 R20, RZ, RZ, R15 ;  /* 0x000000ffff147224 */ /* 0x004fe400078e000f */
[----:B------:R-:W3:Y:S01]  /*33d80*/  LDL.LU R15, [R1+0x434c] ;  /* 0x00434c00010f7983 */ /* 0x000ee20000300800 */
[----:B------:R-:W-:Y:S01]  /*33d90*/  IMAD.MOV.U32 R18, RZ, RZ, R21 ;  /* 0x000000ffff127224 */ /* 0x000fe200078e0015 */
[----:B------:R-:W-:Y:S02]  /*33da0*/  MOV R17, R22 ;  /* 0x0000001600117202 */ /* 0x000fe40000000f00 */
[----:B------:R-:W-:Y:S01]  /*33db0*/  MOV R16, R23 ;  /* 0x0000001700107202 */ /* 0x000fe20000000f00 */
[----:B------:R-:W2:Y:S01]  /*33dc0*/  LDL.LU R21, [R1+0x84] ;  /* 0x0000840001157983 */ /* 0x000ea20000300800 */
[----:B------:R-:W2:Y:S01]  /*33dd0*/  LDL.LU R22, [R1+0x88] ;  /* 0x0000880001167983 */ /* 0x000ea20000300800 */
[----:B------:R-:W-:-:S02]  /*33de0*/  MOV R23, R29 ;  /* 0x0000001d00177202 */ /* 0x000fc40000000f00 */
[----:B------:R-:W4:Y:S01]  /*33df0*/  LDL.LU R29, [R1+0x4348] ;  /* 0x00434800011d7983 */ /* 0x000f220000300800 */
[----:B------:R-:W-:Y:S02]  /*33e00*/  STL.64 [R1+0x4258], R18 ;  /* 0x0042581201007387 */ /* 0x000fe40000100a00 */
[----:B------:R0:W-:Y:S02]  /*33e10*/  STL.64 [R1+0x4250], R16 ;  /* 0x0042501001007387 */ /* 0x0001e40000100a00 */
[----:B0-----:R-:W2:Y:S01]  /*33e20*/  LDL.LU.64 R16, [R1] ;  /* 0x0000000001107983 */ /* 0x001ea20000300a00 */
[----:B------:R-:W2:Y:S01]  /*33e30*/  LDL.LU.64 R18, [R1+0x8] ;  /* 0x0000080001127983 */ /* 0x000ea20000300a00 */
[C---:B---3--:R-:W-:Y:S02]  /*33e40*/  HMMA.16816.F32 R8, R12.reuse, R8, R24 ;  /* 0x000000080c08723c */ /* 0x048fe40000001818 */
[----:B------:R-:W3:Y:S11]  /*33e50*/  LDL.LU.64 R24, [R1+0x4340] ;  /* 0x0043400001187983 */ /* 0x000ef60000300a00 */
[----:B------:R-:W-:Y:S10]  /*33e60*/  @!UPT UIADD3 URZ, URZ, URZ, URZ ;  /* 0x0000003f3f3ff290 */ /* 0x000ff4000fffe03f */
[----:B------:R-:W-:Y:S01]  /*33e70*/  STL.64 [R1+0x110], R8 ;  /* 0x0001100801007387 */ /* 0x000fe20000100a00 */
[----:B------:R0:W-:Y:S03]  /*33e80*/  STL.64 [R1+0x118], R10 ;  /* 0x0001180a01007387 */ /* 0x0001e60000100a00 */
[----:B0-----:R-:W3:Y:S01]  /*33e90*/  LDL.LU.64 R10, [R1+0x4338] ;  /* 0x00433800010a7983 */ /* 0x001ee20000300a00 */
[----:B------:R-:W3:Y:S02]  /*33ea0*/  LDL.LU.64 R8, [R1+0x4330] ;  /* 0x0043300001087983 */ /* 0x000ee40000300a00 */
[C---:B---3--:R-:W-:Y:S01]  /*33eb0*/  HMMA.16816.F32 R24, R12.reuse, R24, R8 ;  /* 0x000000180c18723c */ /* 0x048fe20000001808 */
[----:B------:R-:W3:Y:S01]  /*33ec0*/  LDL.LU.64 R10, [R1+0x4328] ;  /* 0x00432800010a7983 */ /* 0x000ee20000300a00 */
[----:B------:R-:W2:Y:S11]  /*33ed0*/  LDL.LU.64 R8, [R1+0x4320] ;  /* 0x0043200001087983 */ /* 0x000eb60000300a00 */
[----:B------:R-:W-:Y:S10]  /*33ee0*/  @!UPT UIADD3 URZ, URZ, URZ, URZ ;  /* 0x0000003f3f3ff290 */ /* 0x000ff4000fffe03f */
[----:B------:R-:W-:Y:S01]  /*33ef0*/  STL.64 [R1+0x100], R24 ;  /* 0x0001001801007387 */ /* 0x000fe20000100a00 */
[----:B------:R0:W-:Y:S03]  /*33f00*/  STL.64 [R1+0x108], R26 ;  /* 0x0001081a01007387 */ /* 0x0001e60000100a00 */
[----:B0-----:R-:W2:Y:S01]  /*33f10*/  LDL.LU.64 R26, [R1+0x4318] ;  /* 0x00431800011a7983 */ /* 0x001ea20000300a00 */
[----:B------:R-:W2:Y:S02]  /*33f20*/  LDL.LU.64 R24, [R1+0x4310] ;  /* 0x0043100001187983 */ /* 0x000ea40000300a00 */
[----:B--2---:R-:W-:Y:S01]  /*33f30*/  HMMA.16816.F32 R4, R12, R4, R24 ;  /* 0x000000040c04723c */ /* 0x004fe20000001818 */
[----:B------:R-:W2:Y:S01]  /*33f40*/  LDL.LU.64 R26, [R1+0x4308] ;  /* 0x00430800011a7983 */ /* 0x000ea20000300a00 */
[----:B------:R-:W3:Y:S11]  /*33f50*/  LDL.LU.64 R24, [R1+0x4300] ;  /* 0x0043000001187983 */ /* 0x000ef60000300a00 */
[----:B------:R-:W-:Y:S10]  /*33f60*/  @!UPT UIADD3 URZ, URZ, URZ, URZ ;  /* 0x0000003f3f3ff290 */ /* 0x000ff4000fffe03f */
[----:B------:R-:W-:Y:S01]  /*33f70*/  STL.64 [R1+0xf0], R4 ;  /* 0x0000f00401007387 */ /* 0x000fe20000100a00 */
[----:B------:R-:W-:Y:S02]  /*33f80*/  STL.64 [R1+0xf8], R6 ;  /* 0x0000f80601007387 */ /* 0x000fe40000100a00 */
[----:B----4-:R-:W0:Y:S02]  /*33f90*/  LDSM.16.MT88.4 R4, [R29+0x27800] ;  /* 0x027800001d04783b */ /* 0x010e240000004200 */
[----:B0-----:R-:W-:Y:S02]  /*33fa0*/  STL.64 [R1+0x4268], R6 ;  /* 0x0042680601007387 */ /* 0x001fe40000100a00 */
[----:B------:R0:W-:Y:S02]  /*33fb0*/  STL.64 [R1+0x4260], R4 ;  /* 0x0042600401007387 */ /* 0x0001e40000100a00 */
[----:B0-----:R-:W4:Y:S01]  /*33fc0*/  LDL.LU R4, [R1+0x90] ;  /* 0x0000900001047983 */ /* 0x001f220000300800 */
[----:B------:R-:W4:Y:S02]  /*33fd0*/  LDL.LU R5, [R1+0x94] ;  /* 0x0000940001057983 */ /* 0x000f240000300800 */
[----:B------:R-:W4:Y:S02]  /*33fe0*/  LDL.LU R6, [R1+0x98] ;  /* 0x0000980001067983 */ /* 0x000f240000300800 */
[----:B------:R-:W4:Y:S01]  /*33ff0*/  LDL.LU R7, [R1+0x9c] ;  /* 0x00009c0001077983 */ /* 0x000f220000300800 */
[----:B------:R2:W-:Y:S02]  /*34000*/  STL.64 [R1+0x42d0], R18 ;  /* 0x0042d01201007387 */ /* 0x0005e40000100a00 */
[----:B--2---:R-:W-:-:S02]  /*34010*/  MOV R18, R26 ;  /* 0x0000001a00127202 */ /* 0x004fc40000000f00 */
[----:B------:R-:W-:Y:S01]  /*34020*/  MOV R19, R27 ;  /* 0x0000001b00137202 */ /* 0x000fe20000000f00 */
[----:B----4-:R-:W-:Y:S07]  /*34030*/  HMMA.16816.F32 R4, R12, R16, R4 ;  /* 0x000000100c04723c */ /* 0x010fee0000001804 */
[----:B---3--:R-:W-:Y:S01]  /*34040*/  MOV R16, R24 ;  /* 0x0000001800107202 */ /* 0x008fe20000000f00 */
[----:B------:R-:W-:Y:S11]  /*34050*/  IMAD.MOV.U32 R17, RZ, RZ, R25 ;  /* 0x000000ffff117224 */ /* 0x000ff600078e0019 */
[----:B------:R-:W-:Y:S04]  /*34060*/  @!UPT UIADD3 URZ, URZ, URZ, URZ ;  /* 0x0000003f3f3ff290 */ /* 0x000fe8000fffe03f */
[----:B------:R-:W-:Y:S01]  /*34070*/  STL.64 [R1+0xc0], R4 ;  /* 0x0000c00401007387 */ /* 0x000fe20000100a00 */
[----:B------:R-:W-:Y:S02]  /*34080*/  STL.64 [R1+0xc8], R6 ;  /* 0x0000c80601007387 */ /* 0x000fe40000100a00 */
[----:B------:R-:W2:Y:S02]  /*34090*/  LDL.LU R24, [R1+0x42fc] ;  /* 0x0042fc0001187983 */ /* 0x000ea40000300800 */
[----:B------:R-:W2:Y:S01]  /*340a0*/  LDL.LU R25, [R1+0x42f8] ;  /* 0x0042f80001197983 */ /* 0x000ea20000300800 */
[----:B------:R-:W2:Y:S01]  /*340b0*/  LDL.LU R26, [R1+0x42f4] ;  /* 0x0042f400011a7983 */ /* 0x000ea20000300800 */
[----:B------:R-:W2:Y:S02]  /*340c0*/  LDL.LU R27, [R1+0x42f0] ;  /* 0x0042f000011b7983 */ /* 0x000ea40000300800 */
[----:B------:R0:W-:Y:S02]  /*340d0*/  STL.64 [R1+0x42e8], R18 ;  /* 0x0042e81201007387 */ /* 0x0001e40000100a00 */
[----:B------:R-:W-:Y:S01]  /*340e0*/  STL.64 [R1+0x42e0], R16 ;  /* 0x0042e01001007387 */ /* 0x000fe20000100a00 */
[----:B------:R-:W3:Y:S04]  /*340f0*/  LDL R14, [R1+0x38] ;  /* 0x00003800010e7983 */ /* 0x000ee80000100800 */
[----:B------:R-:W3:Y:S04]  /*34100*/  LDL R15, [R1+0x3c] ;  /* 0x00003c00010f7983 */ /* 0x000ee80000100800 */
[----:B0-----:R-:W2:Y:S01]  /*34110*/  LDL.64 R18, [R1+0x28] ;  /* 0x0000280001127983 */ /* 0x001ea20000100a00 */
[----:B------:R-:W-:Y:S01]  /*34120*/  MOV R6, R9 ;  /* 0x0000000900067202 */ /* 0x000fe20000000f00 */
[----:B------:R-:W-:-:S02]  /*34130*/  IMAD.MOV.U32 R7, RZ, RZ, R8 ;  /* 0x000000ffff077224 */ /* 0x000fc400078e0008 */
[----:B------:R-:W-:Y:S01]  /*34140*/  IMAD.MOV.U32 R4, RZ, RZ, R11 ;  /* 0x000000ffff047224 */ /* 0x000fe200078e000b */
[----:B------:R-:W-:Y:S01]  /*34150*/  MOV R5, R10 ;  /* 0x0000000a00057202 */ /* 0x000fe20000000f00 */
[----:B------:R-:W4:Y:S01]  /*34160*/  LDL.LU R8, [R1+0xa0] ;  /* 0x0000a00001087983 */ /* 0x000f220000300800 */
[----:B------:R-:W4:Y:S02]  /*34170*/  LDL.LU R9, [R1+0xa4] ;  /* 0x0000a40001097983 */ /* 0x000f240000300800 */
[----:B------:R-:W4:Y:S02]  /*34180*/  LDL.LU R10, [R1+0xa8] ;  /* 0x0000a800010a7983 */ /* 0x000f240000300800 */
[----:B------:R-:W4:Y:S01]  /*34190*/  LDL.LU R11, [R1+0xac] ;  /* 0x0000ac00010b7983 */ /* 0x000f220000300800 */
[----:B------:R0:W-:Y:S01]  /*341a0*/  STL.64 [R1+0x4278], R6 ;  /* 0x0042780601007387 */ /* 0x0001e20000100a00 */
[----:B------:R1:W-:Y:S03]  /*341b0*/  STL.64 [R1+0x4270], R4 ;  /* 0x0042700401007387 */ /* 0x0003e60000100a00 */
[----:B0-----:R-:W4:Y:S01]  /*341c0*/  LDL.LU.64 R6, [R1+0x18] ;  /* 0x0000180001067983 */ /* 0x001f220000300a00 */
[----:B--2---:R-:W-:Y:S01]  /*341d0*/  HMMA.16816.F32 R20, R24, R18, R20 ;  /* 0x000000121814723c */ /* 0x004fe20000001814 */
[----:B-1----:R-:W-:-:S02]  /*341e0*/  MOV R5, R18 ;  /* 0x0000001200057202 */ /* 0x002fc40000000f00 */
[----:B------:R-:W-:Y:S02]  /*341f0*/  MOV R4, R19 ;  /* 0x0000001300047202 */ /* 0x000fe40000000f00 */
[----:B------:R-:W3:Y:S01]  /*34200*/  LDL.LU.64 R18, [R1+0x42e8] ;  /* 0x0042e80001127983 */ /* 0x000ee20000300a00 */
[----:B------:R-:W3:Y:S11]  /*34210*/  LDL.LU.64 R16, [R1+0x42e0] ;  /* 0x0042e00001107983 */ /* 0x000ef60000300a00 */
[----:B------:R-:W-:Y:S06]  /*34220*/  @!UPT UIADD3 URZ, URZ, URZ, URZ ;  /* 0x0000003f3f3ff290 */ /* 0x000fec000fffe03f */
[----:B------:R-:W-:Y:S01]  /*34230*/  STL.64 [R1+0x41d8], R22 ;  /* 0x0041d81601007387 */ /* 0x000fe20000100a00 */
[----:B------:R0:W-:Y:S03]  /*34240*/  STL.64 [R1+0x41d0], R20 ;  /* 0x0041d01401007387 */ /* 0x0001e60000100a00 */
[----:B0-----:R-:W2:Y:S01]  /*34250*/  LDL.LU R20, [R1+0x130] ;  /* 0x0001300001147983 */ /* 0x001ea20000300800 */
[----:B------:R-:W2:Y:S02]  /*34260*/  LDL.LU R21, [R1+0x134] ;  /* 0x0001340001157983 */ /* 0x000ea40000300800 */
[----:B------:R-:W2:Y:S02]  /*34270*/  LDL.LU R22, [R1+0x138] ;  /* 0x0001380001167983 */ /* 0x000ea40000300800 */
[----:B------:R-:W-:Y:S02]  /*34280*/  IMAD.MOV.U32 R23, RZ, RZ, R2 ;  /* 0x000000ffff177224 */ /* 0x000fe400078e0002 */
[----:B------:R-:W3:Y:S04]  /*34290*/  LDL.LU R2, [R1+0x42dc] ;  /* 0x0042dc0001027983 */ /* 0x000ee80000300800 */
[----:B--2---:R0:W-:Y:S01]  /*342a0*/  STL.64 [R1+0x4288], R22 ;  /* 0x0042881601007387 */ /* 0x0041e20000100a00 */
[----:B------:R1:W-:Y:S01]  /*342b0*/  STL.64 [R1+0x4280], R20 ;  /* 0x0042801401007387 */ /* 0x0003e20000100a00 */
[----:B0-----:R-:W-:-:S02]  /*342c0*/  MOV R22, R3 ;  /* 0x0000000300167202 */ /* 0x001fc40000000f00 */
[----:B-1----:R-:W2:Y:S01]  /*342d0*/  LDL.LU R20, [R1+0x40] ;  /* 0x0000400001147983 */ /* 0x002ea20000300800 */
[----:B------:R-:W2:Y:S02]  /*342e0*/  LDL.LU R21, [R1+0x44] ;  /* 0x0000440001157983 */ /* 0x000ea40000300800 */
[----:B------:R-:W2:Y:S02]  /*342f0*/  LDL.LU R3, [R1+0x42d8] ;  /* 0x0042d80001037983 */ /* 0x000ea40000300800 */
[----:B------:R-:W2:Y:S01]  /*34300*/  LDL.LU R23, [R1+0x4c] ;  /* 0x00004c0001177983 */ /* 0x000ea20000300800 */
[C---:B---3--:R-:W-:Y:S01]  /*34310*/  HMMA.16816.F32 R12, R24.reuse, R14, R16 ;  /* 0x0000000e180c723c */ /* 0x048fe20000001810 */
[----:B--2---:R-:W-:Y:S01]  /*34320*/  STL.64 [R1+0x4298], R22 ;  /* 0x0042981601007387 */ /* 0x004fe20000100a00 */
[----:B------:R-:W-:Y:S02]  /*34330*/  STL.64 [R1+0x4290], R20 ;  /* 0x0042901401007387 */ /* 0x000fe40000100a00 */
[----:B------:R-:W2:Y:S11]  /*34340*/  LDL.LU.64 R18, [R1+0x42d0] ;  /* 0x0042d00001127983 */ /* 0x000eb60000300a00 */
[----:B------:R-:W-:Y:S08]  /*34350*/  @!UPT UIADD3 URZ, URZ, URZ, URZ ;  /* 0x0000003f3f3ff290 */ /* 0x000ff0000fffe03f */
[----:B------:R-:W-:Y:S01]  /*34360*/  STL.64 [R1+0xb0], R12 ;  /* 0x0000b00c01007387 */ /* 0x000fe20000100a00 */
[----:B------:R-:W-:Y:S02]  /*34370*/  STL.64 [R1+0xb8], R14 ;  /* 0x0000b80e01007387 */ /* 0x000fe40000100a00 */
[----:B------:R-:W0:Y:S02]  /*34380*/  LDSM.16.MT88.4 R12, [R3+0x27800] ;  /* 0x02780000030c783b */ /* 0x000e240000004200 */
[----:B0-----:R0:W-:Y:S04]  /*34390*/  STL.64 [R1+0x4218], R14 ;  /* 0x0042180e01007387 */ /* 0x0011e80000100a00 */
[----:B0-----:R-:W3:Y:S01]  /*343a0*/  LDL R15, [R1+0x720] ;  /* 0x00072000010f7983 */ /* 0x001ee20000100800 */
[----:B----4-:R-:W-:Y:S01]  /*343b0*/  HMMA.16816.F32 R8, R24, R6, R8 ;  /* 0x000000061808723c */ /* 0x010fe20000001808 */
[----:B------:R0:W-:Y:S02]  /*343c0*/  STL.64 [R1+0x4210], R12 ;  /* 0x0042100c01007387 */ /* 0x0001e40000100a00 */
[----:B---3--:R1:W-:Y:S01]  /*343d0*/  STL [R1+0x42a0], R15 ;  /* 0x0042a00f01007387 */ /* 0x0083e20000100800 */
[----:B0-----:R-:W3:Y:S02]  /*343e0*/  LDL.LU R12, [R1+0x50] ;  /* 0x00005000010c7983 */ /* 0x001ee40000300800 */
[----:B------:R-:W3:Y:S02]  /*343f0*/  LDL.LU R13, [R1+0x54] ;  /* 0x00005400010d7983 */ /* 0x000ee40000300800 */
[----:B------:R-:W3:Y:S01]  /*34400*/  LDL.LU R14, [R1+0x58] ;  /* 0x00005800010e7983 */ /* 0x000ee20000300800 */
[----:B-1----:R-:W-:-:S02]  /*34410*/  MOV R15, R2 ;  /* 0x00000002000f7202 */ /* 0x002fc40000000f00 */
[----:B------:R-:W4:Y:S11]  /*34420*/  LDL.LU R2, [R1+0x42c8] ;  /* 0x0042c80001027983 */ /* 0x000f360000300800 */
[----:B------:R-:W-:Y:S01]  /*34430*/  @!UPT UIADD3 URZ, URZ, URZ, URZ ;  /* 0x0000003f3f3ff290 */ /* 0x000fe2000fffe03f */
[----:B------:R-:W-:Y:S02]  /*34440*/  STL.64 [R1+0x180], R8 ;  /* 0x0001800801007387 */ /* 0x000fe40000100a00 */
[----:B------:R0:W-:Y:S02]  /*34450*/  STL.64 [R1+0x188], R10 ;  /* 0x0001880a01007387 */ /* 0x0001e40000100a00 */
[----:B0-----:R-:W2:Y:S01]  /*34460*/  LDL.LU.64 R10, [R1+0x42c0] ;  /* 0x0042c000010a7983 */ /* 0x001ea20000300a00 */
[----:B------:R-:W2:Y:S01]  /*34470*/  LDL.LU.64 R8, [R1+0x42b8] ;  /* 0x0042b80001087983 */ /* 0x000ea20000300a00 */
[----:B------:R-:W-:Y:S01]  /*34480*/  MOV R22, R5 ;  /* 0x0000000500167202 */ /* 0x000fe20000000f00 */
[----:B------:R-:W-:Y:S01]  /*34490*/  IMAD.MOV.U32 R23, RZ, RZ, R4 ;  /* 0x000000ffff177224 */ /* 0x000fe200078e0004 */
[----:B--2---:R-:W-:Y:S01]  /*344a0*/  HMMA.16816.F32 R24, R24, R18, R8 ;  /* 0x000000121818723c */ /* 0x004fe20000001808 */
[----:B------:R-:W3:Y:S01]  /*344b0*/  LDL.LU.64 R10, [R1+0x42b0] ;  /* 0x0042b000010a7983 */ /* 0x000ee20000300a00 */
[----:B------:R-:W3:Y:S11]  /*344c0*/  LDL.LU.64 R8, [R1+0x42a8] ;  /* 0x0042a80001087983 */ /* 0x000ef60000300a00 */
[----:B------:R-:W-:Y:S10]  /*344d0*/  @!UPT UIADD3 URZ, URZ, URZ, URZ ;  /* 0x0000003f3f3ff290 */ /* 0x000ff4000fffe03f */
[----:B------:R-:W-:Y:S01]  /*344e0*/  STL.64 [R1+0xa0], R24 ;  /* 0x0000a01801007387 */ /* 0x000fe20000100a00 */
[----:B------:R0:W-:Y:S03]  /*344f0*/  STL.64 [R1+0xa8], R26 ;  /* 0x0000a81a01007387 */ /* 0x0001e60000100a00 */
[----:B0-----:R-:W2:Y:S01]  /*34500*/  LDL.LU.64 R26, [R1+0x38] ;  /* 0x00003800011a7983 */ /* 0x001ea20000300a00 */
[C---:B---3--:R-:W-:Y:S03]  /*34510*/  HMMA.16816.F32 R20, R8.reuse, R22, R12 ;  /* 0x000000160814723c */ /* 0x048fe6000000180c */
[----:B------:R-:W3:Y:S11]  /*34520*/  LDL.LU R15, [R1+0x42a0] ;  /* 0x0042a000010f7983 */ /* 0x000ef60000300800 */
[----:B------:R-:W-:Y:S09]  /*34530*/  @!UPT UIADD3 URZ, URZ, URZ, URZ ;  /* 0x0000003f3f3ff290 */ /* 0x000ff2000fffe03f */
[----:B------:R-:W-:Y:S01]  /*34540*/  STL.64 [R1+0x90], R20 ;  /* 0x0000901401007387 */ /* 0x000fe20000100a00 */
[----:B------:R0:W-:Y:S03]  /*34550*/  STL.64 [R1+0x98], R22 ;  /* 0x0000981601007387 */ /* 0x0001e60000100a00 */
[----:B0-----:R-:W3:Y:S01]  /*34560*/  LDL.LU.64 R22, [R1+0x4298] ;  /* 0x0042980001167983 */ /* 0x001ee20000300a00 */
[----:B------:R-:W3:Y:S01]  /*34570*/  LDL.LU.64 R20, [R1+0x4290] ;  /* 0x0042900001147983 */ /* 0x000ee20000300a00 */
[----:B--2---:R-:W-:Y:S01]  /*34580*/  MOV R5, R26 ;  /* 0x0000001a00057202 */ /* 0x004fe20000000f00 */
[----:B------:R-:W-:Y:S01]  /*34590*/  IMAD.MOV.U32 R4, RZ, RZ, R27 ;  /* 0x000000ffff047224 */ /* 0x000fe200078e001b */
[----:B---3--:R-:W-:Y:S01]  /*345a0*/  HMMA.16816.F32 R20, R8, R26, R20 ;  /* 0x0000001a0814723c */ /* 0x008fe20000001814 */
[----:B----4-:R-:W0:Y:S11]  /*345b0*/  LDSM.16.MT88.4 R24, [R2+0x28000] ;  /* 0x028000000218783b */ /* 0x010e360000004200 */
[----:B------:R-:W-:Y:S11]  /*345c0*/  @!UPT UIADD3 URZ, URZ, URZ, URZ ;  /* 0x0000003f3f3ff290 */ /* 0x000ff6000fffe03f */
[----:B------:R-:W-:Y:S01]  /*345d0*/  STL.64 [R1+0x40], R20 ;  /* 0x0000401401007387 */ /* 0x000fe20000100a00 */
[----:B------:R1:W-:Y:S03]  /*345e0*/  STL.64 [R1+0x48], R22 ;  /* 0x0000481601007387 */ /* 0x0003e60000100a00 */
[----:B-1----:R-:W2:Y:S01]  /*345f0*/  LDL.LU.64 R22, [R1+0x4288] ;  /* 0x0042880001167983 */ /* 0x002ea20000300a00 */
[----:B------:R-:W2:Y:S03]  /*34600*/  LDL.LU.64 R20, [R1+0x4280] ;  /* 0x0042800001147983 */ /* 0x000ea60000300a00 */
[----:B0-----:R0:W-:Y:S01]  /*34610*/  STL.64 [R1+0x41e8], R26 ;  /* 0x0041e81a01007387 */ /* 0x0011e20000100a00 */
[----:B------:R-:W-:Y:S01]  /*34620*/  STL.64 [R1+0x41e0], R24 ;  /* 0x0041e01801007387 */ /* 0x000fe20000100a00 */
[----:B0-----:R-:W-:-:S02]  /*34630*/  MOV R26, R5 ;  /* 0x00000005001a7202 */ /* 0x001fc40000000f00 */
[----:B------:R-:W-:-:S05]  /*34640*/  MOV R27, R4 ;  /* 0x00000004001b7202 */ /* 0x000fca0000000f00 */
[----:B------:R-:W-:Y:S02]  /*34650*/  STL.64 [R1+0x4240], R26 ;  /* 0x0042401a01007387 */ /* 0x000fe40000100a00 */
[----:B------:R-:W0:Y:S04]  /*34660*/  LDSM.16.M88.4 R24, [R15+0x200] ;  /* 0x000200000f18783b */ /* 0x000e280000000200 */
[----:B------:R-:W-:Y:S01]  /*34670*/  STL [R1+0x41c8], R2 ;  /* 0x0041c80201007387 */ /* 0x000fe20000100800 */
[----:B0-----:R-:W-:Y:S01]  /*34680*/  STL.64 [R1+0x50], R24 ;  /* 0x0000501801007387 */ /* 0x001fe20000100a00 */
[----:B------:R2:W-:Y:S02]  /*34690*/  STL.64 [R1+0x58], R26 ;  /* 0x0000581a01007387 */ /* 0x0005e40000100a00 */
[----:B--2---:R-:W-:Y:S07]  /*346a0*/  HMMA.16816.F32 R24, R8, R6, R20 ;  /* 0x000000060818723c */ /* 0x004fee0000001814 */
[----:B------:R-:W-:Y:S01]  /*346b0*/  IMAD.MOV.U32 R23, RZ, RZ, R6 ;  /* 0x000000ffff177224 */ /* 0x000fe200078e0006 */
[----:B------:R-:W-:-:S02]  /*346c0*/  MOV R22, R7 ;  /* 0x0000000700167202 */ /* 0x000fc40000000f00 */
[----:B------:R-:W0:Y:S11]  /*346d0*/  LDSM.16.M88.4 R4, [R15+0x8200] ;  /* 0x008200000f04783b */ /* 0x000e360000000200 */
[----:B------:R-:W-:Y:S02]  /*346e0*/  @!UPT UIADD3 URZ, URZ, URZ, URZ ;  /* 0x0000003f3f3ff290 */ /* 0x000fe4000fffe03f */
[----:B------:R1:W-:Y:S01]  /*346f0*/  STL.64 [R1+0xe0], R24 ;  /* 0x0000e01801007387 */ /* 0x0003e20000100a00 */
[----:B------:R2:W-:Y:S03]  /*34700*/  STL.64 [R1+0xe8], R26 ;  /* 0x0000e81a01007387 */ /* 0x0005e60000100a00 */
[----:B-1----:R-:W3:Y:S01]  /*34710*/  LDL.LU R24, [R1+0x160] ;  /* 0x0001600001187983 */ /* 0x002ee20000300800 */
[----:B------:R-:W3:Y:S02]  /*34720*/  LDL.LU R25, [R1+0x164] ;  /* 0x0001640001197983 */ /* 0x000ee40000300800 */
[----:B--2---:R-:W3:Y:S01]  /*34730*/  LDL.LU R26, [R1+0x168] ;  /* 0x00016800011a7983 */ /* 0x004ee20000300800 */
[----:B------:R-:W-:Y:S01]  /*34740*/  MOV R27, R28 ;  /* 0x0000001c001b7202 */ /* 0x000fe20000000f00 */
[----:B0-----:R-:W-:Y:S01]  /*34750*/  STL.64 [R1+0x80], R4 ;  /* 0x0000800401007387 */ /* 0x001fe20000100a00 */
[----:B------:R0:W-:Y:S02]  /*34760*/  STL.64 [R1+0x88], R6 ;  /* 0x0000880601007387 */ /* 0x0001e40000100a00 */
[----:B------:R-:W-:Y:S01]  /*34770*/  IMAD.MOV.U32 R2, RZ, RZ, R4 ;  /* 0x000000ffff027224 */ /* 0x000fe200078e0004 */
[----:B------:R-:W-:Y:S01]  /*34780*/  MOV R28, R5 ;  /* 0x00000005001c7202 */ /* 0x000fe20000000f00 */
[----:B0-----:R-:W2:Y:S01]  /*34790*/  LDL.LU.64 R6, [R1+0x4278] ;  /* 0x0042780001067983 */ /* 0x001ea20000300a00 */
[----:B------:R-:W2:Y:S01]  /*347a0*/  LDL.LU.64 R4, [R1+0x4270] ;  /* 0x0042700001047983 */ /* 0x000ea20000300a00 */
[----:B------:R-:W-:Y:S01]  /*347b0*/  MOV R21, R18 ;  /* 0x0000001200157202 */ /* 0x000fe20000000f00 */
[----:B------:R-:W-:Y:S01]  /*347c0*/  IMAD.MOV.U32 R20, RZ, RZ, R19 ;  /* 0x000000ffff147224 */ /* 0x000fe200078e0013 */
[----:B--2---:R-:W-:Y:S01]  /*347d0*/  HMMA.16816.F32 R8, R8, R18, R4 ;  /* 0x000000120808723c */ /* 0x004fe20000001804 */
[----:B------:R-:W0:Y:S04]  /*347e0*/  LDSM.16.M88.4 R16, [R15+0x10200] ;  /* 0x010200000f10783b */ /* 0x000e280000000200 */
[----:B------:R-:W3:Y:S01]  /*347f0*/  LDL.LU.64 R6, [R1+0x4268] ;  /* 0x0042680001067983 */ /* 0x000ee20000300a00 */
[----:B------:R-:W3:Y:S02]  /*34800*/  LDL.LU.64 R4, [R1+0x4260] ;  /* 0x0042600001047983 */ /* 0x000ee40000300a00 */
[----:B------:R-:W1:Y:S11]  /*34810*/  LDSM.16.M88.4 R12, [R15+0x18200] ;  /* 0x018200000f0c783b */ /* 0x000e760000000200 */
[----:B------:R-:W-:Y:S04]  /*34820*/  @!UPT UIADD3 URZ, URZ, URZ, URZ ;  /* 0x0000003f3f3ff290 */ /* 0x000fe8000fffe03f */
[----:B------:R-:W-:Y:S01]  /*34830*/  STL.64 [R1+0xd0], R8 ;  /* 0x0000d00801007387 */ /* 0x000fe20000100a00 */
[----:B------:R2:W-:Y:S03]  /*34840*/  STL.64 [R1+0xd8], R10 ;  /* 0x0000d80a01007387 */ /* 0x0005e60000100a00 */
[----:B--2---:R-:W3:Y:S04]  /*34850*/  LDL.LU.64 R10, [R1+0x28] ;  /* 0x00002800010a7983 */ /* 0x004ee80000300a00 */
[----:B0-----:R-:W-:Y:S01]  /*34860*/  STL.64 [R1+0x70], R16 ;  /* 0x0000701001007387 */ /* 0x001fe20000100a00 */
[----:B------:R0:W-:Y:S03]  /*34870*/  STL.64 [R1+0x78], R18 ;  /* 0x0000781201007387 */ /* 0x0001e60000100a00 */
[----:B0-----:R-:W2:Y:S01]  /*34880*/  LDL.LU.64 R18, [R1+0x4258] ;  /* 0x0042580001127983 */ /* 0x001ea20000300a00 */
[----:B------:R-:W4:Y:S02]  /*34890*/  LDL.LU.64 R16, [R1+0x4250] ;  /* 0x0042500001107983 */ /* 0x000f240000300a00 */
[----:B-1----:R2:W-:Y:S02]  /*348a0*/  STL.64 [R1+0x60], R12 ;  /* 0x0000600c01007387 */ /* 0x0025e40000100a00 */
[----:B------:R4:W-:Y:S01]  /*348b0*/  STL.64 [R1+0x68], R14 ;  /* 0x0000680e01007387 */ /* 0x0009e20000100a00 */
[----:B--2---:R-:W-:Y:S01]  /*348c0*/  MOV R12, R19 ;  /* 0x00000013000c7202 */ /* 0x004fe20000000f00 */
[----:B----4-:R-:W-:Y:S01]  /*348d0*/  IMAD.MOV.U32 R14, RZ, RZ, R17 ;  /* 0x000000ffff0e7224 */ /* 0x010fe200078e0011 */
[----:B------:R-:W-:-:S02]  /*348e0*/  MOV R15, R16 ;  /* 0x00000010000f7202 */ /* 0x000fc40000000f00 */
[----:B------:R-:W-:-:S03]  /*348f0*/  MOV R13, R18 ;  /* 0x00000012000d7202 */ /* 0x000fc60000000f00 */
[----:B------:R-:W-:Y:S02]  /*34900*/  STL.64 [R1+0x4228], R14 ;  /* 0x0042280e01007387 */ /* 0x000fe40000100a00 */
[----:B------:R0:W-:Y:S02]  /*34910*/  STL.64 [R1+0x4220], R12 ;  /* 0x0042200c01007387 */ /* 0x0001e40000100a00 */
[----:B0-----:R-:W2:Y:S01]  /*34920*/  LDL.LU R12, [R1+0x150] ;  /* 0x00015000010c7983 */ /* 0x001ea20000300800 */
[----:B------:R-:W2:Y:S02]  /*34930*/  LDL.LU R13, [R1+0x154] ;  /* 0x00015400010d7983 */ /* 0x000ea40000300800 */
[----:B------:R-:W4:Y:S01]  /*34940*/  LDL.LU R14, [R1+0x158] ;  /* 0x00015800010e7983 */ /* 0x000f220000300800 */
[----:B------:R-:W-:Y:S02]  /*34950*/  MOV R15, R0 ;  /* 0x00000000000f7202 */ /* 0x000fe40000000f00 */
[----:B------:R-:W2:Y:S01]  /*34960*/  LDL.LU R0, [R1+0x4248] ;  /* 0x0042480001007983 */ /* 0x000ea20000300800 */
[----:B---3--:R-:W-:Y:S03]  /*34970*/  HMMA.16816.F32 R24, R4, R10, R24 ;  /* 0x0000000a0418723c */ /* 0x008fe60000001818 */
[----:B--2---:R-:W0:Y:S04]  /*34980*/  LDSM.16.MT88.4 R16, [R0+0x28000] ;  /* 0x028000000010783b */ /* 0x004e280000004200 */
[----:B----4-:R-:W-:Y:S01]  /*34990*/  STL.64 [R1+0x4238], R14 ;  /* 0x0042380e01007387 */ /* 0x010fe20000100a00 */
[----:B------:R1:W-:Y:S03]  /*349a0*/  STL.64 [R1+0x4230], R12 ;  /* 0x0042300c01007387 */ /* 0x0003e60000100a00 */
[----:B-1----:R-:W2:Y:S01]  /*349b0*/  LDL.LU R12, [R1+0x170] ;  /* 0x00017000010c7983 */ /* 0x002ea20000300800 */
[----:B------:R-:W2:Y:S02]  /*349c0*/  LDL.LU R13, [R1+0x174] ;  /* 0x00017400010d7983 */ /* 0x000ea40000300800 */
[----:B------:R-:W2:Y:S02]  /*349d0*/  LDL.LU R14, [R1+0x178] ;  /* 0x00017800010e7983 */ /* 0x000ea40000300800 */
[----:B------:R-:W2:Y:S01]  /*349e0*/  LDL.LU R15, [R1+0x17c] ;  /* 0x00017c00010f7983 */ /* 0x000ea20000300800 */
[----:B0-----:R-:W-:Y:S01]  /*349f0*/  STL.64 [R1+0x41b0], R18 ;  /* 0x0041b01201007387 */ /* 0x001fe20000100a00 */
[----:B------:R0:W-:Y:S02]  /*34a00*/  STL.64 [R1+0x41a8], R16 ;  /* 0x0041a81001007387 */ /* 0x0001e40000100a00 */
[----:B0-----:R-:W-:Y:S01]  /*34a10*/  MOV R17, R10 ;  /* 0x0000000a00117202 */ /* 0x001fe20000000f00 */
[----:B------:R-:W-:-:S02]  /*34a20*/  IMAD.MOV.U32 R16, RZ, RZ, R11 ;  /* 0x000000ffff107224 */ /* 0x000fc400078e000b */
[----:B------:R-:W0:Y:S04]  /*34a30*/  LDSM.16.MT88.4 R8, [R29+0x28000] ;  /* 0x028000001d08783b */ /* 0x000e280000004200 */
[----:B------:R-:W-:Y:S01]  /*34a40*/  STL.64 [R1+0x120], R24 ;  /* 0x0001201801007387 */ /* 0x000fe20000100a00 */
[----:B------:R1:W-:Y:S01]  /*34a50*/  STL.64 [R1+0x128], R26 ;  /* 0x0001281a01007387 */ /* 0x0003e20000100a00 */
[----:B------:R-:W-:Y:S01]  /*34a60*/  MOV R19, R22 ;  /* 0x0000001600137202 */ /* 0x000fe20000000f00 */
[----:B------:R-:W-:Y:S01]  /*34a70*/  IMAD.MOV.U32 R18, RZ, RZ, R23 ;  /* 0x000000ffff127224 */ /* 0x000fe200078e0017 */
[----:B-1----:R-:W2:Y:S04]  /*34a80*/  LDL.LU.64 R26, [R1+0x4240] ;  /* 0x00424000011a7983 */ /* 0x002ea80000300a00 */
[----:B0-----:R0:W-:Y:S01]  /*34a90*/  STL.64 [R1+0x4170], R10 ;  /* 0x0041700a01007387 */ /* 0x0011e20000100a00 */
[----:B------:R-:W-:Y:S01]  /*34aa0*/  STL.64 [R1+0x4168], R8 ;  /* 0x0041680801007387 */ /* 0x000fe20000100a00 */
[----:B0-----:R-:W-:-:S02]  /*34ab0*/  MOV R11, R20 ;  /* 0x00000014000b7202 */ /* 0x001fc40000000f00 */
[----:B------:R-:W-:Y:S01]  /*34ac0*/  MOV R10, R21 ;  /* 0x00000015000a7202 */ /* 0x000fe20000000f00 */
[----:B------:R-:W3:Y:S01]  /*34ad0*/  LDL.LU R20, [R1+0xc0] ;  /* 0x0000c00001147983 */ /* 0x000ee20000300800 */
[----:B------:R-:W3:Y:S02]  /*34ae0*/  LDL.LU R21, [R1+0xc4] ;  /* 0x0000c40001157983 */ /* 0x000ee40000300800 */
[----:B------:R-:W4:Y:S02]  /*34af0*/  LDL.LU R22, [R1+0xc8] ;  /* 0x0000c80001167983 */ /* 0x000f240000300800 */
[----:B------:R-:W4:Y:S02]  /*34b00*/  LDL.LU R23, [R1+0xcc] ;  /* 0x0000cc0001177983 */ /* 0x000f240000300800 */
[----:B----4-:R-:W-:Y:S01]  /*34b10*/  STL.64 [R1+0x41f8], R22 ;  /* 0x0041f81601007387 */ /* 0x010fe20000100a00 */
[----:B---3--:R0:W-:Y:S03]  /*34b20*/  STL.64 [R1+0x41f0], R20 ;  /* 0x0041f01401007387 */ /* 0x0081e60000100a00 */
[----:B0-----:R-:W3:Y:S01]  /*34b30*/  LDL.LU R20, [R1+0x100] ;  /* 0x0001000001147983 */ /* 0x001ee20000300800 */
[----:B------:R-:W3:Y:S02]  /*34b40*/  LDL.LU R21, [R1+0x104] ;  /* 0x0001040001157983 */ /* 0x000ee40000300800 */
[----:B------:R-:W4:Y:S02]  /*34b50*/  LDL.LU R22, [R1+0x108] ;  /* 0x0001080001167983 */ /* 0x000f240000300800 */
[----:B------:R-:W4:Y:S01]  /*34b60*/  LDL.LU R23, [R1+0x10c] ;  /* 0x00010c0001177983 */ /* 0x000f220000300800 */
[C---:B--2---:R-:W-:Y:S01]  /*34b70*/  HMMA.16816.F32 R12, R4.reuse, R26, R12 ;  /* 0x0000001a040c723c */ /* 0x044fe2000000180c */
[----:B----4-:R-:W-:Y:S01]  /*34b80*/  STL.64 [R1+0x4208], R22 ;  /* 0x0042081601007387 */ /* 0x010fe20000100a00 */
[----:B---3--:R0:W-:Y:S03]  /*34b90*/  STL.64 [R1+0x4200], R20 ;  /* 0x0042001401007387 */ /* 0x0081e60000100a00 */
[----:B0-----:R-:W2:Y:S01]  /*34ba0*/  LDL.LU R20, [R1+0x110] ;  /* 0x0001100001147983 */ /* 0x001ea20000300800 */
[----:B------:R-:W2:Y:S02]  /*34bb0*/  LDL.LU R21, [R1+0x114] ;  /* 0x0001140001157983 */ /* 0x000ea40000300800 */
[----:B------:R-:W2:Y:S02]  /*34bc0*/  LDL.LU R22, [R1+0x118] ;  /* 0x0001180001167983 */ /* 0x000ea40000300800 */
[----:B------:R-:W2:Y:S01]  /*34bd0*/  LDL.LU R23, [R1+0x11c] ;  /* 0x00011c0001177983 */ /* 0x000ea20000300800 */
[----:B------:R-:W-:Y:S11]  /*34be0*/  STL [R1+0x412c], R29 ;  /* 0x00412c1d01007387 */ /* 0x000ff60000100800 */
[----:B------:R-:W-:Y:S01]  /*34bf0*/  @!UPT UIADD3 URZ, URZ, URZ, URZ ;  /* 0x0000003f3f3ff290 */ /* 0x000fe2000fffe03f */
[----:B------:R-:W-:Y:S02]  /*34c00*/  STL.64 [R1+0x170], R12 ;  /* 0x0001700c01007387 */ /* 0x000fe40000100a00 */
[----:B------:R0:W-:Y:S02]  /*34c10*/  STL.64 [R1+0x178], R14 ;  /* 0x0001780e01007387 */ /* 0x0001e40000100a00 */
[----:B0-----:R-:W3:Y:S01]  /*34c20*/  LDL.LU.64 R14, [R1+0x4238] ;  /* 0x00423800010e7983 */ /* 0x001ee20000300a00 */
[----:B------:R-:W3:Y:S02]  /*34c30*/  LDL.LU.64 R12, [R1+0x4230] ;  /* 0x00423000010c7983 */ /* 0x000ee40000300a00 */
[C---:B---3--:R-:W-:Y:S11]  /*34c40*/  HMMA.16816.F32 R12, R4.reuse, R18, R12 ;  /* 0x00000012040c723c */ /* 0x048ff6000000180c */
[----:B------:R-:W-:Y:S11]  /*34c50*/  @!UPT UIADD3 URZ, URZ, URZ, URZ ;  /* 0x0000003f3f3ff290 */ /* 0x000ff6000fffe03f */
[----:B------:R-:W-:Y:S01]  /*34c60*/  @!UPT UIADD3 URZ, URZ, URZ, URZ ;  /* 0x0000003f3f3ff290 */ /* 0x000fe2000fffe03f */
[----:B------:R-:W-:Y:S01]  /*34c70*/  STL.64 [R1+0x160], R12 ;  /* 0x0001600c01007387 */ /* 0x000fe20000100a00 */
[----:B------:R0:W-:Y:S02]  /*34c80*/  STL [R1+0x16c], R15 ;  /* 0x00016c0f01007387 */ /* 0x0001e40000100800 */
[----:B------:R-:W-:Y:S02]  /*34c90*/  IMAD.MOV.U32 R29, RZ, RZ, R14 ;  /* 0x000000ffff1d7224 */ /* 0x000fe400078e000e */
[----:B0-----:R-:W3:Y:S01]  /*34ca0*/  LDL.LU.64 R14, [R1+0x4228] ;  /* 0x00422800010e7983 */ /* 0x001ee20000300a00 */
[----:B------:R-:W3:Y:S02]  /*34cb0*/  LDL.LU.64 R12, [R1+0x4220] ;  /* 0x00422000010c7983 */ /* 0x000ee40000300a00 */
[----:B------:R-:W-:Y:S01]  /*34cc0*/  STL [R1+0x4130], R29 ;  /* 0x0041301d01007387 */ /* 0x000fe20000100800 */
[----:B---3--:R-:W-:Y:S01]  /*34cd0*/  HMMA.16816.F32 R4, R4, R10, R12 ;  /* 0x0000000a0404723c */ /* 0x008fe2000000180c */
[----:B------:R-:W2:Y:S01]  /*34ce0*/  LDL.LU.64 R14, [R1+0x4218] ;  /* 0x00421800010e7983 */ /* 0x000ea20000300a00 */
[----:B------:R-:W2:Y:S11]  /*34cf0*/  LDL.LU.64 R12, [R1+0x4210] ;  /* 0x00421000010c7983 */ /* 0x000eb60000300a00 */
[----:B------:R-:W-:Y:S10]  /*34d00*/  @!UPT UIADD3 URZ, URZ, URZ, URZ ;  /* 0x0000003f3f3ff290 */ /* 0x000ff4000fffe03f */
[----:B------:R-:W-:Y:S01]  /*34d10*/  STL.64 [R1+0x150], R4 ;  /* 0x0001500401007387 */ /* 0x000fe20000100a00 */
[----:B------:R0:W-:Y:S02]  /*34d20*/  STL.64 [R1+0x158], R6 ;  /* 0x0001580601007387 */ /* 0x0001e40000100a00 */
[----:B0-----:R-:W-:Y:S02]  /*34d30*/  MOV R6, R17 ;  /* 0x0000001100067202 */ /* 0x001fe40000000f00 */
[----:B------:R-:W-:-:S07]  /*34d40*/  MOV R7, R16 ;  /* 0x0000001000077202 */ /* 0x000fce0000000f00 */
        /* <DEDUP_REMOVED lines=9> */
[----:B0-----:R-:W3:Y:S01]  /*34de0*/  LDL.LU R4, [R1+0xf0] ;  /* 0x0000f00001047983 */ /* 0x001ee20000300800 */
[----:B------:R-:W3:Y:S02]  /*34df0*/  LDL.LU R5, [R1+0xf4] ;  /* 0x0000f40001057983 */ /* 0x000ee40000300800 */
[----:B------:R-:W3:Y:S02]  /*34e00*/  LDL.LU R6, [R1+0xf8] ;  /* 0x0000f80001067983 */ /* 0x000ee40000300800 */
[----:B------:R-:W3:Y:S01]  /*34e10*/  LDL.LU R7, [R1+0xfc] ;  /* 0x0000fc0001077983 */ /* 0x000ee20000300800 */
[----:B------:R-:W-:Y:S01]  /*34e20*/  STL [R1+0x40f8], R3 ;  /* 0x0040f80301007387 */ /* 0x000fe20000100800 */
[C---:B--2---:R-:W-:Y:S03]  /*34e30*/  HMMA.16816.F32 R24, R12.reuse, R26, R20 ;  /* 0x0000001a0c18723c */ /* 0x044fe60000001814 */
[----:B------:R-:W2:Y:S01]  /*34e40*/  LDL.LU.64 R22, [R1+0x41f8] ;  /* 0x0041f80001167983 */ /* 0x000ea20000300a00 */
[----:B------:R-:W2:Y:S11]  /*34e50*/  LDL.LU.64 R20, [R1+0x41f0] ;  /* 0x0041f00001147983 */ /* 0x000eb60000300a00 */
[----:B------:R-:W-:Y:S08]  /*34e60*/  @!UPT UIADD3 URZ, URZ, URZ, URZ ;  /* 0x0000003f3f3ff290 */ /* 0x000ff0000fffe03f */
[----:B------:R-:W-:Y:S01]  /*34e70*/  STL.64 [R1+0x130], R24 ;  /* 0x0001301801007387 */ /* 0x000fe20000100a00 */
[----:B------:R0:W-:Y:S03]  /*34e80*/  STL.64 [R1+0x138], R26 ;  /* 0x0001381a01007387 */ /* 0x0001e60000100a00 */
[----:B0-----:R-:W4:Y:S01]  /*34e90*/  LDL.LU.64 R26, [R1+0x41e8] ;  /* 0x0041e800011a7983 */ /* 0x001f220000300a00 */
[----:B------:R-:W4:Y:S01]  /*34ea0*/  LDL.LU.64 R24, [R1+0x41e0] ;  /* 0x0041e00001187983 */ /* 0x000f220000300a00 */
[C---:B---3--:R-:W-:Y:S11]  /*34eb0*/  HMMA.16816.F32 R16, R12.reuse, R18, R4 ;  /* 0x000000120c10723c */ /* 0x048ff60000001804 */
[----:B------:R-:W-:Y:S11]  /*34ec0*/  @!UPT UIADD3 URZ, URZ, URZ, URZ ;  /* 0x0000003f3f3ff290 */ /* 0x000ff6000fffe03f */
[----:B------:R-:W-:Y:S02]  /*34ed0*/  @!UPT UIADD3 URZ, URZ, URZ, URZ ;  /* 0x0000003f3f3ff290 */ /* 0x000fe4000fffe03f */
[----:B------:R-:W-:Y:S01]  /*34ee0*/  IMAD.MOV.U32 R7, RZ, RZ, R16 ;  /* 0x000000ffff077224 */ /* 0x000fe200078e0010 */
[----:B------:R-:W-:Y:S01]  /*34ef0*/  MOV R6, R17 ;  /* 0x0000001100067202 */ /* 0x000fe20000000f00 */
[----:B------:R-:W3:Y:S01]  /*34f00*/  LDL.LU R16, [R1+0x180] ;  /* 0x0001800001107983 */ /* 0x000ee20000300800 */
[----:B------:R-:W-:Y:S01]  /*34f10*/  MOV R5, R18 ;  /* 0x0000001200057202 */ /* 0x000fe20000000f00 */
[----:B------:R-:W3:Y:S02]  /*34f20*/  LDL.LU R17, [R1+0x184] ;  /* 0x0001840001117983 */ /* 0x000ee40000300800 */
[----:B------:R-:W-:Y:S01]  /*34f30*/  IMAD.MOV.U32 R4, RZ, RZ, R19 ;  /* 0x000000ffff047224 */ /* 0x000fe200078e0013 */
[----:B------:R-:W3:Y:S01]  /*34f40*/  LDL.LU R18, [R1+0x188] ;  /* 0x0001880001127983 */ /* 0x000ee20000300800 */
[----:B------:R-:W3:Y:S01]  /*34f50*/  LDL.LU R19, [R1+0x18c] ;  /* 0x00018c0001137983 */ /* 0x000ee20000300800 */
[----:B--2---:R-:W-:Y:S07]  /*34f60*/  HMMA.16816.F32 R8, R12, R10, R20 ;  /* 0x0000000a0c08723c */ /* 0x004fee0000001814 */
[----:B------:R-:W-:Y:S01]  /*34f70*/  MOV R12, R2 ;  /* 0x00000002000c7202 */ /* 0x000fe20000000f00 */
[----:B---3--:R-:W-:Y:S01]  /*34f80*/  STL.64 [R1+0x41c0], R18 ;  /* 0x0041c01201007387 */ /* 0x008fe20000100a00 */
[----:B------:R0:W-:Y:S03]  /*34f90*/  STL.64 [R1+0x41b8], R16 ;  /* 0x0041b81001007387 */ /* 0x0001e60000100a00 */
[----:B0-----:R-:W4:Y:S04]  /*34fa0*/  LDL R16, [R1+0x50] ;  /* 0x0000500001107983 */ /* 0x001f280000100800 */
[----:B------:R-:W4:Y:S01]  /*34fb0*/  LDL R17, [R1+0x54] ;  /* 0x0000540001117983 */ /* 0x000f220000100800 */
[----:B------:R-:W-:Y:S02]  /*34fc0*/  STL [R1+0x4140], R4 ;  /* 0x0041400401007387 */ /* 0x000fe40000100800 */
[----:B------:R0:W-:Y:S02]  /*34fd0*/  STL [R1+0x413c], R5 ;  /* 0x00413c0501007387 */ /* 0x0001e40000100800 */
[----:B------:R-:W-:Y:S01]  /*34fe0*/  STL [R1+0x4138], R6 ;  /* 0x0041380601007387 */ /* 0x000fe20000100800 */
[----:B------:R-:W-:Y:S04]  /*34ff0*/  STL [R1+0x4134], R7 ;  /* 0x0041340701007387 */ /* 0x000fe80000100800 */
[----:B0-----:R-:W2:Y:S01]  /*35000*/  LDL.LU.64 R4, [R1+0x70] ;  /* 0x0000700001047983 */ /* 0x001ea20000300a00 */
[----:B------:R-:W4:Y:S02]  /*35010*/  LDL.LU.64 R22, [R1+0x41d8] ;  /* 0x0041d80001167983 */ /* 0x000f240000300a00 */
[----:B------:R-:W4:Y:S02]  /*35020*/  LDL.LU.64 R20, [R1+0x41d0] ;  /* 0x0041d00001147983 */ /* 0x000f240000300a00 */
[----:B------:R0:W-:Y:S01]  /*35030*/  STL.64 [R1+0x100], R8 ;  /* 0x0001000801007387 */ /* 0x0001e20000100a00 */
[----:B------:R-:W-:Y:S01]  /*35040*/  STL [R1+0x108], R10 ;  /* 0x0001080a01007387 */ /* 0x000fe20000100800 */
[----:B------:R-:W3:Y:S01]  /*35050*/  LDL.LU R2, [R1+0x41c8] ;  /* 0x0041c80001027983 */ /* 0x000ee20000300800 */
[----:B------:R-:W-:Y:S01]  /*35060*/  MOV R29, R11 ;  /* 0x0000000b001d7202 */ /* 0x000fe20000000f00 */
[----:B------:R-:W-:Y:S01]  /*35070*/  IMAD.MOV.U32 R13, RZ, RZ, R28 ;  /* 0x000000ffff0d7224 */ /* 0x000fe200078e001c */
[----:B0-----:R-:W2:Y:S03]  /*35080*/  LDL.64 R8, [R1+0x60] ;  /* 0x0000600001087983 */ /* 0x001ea60000100a00 */
[----:B------:R-:W-:Y:S02]  /*35090*/  STL [R1+0x4144], R29 ;  /* 0x0041441d01007387 */ /* 0x000fe40000100800 */
[----:B------:R-:W2:Y:S01]  /*350a0*/  LDL.LU.64 R18, [R1+0x41c0] ;  /* 0x0041c00001127983 */ /* 0x000ea20000300a00 */
[C---:B----4-:R-:W-:Y:S01]  /*350b0*/  HMMA.16816.F32 R20, R24.reuse, R16, R20 ;  /* 0x000000101814723c */ /* 0x050fe20000001814 */
[----:B------:R-:W2:Y:S11]  /*350c0*/  LDL.LU.64 R16, [R1+0x41b8] ;  /* 0x0041b80001107983 */ /* 0x000eb60000300a00 */
[----:B------:R-:W-:Y:S11]  /*350d0*/  @!UPT UIADD3 URZ, URZ, URZ, URZ ;  /* 0x0000003f3f3ff290 */ /* 0x000ff6000fffe03f */
[----:B------:R-:W-:Y:S01]  /*350e0*/  STL [R1+0xf4], R21 ;  /* 0x0000f41501007387 */ /* 0x000fe20000100800 */
[----:B------:R-:W-:Y:S01]  /*350f0*/  MOV R3, R20 ;  /* 0x0000001400037202 */ /* 0x000fe20000000f00 */
[----:B------:R-:W-:Y:S01]  /*35100*/  STL [R1+0xf8], R22 ;  /* 0x0000f81601007387 */ /* 0x000fe20000100800 */
[----:B------:R-:W-:Y:S02]  /*35110*/  MOV R28, R23 ;  /* 0x00000017001c7202 */ /* 0x000fe40000000f00 */
[----:B---3--:R-:W0:Y:S04]  /*35120*/  LDSM.16.MT88.4 R20, [R2+0x28800] ;  /* 0x028800000214783b */ /* 0x008e280000004200 */
[----:B------:R-:W-:Y:S01]  /*35130*/  STL [R1+0x4124], R28 ;  /* 0x0041241c01007387 */ /* 0x000fe20000100800 */
[----:B------:R-:W-:Y:S03]  /*35140*/  STL [R1+0x4120], R3 ;  /* 0x0041200301007387 */ /* 0x000fe60000100800 */
[----:B0-----:R-:W-:Y:S01]  /*35150*/  STL.64 [R1+0x40b8], R22 ;  /* 0x0040b81601007387 */ /* 0x001fe20000100a00 */
[----:B------:R0:W-:Y:S03]  /*35160*/  STL.64 [R1+0x40b0], R20 ;  /* 0x0040b01401007387 */ /* 0x0001e60000100a00 */
[----:B0-----:R-:W3:Y:S01]  /*35170*/  LDL.LU R20, [R1+0xb0] ;  /* 0x0000b00001147983 */ /* 0x001ee20000300800 */
[----:B------:R-:W3:Y:S02]  /*35180*/  LDL.LU R21, [R1+0xb4] ;  /* 0x0000b40001157983 */ /* 0x000ee40000300800 */
[----:B------:R-:W3:Y:S02]  /*35190*/  LDL.LU R22, [R1+0xb8] ;  /* 0x0000b80001167983 */ /* 0x000ee40000300800 */
[----:B------:R-:W3:Y:S01]  /*351a0*/  LDL.LU R23, [R1+0xbc] ;  /* 0x0000bc0001177983 */ /* 0x000ee20000300800 */
[----:B------:R-:W-:Y:S01]  /*351b0*/  STL [R1+0x4034], R2 ;  /* 0x0040340201007387 */ /* 0x000fe20000100800 */
[C---:B---3--:R-:W-:Y:S11]  /*351c0*/  HMMA.16816.F32 R12, R24.reuse, R12, R20 ;  /* 0x0000000c180c723c */ /* 0x048ff60000001814 */
[----:B------:R-:W-:Y:S11]  /*351d0*/  @!UPT UIADD3 URZ, URZ, URZ, URZ ;  /* 0x0000003f3f3ff290 */ /* 0x000ff6000fffe03f */
[----:B------:R-:W-:Y:S02]  /*351e0*/  @!UPT UIADD3 URZ, URZ, URZ, URZ ;  /* 0x0000003f3f3ff290 */ /* 0x000fe4000fffe03f */
[----:B------:R-:W-:Y:S01]  /*351f0*/  IMAD.MOV.U32 R23, RZ, RZ, R12 ;  /* 0x000000ffff177224 */ /* 0x000fe200078e000c */
[----:B------:R-:W-:Y:S02]  /*35200*/  MOV R22, R13 ;  /* 0x0000000d00167202 */ /* 0x000fe40000000f00 */
[----:B------:R-:W-:Y:S01]  /*35210*/  MOV R21, R14 ;  /* 0x0000000e00157202 */ /* 0x000fe20000000f00 */
[----:B------:R-:W-:Y:S02]  /*35220*/  IMAD.MOV.U32 R20, RZ, RZ, R15 ;  /* 0x000000ffff147224 */ /* 0x000fe400078e000f */
[----:B------:R-:W0:Y:S04]  /*35230*/  LDSM.16.MT88.4 R12, [R0+0x28800] ;  /* 0x02880000000c783b */ /* 0x000e280000004200 */
[----:B------:R-:W-:Y:S01]  /*35240*/  STL [R1+0x4154], R20 ;  /* 0x0041541401007387 */ /* 0x000fe20000100800 */
[----:B------:R1:W-:Y:S02]  /*35250*/  STL [R1+0x4150], R21 ;  /* 0x0041501501007387 */ /* 0x0003e40000100800 */
[----:B------:R-:W-:Y:S02]  /*35260*/  STL [R1+0x414c], R22 ;  /* 0x00414c1601007387 */ /* 0x000fe40000100800 */
[----:B------:R-:W-:Y:S01]  /*35270*/  STL [R1+0x4148], R23 ;  /* 0x0041481701007387 */ /* 0x000fe20000100800 */
[----:B-1----:R-:W3:Y:S04]  /*35280*/  LDL.64 R20, [R1+0x50] ;  /* 0x0000500001147983 */ /* 0x002ee80000100a00 */
[----:B0-----:R-:W-:Y:S01]  /*35290*/  STL.64 [R1+0x4060], R14 ;  /* 0x0040600e01007387 */ /* 0x001fe20000100a00 */
[----:B------:R0:W-:Y:S03]  /*352a0*/  STL.64 [R1+0x4058], R12 ;  /* 0x0040580c01007387 */ /* 0x0001e60000100a00 */
[----:B0-----:R-:W4:Y:S01]  /*352b0*/  LDL.LU R12, [R1+0xa0] ;  /* 0x0000a000010c7983 */ /* 0x001f220000300800 */
[----:B------:R-:W4:Y:S02]  /*352c0*/  LDL.LU R13, [R1+0xa4] ;  /* 0x0000a400010d7983 */ /* 0x000f240000300800 */
[----:B------:R-:W4:Y:S02]  /*352d0*/  LDL.LU R14, [R1+0xa8] ;  /* 0x0000a800010e7983 */ /* 0x000f240000300800 */
[----:B------:R-:W4:Y:S01]  /*352e0*/  LDL.LU R15, [R1+0xac] ;  /* 0x0000ac00010f7983 */ /* 0x000f220000300800 */
[----:B--2---:R-:W-:Y:S01]  /*352f0*/  HMMA.16816.F32 R16, R24, R4, R16 ;  /* 0x000000041810723c */ /* 0x004fe20000001810 */
[----:B------:R0:W-:Y:S01]  /*35300*/  STL [R1+0x4020], R0 ;  /* 0x0040200001007387 */ /* 0x0001e20000100800 */
[----:B------:R-:W-:-:S02]  /*35310*/  MOV R2, R4 ;  /* 0x0000000400027202 */ /* 0x000fc40000000f00 */
[----:B0-----:R-:W-:Y:S11]  /*35320*/  MOV R0, R5 ;  /* 0x0000000500007202 */ /* 0x001ff60000000f00 */
[----:B------:R-:W-:Y:S09]  /*35330*/  @!UPT UIADD3 URZ, URZ, URZ, URZ ;  /* 0x0000003f3f3ff290 */ /* 0x000ff2000fffe03f */
[----:B------:R-:W-:Y:S02]  /*35340*/  MOV R6, R18 ;  /* 0x0000001200067202 */ /* 0x000fe40000000f00 */
[----:B------:R-:W-:Y:S01]  /*35350*/  MOV R5, R17 ;  /* 0x0000001100057202 */ /* 0x000fe20000000f00 */
[----:B------:R-:W-:Y:S02]  /*35360*/  IMAD.MOV.U32 R4, RZ, RZ, R16 ;  /* 0x000000ffff047224 */ /* 0x000fe400078e0010 */
[----:B------:R-:W-:Y:S02]  /*35370*/  IMAD.MOV.U32 R7, RZ, RZ, R19 ;  /* 0x000000ffff077224 */ /* 0x000fe400078e0013 */
[----:B------:R-:W3:Y:S01]  /*35380*/  LDL.LU.64 R18, [R1+0x41b0] ;  /* 0x0041b00001127983 */ /* 0x000ee20000300a00 */
[----:B------:R-:W3:Y:S02]  /*35390*/  LDL.LU.64 R16, [R1+0x41a8] ;  /* 0x0041a80001107983 */ /* 0x000ee40000300a00 */
[----:B------:R-:W-:Y:S02]  /*353a0*/  STL [R1+0x4160], R6 ;  /* 0x0041600601007387 */ /* 0x000fe40000100800 */
[----:B------:R-:W-:Y:S01]  /*353b0*/  STL [R1+0x415c], R5 ;  /* 0x00415c0501007387 */ /* 0x000fe20000100800 */
[----:B------:R0:W-:Y:S01]  /*353c0*/  STL [R1+0x4158], R4 ;  /* 0x0041580401007387 */ /* 0x0001e20000100800 */
[----:B------:R1:W-:Y:S03]  /*353d0*/  STL [R1+0x41a0], R7 ;  /* 0x0041a00701007387 */ /* 0x0003e60000100800 */
[----:B0-----:R-:W3:Y:S01]  /*353e0*/  LDL.LU R4, [R1+0x90] ;  /* 0x0000900001047983 */ /* 0x001ee20000300800 */
[----:B------:R-:W3:Y:S02]  /*353f0*/  LDL.LU R5, [R1+0x94] ;  /* 0x0000940001057983 */ /* 0x000ee40000300800 */
[----:B------:R-:W3:Y:S02]  /*35400*/  LDL.LU R6, [R1+0x98] ;  /* 0x0000980001067983 */ /* 0x000ee40000300800 */
[----:B-1----:R-:W3:Y:S01]  /*35410*/  LDL.LU R7, [R1+0x9c] ;  /* 0x00009c0001077983 */ /* 0x002ee20000300800 */
[----:B------:R0:W-:Y:S01]  /*35420*/  STL.64 [R1+0x4188], R8 ;  /* 0x0041880801007387 */ /* 0x0001e20000100a00 */
[----:B----4-:R-:W-:Y:S03]  /*35430*/  HMMA.16816.F32 R12, R24, R8, R12 ;  /* 0x00000008180c723c */ /* 0x010fe6000000180c */
[----:B0-----:R-:W2:Y:S01]  /*35440*/  LDL.LU.64 R8, [R1+0x80] ;  /* 0x0000800001087983 */ /* 0x001ea20000300a00 */
[----:B------:R-:W4:Y:S02]  /*35450*/  LDL.LU R24, [R1+0xe0] ;  /* 0x0000e00001187983 */ /* 0x000f240000300800 */
[----:B------:R-:W4:Y:S02]  /*35460*/  LDL.LU R25, [R1+0xe4] ;  /* 0x0000e40001197983 */ /* 0x000f240000300800 */
[----:B------:R-:W2:Y:S01]  /*35470*/  LDL.LU R26, [R1+0xe8] ;  /* 0x0000e800011a7983 */ /* 0x000ea20000300800 */
[----:B------:R-:W2:Y:S04]  /*35480*/  LDL.LU R27, [R1+0xec] ;  /* 0x0000ec00011b7983 */ /* 0x000ea80000300800 */
[----:B--2---:R-:W-:Y:S01]  /*35490*/  STL.64 [R1+0x4198], R26 ;  /* 0x0041981a01007387 */ /* 0x004fe20000100a00 */
[----:B----4-:R0:W-:Y:S03]  /*354a0*/  STL.64 [R1+0x4190], R24 ;  /* 0x0041901801007387 */ /* 0x0101e60000100a00 */
[----:B0-----:R-:W2:Y:S01]  /*354b0*/  LDL.LU R24, [R1+0x40] ;  /* 0x0000400001187983 */ /* 0x001ea20000300800 */
[----:B------:R-:W2:Y:S02]  /*354c0*/  LDL.LU R25, [R1+0x44] ;  /* 0x0000440001197983 */ /* 0x000ea40000300800 */
[----:B------:R-:W2:Y:S02]  /*354d0*/  LDL.LU R26, [R1+0x48] ;  /* 0x00004800011a7983 */ /* 0x000ea40000300800 */
[----:B------:R-:W2:Y:S01]  /*354e0*/  LDL.LU R27, [R1+0x4c] ;  /* 0x00004c00011b7983 */ /* 0x000ea20000300800 */
[----:B------:R0:W-:Y:S01]  /*354f0*/  STL.64 [R1+0x4070], R14 ;  /* 0x0040700e01007387 */ /* 0x0001e20000100a00 */
[----:B------:R1:W-:Y:S03]  /*35500*/  STL.64 [R1+0x4068], R12 ;  /* 0x0040680c01007387 */ /* 0x0003e60000100a00 */
[----:B0-----:R-:W4:Y:S01]  /*35510*/  LDL R14, [R1+0x78] ;  /* 0x00007800010e7983 */ /* 0x001f220000100800 */
[C---:B---3--:R-:W-:Y:S11]  /*35520*/  HMMA.16816.F32 R4, R16.reuse, R20, R4 ;  /* 0x000000141004723c */ /* 0x048ff60000001804 */
[----:B------:R-:W-:Y:S11]  /*35530*/  @!UPT UIADD3 URZ, URZ, URZ, URZ ;  /* 0x0000003f3f3ff290 */ /* 0x000ff6000fffe03f */
[----:B------:R-:W-:Y:S02]  /*35540*/  @!UPT UIADD3 URZ, URZ, URZ, URZ ;  /* 0x0000003f3f3ff290 */ /* 0x000fe4000fffe03f */
[----:B------:R-:W-:Y:S01]  /*35550*/  MOV R29, R7 ;  /* 0x00000007001d7202 */ /* 0x000fe20000000f00 */
[----:B----4-:R0:W-:Y:S01]  /*35560*/  STL [R1+0x4128], R14 ;  /* 0x0041280e01007387 */ /* 0x0101e20000100800 */
[----:B------:R-:W3:Y:S02]  /*35570*/  LDL R15, [R1+0x7c] ;  /* 0x00007c00010f7983 */ /* 0x000ee40000100800 */
[----:B------:R-:W4:Y:S01]  /*35580*/  LDL.LU R7, [R1+0x41a0] ;  /* 0x0041a00001077983 */ /* 0x000f220000300800 */
[----:B--2---:R-:W-:Y:S01]  /*35590*/  HMMA.16816.F32 R24, R16, R8, R24 ;  /* 0x000000081018723c */ /* 0x004fe20000001818 */
[----:B-1----:R-:W-:Y:S01]  /*355a0*/  MOV R12, R2 ;  /* 0x00000002000c7202 */ /* 0x002fe20000000f00 */
[----:B------:R-:W-:Y:S01]  /*355b0*/  MOV R2, R21 ;  /* 0x0000001500027202 */ /* 0x000fe20000000f00 */
[----:B------:R-:W-:Y:S01]  /*355c0*/  MOV R23, R6 ;  /* 0x0000000600177202 */ /* 0x000fe20000000f00 */
[----:B------:R-:W-:Y:S01]  /*355d0*/  IMAD.MOV.U32 R3, RZ, RZ, R20 ;  /* 0x000000ffff037224 */ /* 0x000fe200078e0014 */
[----:B------:R-:W-:Y:S01]  /*355e0*/  MOV R21, R4 ;  /* 0x0000000400157202 */ /* 0x000fe20000000f00 */
[----:B------:R-:W-:Y:S01]  /*355f0*/  IMAD.MOV.U32 R22, RZ, RZ, R5 ;  /* 0x000000ffff167224 */ /* 0x000fe200078e0005 */
[----:B------:R-:W-:-:S02]  /*35600*/  MOV R13, R0 ;  /* 0x00000000000d7202 */ /* 0x000fc40000000f00 */
[----:B0-----:R-:W-:Y:S01]  /*35610*/  MOV R14, R8 ;  /* 0x00000008000e7202 */ /* 0x001fe20000000f00 */
[----:B------:R-:W-:Y:S11]  /*35620*/  MOV R0, R9 ;  /* 0x0000000900007202 */ /* 0x000ff60000000f00 */
[----:B------:R-:W-:Y:S03]  /*35630*/  @!UPT UIADD3 URZ, URZ, URZ, URZ ;  /* 0x0000003f3f3ff290 */ /* 0x000fe6000fffe03f */
[----:B------:R-:W-:Y:S01]  /*35640*/  IMAD.MOV.U32 R6, RZ, RZ, R24 ;  /* 0x000000ffff067224 */ /* 0x000fe200078e0018 */
[----:B------:R-:W-:Y:S02]  /*35650*/  MOV R5, R25 ;  /* 0x0000001900057202 */ /* 0x000fe40000000f00 */
[----:B------:R-:W-:Y:S01]  /*35660*/  MOV R4, R26 ;  /* 0x0000001a00047202 */ /* 0x000fe20000000f00 */
[----:B------:R-:W-:Y:S02]  /*35670*/  IMAD.MOV.U32 R20, RZ, RZ, R27 ;  /* 0x000000ffff147224 */ /* 0x000fe400078e001b */
[----:B------:R-:W2:Y:S01]  /*35680*/  LDL.LU.64 R26, [R1+0x4198] ;  /* 0x00419800011a7983 */ /* 0x000ea20000300a00 */
[----:B------:R-:W2:Y:S02]  /*35690*/  LDL.LU.64 R24, [R1+0x4190] ;  /* 0x0041900001187983 */ /* 0x000ea40000300a00 */
[----:B------:R-:W3:Y:S01]  /*356a0*/  LDL.LU.64 R8, [R1+0x4188] ;  /* 0x0041880001087983 */ /* 0x000ee20000300a00 */
[----:B----4-:R-:W-:Y:S01]  /*356b0*/  STL.64 [R1+0x4180], R6 ;  /* 0x0041800601007387 */ /* 0x010fe20000100a00 */
[----:B------:R0:W-:Y:S03]  /*356c0*/  STL.64 [R1+0x4178], R4 ;  /* 0x0041780401007387 */ /* 0x0001e60000100a00 */
[----:B0-----:R-:W4:Y:S01]  /*356d0*/  LDL.LU R4, [R1+0xd0] ;  /* 0x0000d00001047983 */ /* 0x001f220000300800 */
[----:B------:R-:W4:Y:S02]  /*356e0*/  LDL.LU R5, [R1+0xd4] ;  /* 0x0000d40001057983 */ /* 0x000f240000300800 */
[----:B------:R-:W4:Y:S02]  /*356f0*/  LDL.LU R6, [R1+0xd8] ;  /* 0x0000d80001067983 */ /* 0x000f240000300800 */
[----:B------:R-:W4:Y:S01]  /*35700*/  LDL.LU R7, [R1+0xdc] ;  /* 0x0000dc0001077983 */ /* 0x000f220000300800 */
[C---:B--2---:R-:W-:Y:S01]  /*35710*/  HMMA.16816.F32 R24, R16.reuse, R12, R24 ;  /* 0x0000000c1018723c */ /* 0x044fe20000001818 */
[----:B---3--:R-:W-:Y:S11]  /*35720*/  MOV R28, R8 ;  /* 0x00000008001c7202 */ /* 0x008ff60000000f00 */
[----:B------:R-:W-:Y:S11]  /*35730*/  @!UPT UIADD3 URZ, URZ, URZ, URZ ;  /* 0x0000003f3f3ff290 */ /* 0x000ff6000fffe03f */
[----:B------:R-:W-:Y:S01]  /*35740*/  STL.64 [R1+0x4040], R26 ;  /* 0x0040401a01007387 */ /* 0x000fe20000100a00 */
[----:B------:R0:W-:Y:S02]  /*35750*/  STL.64 [R1+0x4038], R24 ;  /* 0x0040381801007387 */ /* 0x0001e40000100a00 */
[----:B0-----:R-:W-:Y:S02]  /*35760*/  IMAD.MOV.U32 R24, RZ, RZ, R3 ;  /* 0x000000ffff187224 */ /* 0x001fe400078e0003 */
[----:B------:R-:W-:Y:S01]  /*35770*/  IMAD.MOV.U32 R3, RZ, RZ, R9 ;  /* 0x000000ffff037224 */ /* 0x000fe200078e0009 */
[----:B------:R-:W-:Y:S01]  /*35780*/  MOV R25, R2 ;  /* 0x0000000200197202 */ /* 0x000fe20000000f00 */
[----:B----4-:R-:W-:Y:S01]  /*35790*/  HMMA.16816.F32 R16, R16, R8, R4 ;  /* 0x000000081010723c */ /* 0x010fe20000001804 */
[----:B------:R-:W2:Y:S01]  /*357a0*/  LDL.LU.64 R6, [R1+0x4180] ;  /* 0x0041800001067983 */ /* 0x000ea20000300a00 */
[----:B------:R-:W3:Y:S02]  /*357b0*/  LDL.LU.64 R4, [R1+0x4178] ;  /* 0x0041780001047983 */ /* 0x000ee40000300a00 */
[----:B------:R-:W4:Y:S02]  /*357c0*/  LDL.LU.64 R10, [R1+0x4170] ;  /* 0x00417000010a7983 */ /* 0x000f240000300a00 */
[----:B------:R-:W4:Y:S11]  /*357d0*/  LDL.LU.64 R8, [R1+0x4168] ;  /* 0x0041680001087983 */ /* 0x000f360000300a00 */
[----:B------:R-:W-:Y:S06]  /*357e0*/  @!UPT UIADD3 URZ, URZ, URZ, URZ ;  /* 0x0000003f3f3ff290 */ /* 0x000fec000fffe03f */
[----:B------:R0:W-:Y:S01]  /*357f0*/  STL.64 [R1+0x40], R16 ;  /* 0x0000401001007387 */ /* 0x0001e20000100a00 */
[----:B------:R1:W-:Y:S01]  /*35800*/  STL [R1+0x48], R18 ;  /* 0x0000481201007387 */ /* 0x0003e20000100800 */
[----:B------:R-:W-:Y:S02]  /*35810*/  MOV R2, R19 ;  /* 0x0000001300027202 */ /* 0x000fe40000000f00 */
[----:B0-----:R-:W4:Y:S01]  /*35820*/  LDL.LU R16, [R1+0x120] ;  /* 0x0001200001107983 */ /* 0x001f220000300800 */
[----:B------:R-:W4:Y:S02]  /*35830*/  LDL.LU R17, [R1+0x124] ;  /* 0x0001240001117983 */ /* 0x000f240000300800 */
[----:B-1----:R-:W4:Y:S02]  /*35840*/  LDL.LU R18, [R1+0x128] ;  /* 0x0001280001127983 */ /* 0x002f240000300800 */
[----:B------:R-:W4:Y:S01]  /*35850*/  LDL.LU R19, [R1+0x12c] ;  /* 0x00012c0001137983 */ /* 0x000f220000300800 */
[----:B------:R-:W-:-:S02]  /*35860*/  MOV R27, R20 ;  /* 0x00000014001b7202 */ /* 0x000fc40000000f00 */
[----:B---3--:R-:W-:Y:S01]  /*35870*/  MOV R26, R4 ;  /* 0x00000004001a7202 */ /* 0x008fe20000000f00 */
[----:B----4-:R-:W-:Y:S07]  /*35880*/  HMMA.16816.F32 R16, R8, R24, R16 ;  /* 0x000000180810723c */ /* 0x010fee0000001810 */
[----:B--2---:R-:W-:Y:S02]  /*35890*/  MOV R24, R6 ;  /* 0x0000000600187202 */ /* 0x004fe40000000f00 */
        /* <DEDUP_REMOVED lines=20> */
[----:B0-----:R-:W-:Y:S01]  /*359e0*/  MOV R27, R7 ;  /* 0x00000007001b7202 */ /* 0x001fe20000000f00 */
[----:B--2---:R-:W-:Y:S01]  /*359f0*/  IMAD.MOV.U32 R26, RZ, RZ, R6 ;  /* 0x000000ffff1a7224 */ /* 0x004fe200078e0006 */
[----:B---3--:R-:W-:-:S02]  /*35a00*/  MOV R25, R5 ;  /* 0x0000000500197202 */ /* 0x008fc40000000f00 */
[----:B----4-:R-:W-:Y:S02]  /*35a10*/  MOV R24, R4 ;  /* 0x0000000400187202 */ /* 0x010fe40000000f00 */
[----:B------:R-:W2:Y:S01]  /*35a20*/  LDL.LU R4, [R1+0x4140] ;  /* 0x0041400001047983 */ /* 0x000ea20000300800 */
[----:B------:R-:W3:Y:S02]  /*35a30*/  LDL.LU R5, [R1+0x413c] ;  /* 0x00413c0001057983 */ /* 0x000ee40000300800 */
[----:B------:R-:W4:Y:S02]  /*35a40*/  LDL.LU R6, [R1+0x4138] ;  /* 0x0041380001067983 */ /* 0x000f240000300800 */
[----:B------:R-:W2:Y:S01]  /*35a50*/  LDL.LU R7, [R1+0x4134] ;  /* 0x0041340001077983 */ /* 0x000ea20000300800 */
[----:B------:R0:W-:Y:S01]  /*35a60*/  STL.64 [R1+0x4090], R26 ;  /* 0x0040901a01007387 */ /* 0x0001e20000100a00 */
[----:B------:R1:W-:Y:S01]  /*35a70*/  STL.64 [R1+0x4088], R24 ;  /* 0x0040881801007387 */ /* 0x0003e20000100a00 */
[----:B0-----:R-:W-:-:S02]  /*35a80*/  MOV R27, R20 ;  /* 0x00000014001b7202 */ /* 0x001fc40000000f00 */
[----:B------:R-:W-:Y:S01]  /*35a90*/  MOV R26, R21 ;  /* 0x00000015001a7202 */ /* 0x000fe20000000f00 */
[----:B------:R-:W2:Y:S01]  /*35aa0*/  LDL.LU R20, [R1+0x100] ;  /* 0x0001000001147983 */ /* 0x000ea20000300800 */
[----:B-1----:R-:W-:Y:S02]  /*35ab0*/  IMAD.MOV.U32 R25, RZ, RZ, R22 ;  /* 0x000000ffff197224 */ /* 0x002fe400078e0016 */
[----:B------:R-:W2:Y:S02]  /*35ac0*/  LDL.LU R21, [R1+0x104] ;  /* 0x0001040001157983 */ /* 0x000ea40000300800 */
[----:B------:R-:W2:Y:S01]  /*35ad0*/  LDL.LU R22, [R1+0x108] ;  /* 0x0001080001167983 */ /* 0x000ea20000300800 */
[----:B------:R-:W-:Y:S01]  /*35ae0*/  MOV R24, R23 ;  /* 0x0000001700187202 */ /* 0x000fe20000000f00 */
[----:B------:R-:W-:Y:S02]  /*35af0*/  IMAD.MOV.U32 R23, RZ, RZ, R29 ;  /* 0x000000ffff177224 */ /* 0x000fe400078e001d */
[----:B------:R-:W3:Y:S04]  /*35b00*/  LDL.LU R29, [R1+0x4130] ;  /* 0x00413000011d7983 */ /* 0x000ee80000300800 */
[----:B--2---:R0:W-:Y:S01]  /*35b10*/  STL.64 [R1+0x40c8], R22 ;  /* 0x0040c81601007387 */ /* 0x0041e20000100a00 */
[----:B------:R4:W-:Y:S01]  /*35b20*/  STL.64 [R1+0x40c0], R20 ;  /* 0x0040c01401007387 */ /* 0x0009e20000100a00 */
[----:B0-----:R-:W-:Y:S01]  /*35b30*/  MOV R23, R4 ;  /* 0x0000000400177202 */ /* 0x001fe20000000f00 */
[----:B---3--:R-:W-:Y:S01]  /*35b40*/  IMAD.MOV.U32 R22, RZ, RZ, R5 ;  /* 0x000000ffff167224 */ /* 0x008fe200078e0005 */
[----:B------:R-:W2:Y:S01]  /*35b50*/  LDL.LU R4, [R1+0x150] ;  /* 0x0001500001047983 */ /* 0x000ea20000300800 */
[----:B----4-:R-:W-:Y:S01]  /*35b60*/  MOV R21, R6 ;  /* 0x0000000600157202 */ /* 0x010fe20000000f00 */
[----:B------:R-:W2:Y:S01]  /*35b70*/  LDL.LU R5, [R1+0x154] ;  /* 0x0001540001057983 */ /* 0x000ea20000300800 */
[----:B------:R-:W-:Y:S01]  /*35b80*/  MOV R20, R7 ;  /* 0x0000000700147202 */ /* 0x000fe20000000f00 */
[----:B------:R-:W3:Y:S01]  /*35b90*/  LDL.LU R6, [R1+0x158] ;  /* 0x0001580001067983 */ /* 0x000ee20000300800 */
[----:B------:R-:W3:Y:S03]  /*35ba0*/  LDL.LU R7, [R1+0x15c] ;  /* 0x00015c0001077983 */ /* 0x000ee60000300800 */
[----:B---3--:R0:W-:Y:S01]  /*35bb0*/  STL.64 [R1+0x4118], R6 ;  /* 0x0041180601007387 */ /* 0x0081e20000100a00 */
[----:B--2---:R1:W-:Y:S01]  /*35bc0*/  STL.64 [R1+0x4110], R4 ;  /* 0x0041100401007387 */ /* 0x0043e20000100a00 */
[----:B0-----:R-:W-:-:S02]  /*35bd0*/  MOV R6, R29 ;  /* 0x0000001d00067202 */ /* 0x001fc40000000f00 */
[----:B-1----:R-:W2:Y:S01]  /*35be0*/  LDL.LU R4, [R1+0x160] ;  /* 0x0001600001047983 */ /* 0x002ea20000300800 */
[----:B------:R-:W2:Y:S02]  /*35bf0*/  LDL.LU R5, [R1+0x164] ;  /* 0x0001640001057983 */ /* 0x000ea40000300800 */
[----:B------:R-:W3:Y:S02]  /*35c00*/  LDL.LU R29, [R1+0x412c] ;  /* 0x00412c00011d7983 */ /* 0x000ee40000300800 */
[----:B------:R-:W2:Y:S01]  /*35c10*/  LDL.LU R7, [R1+0x16c] ;  /* 0x00016c0001077983 */ /* 0x000ea20000300800 */
[----:B------:R-:W-:Y:S01]  /*35c20*/  STL.64 [R1+0x40d8], R22 ;  /* 0x0040d81601007387 */ /* 0x000fe20000100a00 */
[----:B------:R0:W-:Y:S02]  /*35c30*/  STL.64 [R1+0x40d0], R20 ;  /* 0x0040d01401007387 */ /* 0x0001e40000100a00 */
[----:B0-----:R-:W-:Y:S02]  /*35c40*/  IMAD.MOV.U32 R20, RZ, RZ, R14 ;  /* 0x000000ffff147224 */ /* 0x001fe400078e000e */
[----:B------:R-:W4:Y:S01]  /*35c50*/  LDL.LU R14, [R1+0x4128] ;  /* 0x00412800010e7983 */ /* 0x000f220000300800 */
[----:B------:R-:W-:Y:S02]  /*35c60*/  STL.64 [R1+0x40a0], R26 ;  /* 0x0040a01a01007387 */ /* 0x000fe40000100a00 */
[----:B------:R0:W-:Y:S02]  /*35c70*/  STL.64 [R1+0x4098], R24 ;  /* 0x0040981801007387 */ /* 0x0001e40000100a00 */
[----:B0-----:R-:W2:Y:S01]  /*35c80*/  LDL.LU.64 R24, [R1+0x50] ;  /* 0x0000500001187983 */ /* 0x001ea20000300a00 */
[----:B------:R-:W2:Y:S03]  /*35c90*/  LDL.LU.64 R26, [R1+0x58] ;  /* 0x00005800011a7983 */ /* 0x000ea60000300a00 */
[----:B---3--:R-:W0:Y:S04]  /*35ca0*/  LDSM.16.MT88.4 R16, [R29+0x28800] ;  /* 0x028800001d10783b */ /* 0x008e280000004200 */
[----:B------:R-:W-:Y:S04]  /*35cb0*/  STL [R1+0x4024], R29 ;  /* 0x0040241d01007387 */ /* 0x000fe80000100800 */
[----:B0-----:R-:W-:Y:S01]  /*35cc0*/  STL.64 [R1+0x4000], R18 ;  /* 0x0040001201007387 */ /* 0x001fe20000100a00 */
[----:B------:R0:W-:Y:S03]  /*35cd0*/  STL.64 [R1+0x3ff8], R16 ;  /* 0x003ff81001007387 */ /* 0x0001e60000100a00 */
[----:B0-----:R-:W3:Y:S01]  /*35ce0*/  LDL.LU R16, [R1+0x170] ;  /* 0x0001700001107983 */ /* 0x001ee20000300800 */
[----:B------:R-:W3:Y:S02]  /*35cf0*/  LDL.LU R17, [R1+0x174] ;  /* 0x0001740001117983 */ /* 0x000ee40000300800 */
[----:B------:R-:W3:Y:S02]  /*35d00*/  LDL.LU R18, [R1+0x178] ;  /* 0x0001780001127983 */ /* 0x000ee40000300800 */
[----:B------:R-:W3:Y:S01]  /*35d10*/  LDL.LU R19, [R1+0x17c] ;  /* 0x00017c0001137983 */ /* 0x000ee20000300800 */
[----:B------:R-:W-:Y:S01]  /*35d20*/  MOV R21, R0 ;  /* 0x0000000000157202 */ /* 0x000fe20000000f00 */
[C---:B--2---:R-:W-:Y:S11]  /*35d30*/  HMMA.16816.F32 R4, R8.reuse, R12, R4 ;  /* 0x0000000c0804723c */ /* 0x044ff60000001804 */
[----:B------:R-:W-:Y:S11]  /*35d40*/  @!UPT UIADD3 URZ, URZ, URZ, URZ ;  /* 0x0000003f3f3ff290 */ /* 0x000ff6000fffe03f */
[----:B------:R-:W-:Y:S02]  /*35d50*/  @!UPT UIADD3 URZ, URZ, URZ, URZ ;  /* 0x0000003f3f3ff290 */ /* 0x000fe4000fffe03f */
[----:B------:R-:W-:Y:S01]  /*35d60*/  IMAD.MOV.U32 R29, RZ, RZ, R7 ;  /* 0x000000ffff1d7224 */ /* 0x000fe200078e0007 */
[----:B---3--:R-:W-:Y:S11]  /*35d70*/  HMMA.16816.F32 R16, R8, R20, R16 ;  /* 0x000000140810723c */ /* 0x008ff60000001810 */
[----:B------:R-:W-:Y:S11]  /*35d80*/  @!UPT UIADD3 URZ, URZ, URZ, URZ ;  /* 0x0000003f3f3ff290 */ /* 0x000ff6000fffe03f */
[----:B------:R-:W-:Y:S01]  /*35d90*/  @!UPT UIADD3 URZ, URZ, URZ, URZ ;  /* 0x0000003f3f3ff290 */ /* 0x000fe2000fffe03f */
[----:B------:R-:W-:Y:S01]  /*35da0*/  STL.64 [R1+0xe0], R16 ;  /* 0x0000e01001007387 */ /* 0x000fe20000100a00 */
[----:B------:R-:W-:Y:S01]  /*35db0*/  MOV R0, R18 ;  /* 0x0000001200007202 */ /* 0x000fe20000000f00 */
[----:B------:R-:W-:Y:S02]  /*35dc0*/  IMAD.MOV.U32 R18, RZ, RZ, R19 ;  /* 0x000000ffff127224 */ /* 0x000fe400078e0013 */
[----:B------:R0:W-:Y:S02]  /*35dd0*/  STL.64 [R1+0x40f0], R20 ;  /* 0x0040f01401007387 */ /* 0x0001e40000100a00 */
[----:B0-----:R-:W2:Y:S01]  /*35de0*/  LDL.LU R20, [R1+0x140] ;  /* 0x0001400001147983 */ /* 0x001ea20000300800 */
[----:B------:R-:W2:Y:S02]  /*35df0*/  LDL.LU R21, [R1+0x144] ;  /* 0x0001440001157983 */ /* 0x000ea40000300800 */
[----:B------:R-:W2:Y:S02]  /*35e00*/  LDL.LU R22, [R1+0x148] ;  /* 0x0001480001167983 */ /* 0x000ea40000300800 */
[----:B------:R-:W2:Y:S01]  /*35e10*/  LDL.LU R23, [R1+0x14c] ;  /* 0x00014c0001177983 */ /* 0x000ea20000300800 */
[----:B------:R-:W-:Y:S01]  /*35e20*/  STL [R1+0x402c], R18 ;  /* 0x00402c1201007387 */ /* 0x000fe20000100800 */
[----:B------:R-:W-:-:S02]  /*35e30*/  MOV R16, R28 ;  /* 0x0000001c00107202 */ /* 0x000fc40000000f00 */
[----:B------:R-:W3:Y:S01]  /*35e40*/  LDL.LU R28, [R1+0x4124] ;  /* 0x00412400011c7983 */ /* 0x000ee20000300800 */
[----:B------:R-:W-:Y:S02]  /*35e50*/  MOV R17, R3 ;  /* 0x0000000300117202 */ /* 0x000fe40000000f00 */
[----:B------:R-:W2:Y:S01]  /*35e60*/  LDL.LU R3, [R1+0x4120] ;  /* 0x0041200001037983 */ /* 0x000ea20000300800 */
[----:B------:R-:W-:Y:S02]  /*35e70*/  STL [R1+0x4028], R0 ;  /* 0x0040280001007387 */ /* 0x000fe40000100800 */
[----:B------:R-:W-:Y:S02]  /*35e80*/  STL.64 [R1+0xd0], R4 ;  /* 0x0000d00401007387 */ /* 0x000fe40000100a00 */
[----:B------:R0:W-:Y:S02]  /*35e90*/  STL [R1+0xd8], R6 ;  /* 0x0000d80601007387 */ /* 0x0001e40000100800 */
[----:B0-----:R-:W2:Y:S01]  /*35ea0*/  LDL.LU.64 R6, [R1+0x4118] ;  /* 0x0041180001067983 */ /* 0x001ea20000300a00 */
[----:B------:R-:W2:Y:S02]  /*35eb0*/  LDL.LU.64 R4, [R1+0x4110] ;  /* 0x0041100001047983 */ /* 0x000ea40000300a00 */
[----:B----4-:R-:W-:Y:S02]  /*35ec0*/  STL.64 [R1+0x40e8], R14 ;  /* 0x0040e80e01007387 */ /* 0x010fe40000100a00 */
[----:B------:R0:W-:Y:S02]  /*35ed0*/  STL.64 [R1+0x40e0], R12 ;  /* 0x0040e00c01007387 */ /* 0x0001e40000100a00 */
[----:B0-----:R-:W4:Y:S01]  /*35ee0*/  LDL.LU R12, [R1+0x130] ;  /* 0x00013000010c7983 */ /* 0x001f220000300800 */
[----:B------:R-:W4:Y:S02]  /*35ef0*/  LDL.LU R13, [R1+0x134] ;  /* 0x00013400010d7983 */ /* 0x000f240000300800 */
[----:B------:R-:W4:Y:S02]  /*35f00*/  LDL.LU R14, [R1+0x138] ;  /* 0x00013800010e7983 */ /* 0x000f240000300800 */
[----:B------:R-:W4:Y:S01]  /*35f10*/  LDL.LU R15, [R1+0x13c] ;  /* 0x00013c00010f7983 */ /* 0x000f220000300800 */
[----:B------:R-:W-:Y:S01]  /*35f20*/  STL [R1+0x4030], R29 ;  /* 0x0040301d01007387 */ /* 0x000fe20000100800 */
[----:B--2---:R-:W-:Y:S03]  /*35f30*/  HMMA.16816.F32 R8, R8, R16, R4 ;  /* 0x000000100808723c */ /* 0x004fe60000001804 */
[----:B------:R-:W2:Y:S01]  /*35f40*/  LDL.LU.64 R6, [R1+0x4108] ;  /* 0x0041080001067983 */ /* 0x000ea20000300a00 */
[----:B------:R-:W2:Y:S03]  /*35f50*/  LDL.LU.64 R4, [R1+0x4100] ;  /* 0x0041000001047983 */ /* 0x000ea60000300a00 */
[----:B------:R-:W-:Y:S11]  /*35f60*/  IMAD.MOV.U32 R16, RZ, RZ, R3 ;  /* 0x000000ffff107224 */ /* 0x000ff600078e0003 */
[----:B------:R-:W-:Y:S06]  /*35f70*/  @!UPT UIADD3 URZ, URZ, URZ, URZ ;  /* 0x0000003f3f3ff290 */ /* 0x000fec000fffe03f */
[----:B------:R-:W-:Y:S01]  /*35f80*/  MOV R18, R10 ;  /* 0x0000000a00127202 */ /* 0x000fe20000000f00 */
[----:B------:R-:W-:Y:S04]  /*35f90*/  STL.64 [R1+0x90], R8 ;  /* 0x0000900801007387 */ /* 0x000fe80000100a00 */
[----:B------:R0:W-:Y:S01]  /*35fa0*/  STL [R1+0x40a8], R18 ;  /* 0x0040a81201007387 */ /* 0x0001e20000100800 */
[----:B------:R-:W3:Y:S01]  /*35fb0*/  LDL.LU R3, [R1+0x40f8] ;  /* 0x0040f80001037983 */ /* 0x000ee20000300800 */
[----:B------:R-:W-:Y:S01]  /*35fc0*/  MOV R0, R11 ;  /* 0x0000000b00007202 */ /* 0x000fe20000000f00 */
[----:B------:R-:W4:Y:S01]  /*35fd0*/  LDL.LU R17, [R1+0xf4] ;  /* 0x0000f40001117983 */ /* 0x000f220000300800 */
[----:B0-----:R-:W4:Y:S01]  /*35fe0*/  LDL.LU R18, [R1+0xf8] ;  /* 0x0000f80001127983 */ /* 0x001f220000300800 */
[----:B--2---:R-:W-:Y:S03]  /*35ff0*/  HMMA.16816.F32 R8, R4, R24, R20 ;  /* 0x000000180408723c */ /* 0x004fe60000001814 */
[----:B---3--:R-:W0:Y:S11]  /*36000*/  LDSM.16.MT88.4 R20, [R3+0x28800] ;  /* 0x028800000314783b */ /* 0x008e360000004200 */
[----:B------:R-:W-:Y:S09]  /*36010*/  @!UPT UIADD3 URZ, URZ, URZ, URZ ;  /* 0x0000003f3f3ff290 */ /* 0x000ff2000fffe03f */
[----:B------:R-:W-:Y:S01]  /*36020*/  STL.64 [R1+0x3fc0], R10 ;  /* 0x003fc00a01007387 */ /* 0x000fe20000100a00 */
[----:B------:R1:W-:Y:S03]  /*36030*/  STL.64 [R1+0x3fb8], R8 ;  /* 0x003fb80801007387 */ /* 0x0003e60000100a00 */
[----:B-1----:R-:W2:Y:S01]  /*36040*/  LDL.LU.64 R8, [R1+0x60] ;  /* 0x0000600001087983 */ /* 0x002ea20000300a00 */
[----:B------:R-:W3:Y:S03]  /*36050*/  LDL.LU.64 R10, [R1+0x68] ;  /* 0x00006800010a7983 */ /* 0x000ee60000300a00 */
[----:B0-----:R0:W-:Y:S01]  /*36060*/  STL.64 [R1], R20 ;  /* 0x0000001401007387 */ /* 0x0011e20000100a00 */
[----:B------:R4:W-:Y:S03]  /*36070*/  STL [R1+0x8], R22 ;  /* 0x0000081601007387 */ /* 0x0009e60000100800 */
[----:B0-----:R-:W4:Y:S01]  /*36080*/  LDL.LU.64 R20, [R1+0x40f0] ;  /* 0x0040f00001147983 */ /* 0x001f220000300a00 */
[----:B------:R-:W-:-:S02]  /*36090*/  MOV R29, R23 ;  /* 0x00000017001d7202 */ /* 0x000fc40000000f00 */
[C---:B----4-:R-:W-:Y:S01]  /*360a0*/  HMMA.16816.F32 R20, R4.reuse, R20, R12 ;  /* 0x000000140414723c */ /* 0x050fe2000000180c */
[----:B------:R-:W4:Y:S01]  /*360b0*/  LDL.LU.64 R14, [R1+0x40e8] ;  /* 0x0040e800010e7983 */ /* 0x000f220000300a00 */
[----:B------:R-:W2:Y:S11]  /*360c0*/  LDL.LU.64 R12, [R1+0x40e0] ;  /* 0x0040e000010c7983 */ /* 0x000eb60000300a00 */
[----:B------:R-:W-:Y:S10]  /*360d0*/  @!UPT UIADD3 URZ, URZ, URZ, URZ ;  /* 0x0000003f3f3ff290 */ /* 0x000ff4000fffe03f */
        /* <DEDUP_REMOVED lines=10> */
[----:B------:R-:W2:Y:S01]  /*36180*/  LDL.LU.64 R20, [R1+0x40c0] ;  /* 0x0040c00001147983 */ /* 0x000ea20000300a00 */
[----:B------:R-:W-:Y:S01]  /*36190*/  MOV R19, R28 ;  /* 0x0000001c00137202 */ /* 0x000fe20000000f00 */
[----:B--2---:R-:W-:Y:S01]  /*361a0*/  HMMA.16816.F32 R4, R4, R8, R20 ;  /* 0x000000080404723c */ /* 0x004fe20000001814 */
[----:B------:R-:W2:Y:S01]  /*361b0*/  LDL.LU.64 R22, [R1+0x40b8] ;  /* 0x0040b80001167983 */ /* 0x000ea20000300a00 */
[----:B------:R-:W2:Y:S11]  /*361c0*/  LDL.LU.64 R20, [R1+0x40b0] ;  /* 0x0040b00001147983 */ /* 0x000eb60000300a00 */
[----:B------:R-:W-:Y:S10]  /*361d0*/  @!UPT UIADD3 URZ, URZ, URZ, URZ ;  /* 0x0000003f3f3ff290 */ /* 0x000ff4000fffe03f */
[----:B------:R-:W-:Y:S01]  /*361e0*/  STL.64 [R1+0x1a0], R4 ;  /* 0x0001a00401007387 */ /* 0x000fe20000100a00 */
[----:B------:R0:W-:Y:S03]  /*361f0*/  STL.64 [R1+0x1a8], R6 ;  /* 0x0001a80601007387 */ /* 0x0001e60000100a00 */
[----:B0-----:R-:W3:Y:S01]  /*36200*/  LDL.LU.64 R6, [R1+0x88] ;  /* 0x0000880001067983 */ /* 0x001ee20000300a00 */
[----:B------:R-:W-:Y:S01]  /*36210*/  IMAD.MOV.U32 R5, RZ, RZ, R26 ;  /* 0x000000ffff057224 */ /* 0x000fe200078e001a */
[----:B------:R-:W-:Y:S01]  /*36220*/  MOV R4, R27 ;  /* 0x0000001b00047202 */ /* 0x000fe20000000f00 */
[C---:B--2---:R-:W-:Y:S11]  /*36230*/  HMMA.16816.F32 R16, R20.reuse, R26, R16 ;  /* 0x0000001a1410723c */ /* 0x044ff60000001810 */
[----:B------:R-:W-:Y:S11]  /*36240*/  @!UPT UIADD3 URZ, URZ, URZ, URZ ;  /* 0x0000003f3f3ff290 */ /* 0x000ff6000fffe03f */
[----:B------:R-:W-:Y:S01]  /*36250*/  @!UPT UIADD3 URZ, URZ, URZ, URZ ;  /* 0x0000003f3f3ff290 */ /* 0x000fe2000fffe03f */
[----:B------:R-:W-:Y:S01]  /*36260*/  STL.64 [R1+0x190], R16 ;  /* 0x0001901001007387 */ /* 0x000fe20000100a00 */
[----:B------:R0:W-:Y:S03]  /*36270*/  STL.64 [R1+0x198], R18 ;  /* 0x0001981201007387 */ /* 0x0001e60000100a00 */
[----:B0-----:R-:W2:Y:S01]  /*36280*/  LDL.LU R18, [R1+0x40a8] ;  /* 0x0040a80001127983 */ /* 0x001ea20000300800 */
[----:B------:R-:W3:Y:S02]  /*36290*/  LDL.LU.64 R26, [R1+0x40a0] ;  /* 0x0040a000011a7983 */ /* 0x000ee40000300a00 */
[----:B------:R-:W3:Y:S02]  /*362a0*/  LDL.LU.64 R24, [R1+0x4098] ;  /* 0x0040980001187983 */ /* 0x000ee40000300a00 */
[C---:B---3--:R-:W-:Y:S11]  /*362b0*/  HMMA.16816.F32 R24, R20.reuse, R6, R24 ;  /* 0x000000061418723c */ /* 0x048ff60000001818 */
[----:B------:R-:W-:Y:S11]  /*362c0*/  @!UPT UIADD3 URZ, URZ, URZ, URZ ;  /* 0x0000003f3f3ff290 */ /* 0x000ff6000fffe03f */
[----:B------:R-:W-:Y:S01]  /*362d0*/  @!UPT UIADD3 URZ, URZ, URZ, URZ ;  /* 0x0000003f3f3ff290 */ /* 0x000fe2000fffe03f */
[----:B------:R-:W-:Y:S01]  /*362e0*/  STL.64 [R1+0x1d0], R24 ;  /* 0x0001d01801007387 */ /* 0x000fe20000100a00 */
[----:B------:R0:W-:Y:S03]  /*362f0*/  STL.64 [R1+0x1d8], R26 ;  /* 0x0001d81a01007387 */ /* 0x0001e60000100a00 */
[----:B0-----:R-:W4:Y:S01]  /*36300*/  LDL.LU.64 R26, [R1+0x4090] ;  /* 0x00409000011a7983 */ /* 0x001f220000300a00 */
[----:B------:R-:W4:Y:S02]  /*36310*/  LDL.LU.64 R24, [R1+0x4088] ;  /* 0x0040880001187983 */ /* 0x000f240000300a00 */
[C---:B----4-:R-:W-:Y:S01]  /*36320*/  HMMA.16816.F32 R12, R20.reuse, R14, R24 ;  /* 0x0000000e140c723c */ /* 0x050fe20000001818 */
[----:B------:R-:W3:Y:S01]  /*36330*/  LDL.LU.64 R26, [R1+0x4080] ;  /* 0x00408000011a7983 */ /* 0x000ee20000300a00 */
[----:B------:R-:W3:Y:S11]  /*36340*/  LDL.LU.64 R24, [R1+0x4078] ;  /* 0x0040780001187983 */ /* 0x000ef60000300a00 */
[----:B------:R-:W-:Y:S10]  /*36350*/  @!UPT UIADD3 URZ, URZ, URZ, URZ ;  /* 0x0000003f3f3ff290 */ /* 0x000ff4000fffe03f */
[----:B------:R-:W-:Y:S01]  /*36360*/  STL.64 [R1+0x1c0], R12 ;  /* 0x0001c00c01007387 */ /* 0x000fe20000100a00 */
[----:B------:R0:W-:Y:S03]  /*36370*/  STL.64 [R1+0x1c8], R14 ;  /* 0x0001c80e01007387 */ /* 0x0001e60000100a00 */
[----:B0-----:R-:W4:Y:S01]  /*36380*/  LDL.LU.64 R14, [R1+0x4070] ;  /* 0x00407000010e7983 */ /* 0x001f220000300a00 */
[----:B------:R-:W4:Y:S02]  /*36390*/  LDL.LU.64 R12, [R1+0x4068] ;  /* 0x00406800010c7983 */ /* 0x000f240000300a00 */
[----:B----4-:R-:W-:Y:S01]  /*363a0*/  HMMA.16816.F32 R20, R20, R10, R12 ;  /* 0x0000000a1414723c */ /* 0x010fe2000000180c */
[----:B------:R-:W3:Y:S01]  /*363b0*/  LDL.LU.64 R14, [R1+0x4060] ;  /* 0x00406000010e7983 */ /* 0x000ee20000300a00 */
[----:B------:R-:W3:Y:S11]  /*363c0*/  LDL.LU.64 R12, [R1+0x4058] ;  /* 0x00405800010c7983 */ /* 0x000ef60000300a00 */
[----:B------:R-:W-:Y:S10]  /*363d0*/  @!UPT UIADD3 URZ, URZ, URZ, URZ ;  /* 0x0000003f3f3ff290 */ /* 0x000ff4000fffe03f */
[----:B------:R-:W-:Y:S01]  /*363e0*/  STL.64 [R1+0x180], R20 ;  /* 0x0001801401007387 */ /* 0x000fe20000100a00 */
[----:B------:R0:W-:Y:S02]  /*363f0*/  STL.64 [R1+0x188], R22 ;  /* 0x0001881601007387 */ /* 0x0001e40000100a00 */
[----:B0-----:R-:W-:Y:S01]  /*36400*/  MOV R22, R5 ;  /* 0x0000000500167202 */ /* 0x001fe20000000f00 */
[----:B------:R-:W-:-:S07]  /*36410*/  IMAD.MOV.U32 R23, RZ, RZ, R4 ;  /* 0x000000ffff177224 */ /* 0x000fce00078e0004 */
[C---:B---3--:R-:W-:Y:S11]  /*36420*/  HMMA.16816.F32 R24, R12.reuse, R22, R24 ;  /* 0x000000160c18723c */ /* 0x048ff60000001818 */
[----:B------:R-:W-:Y:S11]  /*36430*/  @!UPT UIADD3 URZ, URZ, URZ, URZ ;  /* 0x0000003f3f3ff290 */ /* 0x000ff6000fffe03f */
[----:B------:R-:W-:Y:S01]  /*36440*/  @!UPT UIADD3 URZ, URZ, URZ, URZ ;  /* 0x0000003f3f3ff290 */ /* 0x000fe2000fffe03f */
[----:B------:R-:W-:Y:S01]  /*36450*/  STL.64 [R1+0x170], R24 ;  /* 0x0001701801007387 */ /* 0x000fe20000100a00 */
[----:B------:R0:W-:Y:S03]  /*36460*/  STL.64 [R1+0x178], R26 ;  /* 0x0001781a01007387 */ /* 0x0001e60000100a00 */
[----:B0-----:R-:W3:Y:S01]  /*36470*/  LDL.LU.64 R26, [R1+0x4050] ;  /* 0x00405000011a7983 */ /* 0x001ee20000300a00 */
[----:B------:R-:W3:Y:S02]  /*36480*/  LDL.LU.64 R24, [R1+0x4048] ;  /* 0x0040480001187983 */ /* 0x000ee40000300a00 */
[----:B------:R0:W-:Y:S02]  /*36490*/  STL.64 [R1+0x4008], R22 ;  /* 0x0040081601007387 */ /* 0x0001e40000100a00 */
[----:B0-----:R-:W4:Y:S01]  /*364a0*/  LDL.LU.64 R22, [R1+0x78] ;  /* 0x0000780001167983 */ /* 0x001f220000300a00 */
[C---:B---3--:R-:W-:Y:S11]  /*364b0*/  HMMA.16816.F32 R24, R12.reuse, R6, R24 ;  /* 0x000000060c18723c */ /* 0x048ff60000001818 */
[----:B------:R-:W-:Y:S11]  /*364c0*/  @!UPT UIADD3 URZ, URZ, URZ, URZ ;  /* 0x0000003f3f3ff290 */ /* 0x000ff6000fffe03f */
[----:B------:R-:W-:Y:S01]  /*364d0*/  @!UPT UIADD3 URZ, URZ, URZ, URZ ;  /* 0x0000003f3f3ff290 */ /* 0x000fe2000fffe03f */
[----:B------:R-:W-:Y:S01]  /*364e0*/  STL.64 [R1+0x160], R24 ;  /* 0x0001601801007387 */ /* 0x000fe20000100a00 */
[----:B------:R0:W-:Y:S03]  /*364f0*/  STL.64 [R1+0x168], R26 ;  /* 0x0001681a01007387 */ /* 0x0001e60000100a00 */
[----:B0-----:R-:W3:Y:S01]  /*36500*/  LDL.LU.64 R26, [R1+0x4040] ;  /* 0x00404000011a7983 */ /* 0x001ee20000300a00 */
[----:B------:R-:W3:Y:S01]  /*36510*/  LDL.LU.64 R24, [R1+0x4038] ;  /* 0x0040380001187983 */ /* 0x000ee20000300a00 */
[----:B------:R-:W-:Y:S02]  /*36520*/  MOV R17, R6 ;  /* 0x0000000600117202 */ /* 0x000fe40000000f00 */
[----:B------:R-:W-:Y:S01]  /*36530*/  MOV R16, R7 ;  /* 0x0000000700107202 */ /* 0x000fe20000000f00 */
[----:B----4-:R-:W-:Y:S01]  /*36540*/  IMAD.MOV.U32 R9, RZ, RZ, R22 ;  /* 0x000000ffff097224 */ /* 0x010fe200078e0016 */
[----:B------:R-:W-:Y:S01]  /*36550*/  MOV R8, R23 ;  /* 0x0000001700087202 */ /* 0x000fe20000000f00 */
[----:B---3--:R-:W-:Y:S07]  /*36560*/  HMMA.16816.F32 R4, R12, R22, R24 ;  /* 0x000000160c04723c */ /* 0x008fee0000001818 */
[----:B------:R-:W-:Y:S11]  /*36570*/  IMAD.MOV.U32 R23, RZ, RZ, R2 ;  /* 0x000000ffff177224 */ /* 0x000ff600078e0002 */
[----:B------:R-:W-:Y:S05]  /*36580*/  @!UPT UIADD3 URZ, URZ, URZ, URZ ;  /* 0x0000003f3f3ff290 */ /* 0x000fea000fffe03f */
[----:B------:R0:W-:Y:S01]  /*36590*/  STL.64 [R1+0x150], R4 ;  /* 0x0001500401007387 */ /* 0x0001e20000100a00 */
[----:B------:R1:W-:Y:S02]  /*365a0*/  STL [R1+0x158], R6 ;  /* 0x0001580601007387 */ /* 0x0003e40000100800 */
[----:B------:R-:W-:Y:S02]  /*365b0*/  STL.64 [R1+0x4018], R14 ;  /* 0x0040180e01007387 */ /* 0x000fe40000100a00 */
[----:B------:R-:W-:Y:S01]  /*365c0*/  STL.64 [R1+0x4010], R12 ;  /* 0x0040100c01007387 */ /* 0x000fe20000100a00 */
[----:B------:R-:W3:Y:S01]  /*365d0*/  LDL.LU R20, [R1+0x40] ;  /* 0x0000400001147983 */ /* 0x000ee20000300800 */
[----:B------:R-:W3:Y:S02]  /*365e0*/  LDL.LU R21, [R1+0x44] ;  /* 0x0000440001157983 */ /* 0x000ee40000300800 */
[----:B------:R-:W3:Y:S02]  /*365f0*/  LDL.LU R22, [R1+0x48] ;  /* 0x0000480001167983 */ /* 0x000ee40000300800 */
[----:B------:R-:W4:Y:S01]  /*36600*/  LDL.LU R2, [R1+0x4034] ;  /* 0x0040340001027983 */ /* 0x000f220000300800 */
[----:B------:R-:W-:Y:S01]  /*36610*/  MOV R28, R7 ;  /* 0x00000007001c7202 */ /* 0x000fe20000000f00 */
[----:B------:R-:W2:Y:S01]  /*36620*/  LDL R19, [R1+0x1f34] ;  /* 0x001f340001137983 */ /* 0x000ea20000100800 */
[----:B0-----:R-:W3:Y:S03]  /*36630*/  LDL.LU R4, [R1+0xa0] ;  /* 0x0000a00001047983 */ /* 0x001ee60000300800 */
[----:B------:R-:W3:Y:S01]  /*36640*/  LDL.LU R5, [R1+0xa4] ;  /* 0x0000a40001057983 */ /* 0x000ee20000300800 */
[----:B-1----:R-:W3:Y:S03]  /*36650*/  LDL.LU R6, [R1+0xa8] ;  /* 0x0000a80001067983 */ /* 0x002ee60000300800 */
[----:B------:R-:W3:Y:S01]  /*36660*/  LDL.LU R7, [R1+0xac] ;  /* 0x0000ac0001077983 */ /* 0x000ee20000300800 */
[----:B------:R-:W-:Y:S03]  /*36670*/  STL [R1+0x3fb0], R28 ;  /* 0x003fb01c01007387 */ /* 0x000fe60000100800 */
[----:B----4-:R-:W0:Y:S04]  /*36680*/  LDSM.16.MT88.4 R24, [R2+0x29000] ;  /* 0x029000000218783b */ /* 0x010e280000004200 */
[----:B--2---:R-:W1:Y:S04]  /*36690*/  LDSM.16.M88.4 R12, [R19+0x200] ;  /* 0x00020000130c783b */ /* 0x004e680000000200 */
[----:B0-----:R-:W-:Y:S01]  /*366a0*/  STL.64 [R1+0x3f98], R26 ;  /* 0x003f981a01007387 */ /* 0x001fe20000100a00 */
[----:B------:R0:W-:Y:S03]  /*366b0*/  STL.64 [R1+0x3f90], R24 ;  /* 0x003f901801007387 */ /* 0x0001e60000100a00 */
[----:B0-----:R-:W2:Y:S01]  /*366c0*/  LDL.LU R24, [R1] ;  /* 0x0000000001187983 */ /* 0x001ea20000300800 */
[----:B------:R-:W2:Y:S02]  /*366d0*/  LDL.LU R25, [R1+0x4] ;  /* 0x0000040001197983 */ /* 0x000ea40000300800 */
[----:B------:R-:W4:Y:S01]  /*366e0*/  LDL.LU R26, [R1+0x8] ;  /* 0x00000800011a7983 */ /* 0x000f220000300800 */
[----:B------:R-:W-:-:S02]  /*366f0*/  MOV R27, R29 ;  /* 0x0000001d001b7202 */ /* 0x000fc40000000f00 */
[----:B------:R-:W3:Y:S04]  /*36700*/  LDL.LU R29, [R1+0x4030] ;  /* 0x00403000011d7983 */ /* 0x000ee80000300800 */
[----:B----4-:R-:W-:Y:S01]  /*36710*/  STL.64 [R1+0x3fd0], R26 ;  /* 0x003fd01a01007387 */ /* 0x010fe20000100a00 */
[----:B--2---:R0:W-:Y:S03]  /*36720*/  STL.64 [R1+0x3fc8], R24 ;  /* 0x003fc81801007387 */ /* 0x0041e60000100a00 */
[----:B0-----:R-:W2:Y:S01]  /*36730*/  LDL.LU R24, [R1+0x90] ;  /* 0x0000900001187983 */ /* 0x001ea20000300800 */
[----:B------:R-:W2:Y:S01]  /*36740*/  LDL.LU R25, [R1+0x94] ;  /* 0x0000940001197983 */ /* 0x000ea20000300800 */
[----:B------:R-:W-:Y:S01]  /*36750*/  MOV R26, R18 ;  /* 0x00000012001a7202 */ /* 0x000fe20000000f00 */
[----:B------:R-:W-:Y:S01]  /*36760*/  IMAD.MOV.U32 R27, RZ, RZ, R0 ;  /* 0x000000ffff1b7224 */ /* 0x000fe200078e0000 */
[----:B------:R-:W4:Y:S01]  /*36770*/  LDL.LU R18, [R1+0x402c] ;  /* 0x00402c0001127983 */ /* 0x000f220000300800 */
[----:B------:R-:W3:Y:S03]  /*36780*/  LDL.LU R0, [R1+0x4028] ;  /* 0x0040280001007983 */ /* 0x000ee60000300800 */
[----:B------:R-:W-:Y:S04]  /*36790*/  STL.64 [R1+0x3fe0], R26 ;  /* 0x003fe01a01007387 */ /* 0x000fe80000100a00 */
[----:B--2---:R0:W-:Y:S04]  /*367a0*/  STL.64 [R1+0x3fd8], R24 ;  /* 0x003fd81801007387 */ /* 0x0041e80000100a00 */
[----:B0-----:R-:W2:Y:S01]  /*367b0*/  LDL.LU R24, [R1+0xd0] ;  /* 0x0000d00001187983 */ /* 0x001ea20000300800 */
[----:B------:R-:W2:Y:S02]  /*367c0*/  LDL.LU R25, [R1+0xd4] ;  /* 0x0000d40001197983 */ /* 0x000ea40000300800 */
[----:B------:R-:W2:Y:S01]  /*367d0*/  LDL.LU R26, [R1+0xd8] ;  /* 0x0000d800011a7983 */ /* 0x000ea20000300800 */
[----:B---3--:R-:W-:-:S02]  /*367e0*/  MOV R27, R29 ;  /* 0x0000001d001b7202 */ /* 0x008fc40000000f00 */
[----:B------:R-:W3:Y:S04]  /*367f0*/  LDL.LU R29, [R1+0x4024] ;  /* 0x00402400011d7983 */ /* 0x000ee80000300800 */
[----:B--2---:R0:W-:Y:S01]  /*36800*/  STL.64 [R1+0x3ff0], R26 ;  /* 0x003ff01a01007387 */ /* 0x0041e20000100a00 */
[----:B------:R2:W-:Y:S01]  /*36810*/  STL.64 [R1+0x3fe8], R24 ;  /* 0x003fe81801007387 */ /* 0x0005e20000100a00 */
[----:B0-----:R-:W-:Y:S02]  /*36820*/  MOV R26, R0 ;  /* 0x00000000001a7202 */ /* 0x001fe40000000f00 */
[----:B--2---:R-:W2:Y:S01]  /*36830*/  LDL.LU R24, [R1+0xe0] ;  /* 0x0000e00001187983 */ /* 0x004ea20000300800 */
[----:B------:R-:W2:Y:S02]  /*36840*/  LDL.LU R25, [R1+0xe4] ;  /* 0x0000e40001197983 */ /* 0x000ea40000300800 */
[----:B------:R-:W2:Y:S02]  /*36850*/  LDL.LU R0, [R1+0x4020] ;  /* 0x0040200001007983 */ /* 0x000ea40000300800 */
[----:B-1----:R-:W-:Y:S01]  /*36860*/  STL.64 [R1+0x30], R12 ;  /* 0x0000300c01007387 */ /* 0x002fe20000100a00 */
[----:B------:R0:W-:Y:S04]  /*36870*/  STL.64 [R1+0x38], R14 ;  /* 0x0000380e01007387 */ /* 0x0001e80000100a00 */
[----:B0-----:R-:W2:Y:S01]  /*36880*/  LDL.LU.64 R14, [R1+0x4018] ;  /* 0x00401800010e7983 */ /* 0x001ea20000300a00 */
[----:B------:R-:W2:Y:S02]  /*36890*/  LDL.LU.64 R12, [R1+0x4010] ;  /* 0x00401000010c7983 */ /* 0x000ea40000300a00 */
[----:B----4-:R-:W-:Y:S01]  /*368a0*/  IMAD.MOV.U32 R27, RZ, RZ, R18 ;  /* 0x000000ffff1b7224 */ /* 0x010fe200078e0012 */
[----:B--2---:R-:W-:Y:S11]  /*368b0*/  HMMA.16816.F32 R20, R12, R10, R20 ;  /* 0x0000000a0c14723c */ /* 0x004ff60000001814 */
[----:B------:R-:W-:Y:S11]  /*368c0*/  @!UPT UIADD3 URZ, URZ, URZ, URZ ;  /* 0x0000003f3f3ff290 */ /* 0x000ff6000fffe03f */
[----:B------:R-:W-:Y:S01]  /*368d0*/  @!UPT UIADD3 URZ, URZ, URZ, URZ ;  /* 0x0000003f3f3ff290 */ /* 0x000fe2000fffe03f */
[----:B------:R-:W-:Y:S01]  /*368e0*/  STL.64 [R1+0x120], R20 ;  /* 0x0001201401007387 */ /* 0x000fe20000100a00 */
[----:B------:R-:W-:Y:S02]  /*368f0*/  STL.64 [R1+0x128], R22 ;  /* 0x0001281601007387 */ /* 0x000fe40000100a00 */
[----:B------:R-:W0:Y:S01]  /*36900*/  LDSM.16.M88.4 R20, [R19+0x8200] ;  /* 0x008200001314783b */ /* 0x000e220000000200 */
[----:B------:R-:W-:Y:S02]  /*36910*/  MOV R14, R17 ;  /* 0x00000011000e7202 */ /* 0x000fe40000000f00 */
[----:B------:R-:W-:Y:S01]  /*36920*/  MOV R15, R16 ;  /* 0x00000010000f7202 */ /* 0x000fe20000000f00 */
[----:B0-----:R-:W-:Y:S01]  /*36930*/  STL.64 [R1+0x10], R20 ;  /* 0x0000101401007387 */ /* 0x001fe20000100a00 */
[----:B------:R-:W-:Y:S02]  /*36940*/  STL.64 [R1+0x18], R22 ;  /* 0x0000181601007387 */ /* 0x000fe40000100a00 */
[----:B------:R-:W0:Y:S02]  /*36950*/  LDSM.16.M88.4 R20, [R19+0x10200] ;  /* 0x010200001314783b */ /* 0x000e240000000200 */
[----:B------:R-:W1:Y:S04]  /*36960*/  LDSM.16.M88.4 R16, [R19+0x18200] ;  /* 0x018200001310783b */ /* 0x000e680000000200 */
[----:B0-----:R-:W-:Y:S01]  /*36970*/  STL.64 [R1+0x20], R20 ;  /* 0x0000201401007387 */ /* 0x001fe20000100a00 */
[----:B------:R0:W-:Y:S02]  /*36980*/  STL.64 [R1+0x28], R22 ;  /* 0x0000281601007387 */ /* 0x0001e40000100a00 */
[----:B-1----:R-:W-:Y:S01]  /*36990*/  IMAD.MOV.U32 R28, RZ, RZ, R17 ;  /* 0x000000ffff1c7224 */ /* 0x002fe200078e0011 */
[----:B0-----:R-:W2:Y:S01]  /*369a0*/  LDL.LU.64 R22, [R1+0x4008] ;  /* 0x0040080001167983 */ /* 0x001ea20000300a00 */
[----:B------:R-:W-:Y:S02]  /*369b0*/  STL [R1+0x40], R16 ;  /* 0x0000401001007387 */ /* 0x000fe40000100800 */
[----:B------:R0:W-:Y:S02]  /*369c0*/  STL.64 [R1+0x48], R18 ;  /* 0x0000481201007387 */ /* 0x0001e40000100a00 */
[----:B0-----:R-:W2:Y:S01]  /*369d0*/  LDL.LU.64 R18, [R1+0x4000] ;  /* 0x0040000001127983 */ /* 0x001ea20000300a00 */
[----:B------:R-:W2:Y:S02]  /*369e0*/  LDL.LU.64 R16, [R1+0x3ff8] ;  /* 0x003ff80001107983 */ /* 0x000ea40000300a00 */
[C---:B--2---:R-:W-:Y:S08]  /*369f0*/  HMMA.16816.F32 R4, R16.reuse, R22, R4 ;  /* 0x000000161004723c */ /* 0x044ff00000001804 */
[----:B------:R-:W-:Y:S11]  /*36a00*/  HMMA.16816.F32 R24, R16, R14, R24 ;  /* 0x0000000e1018723c */ /* 0x000ff60000001818 */
[----:B------:R-:W-:Y:S04]  /*36a10*/  @!UPT UIADD3 URZ, URZ, URZ, URZ ;  /* 0x0000003f3f3ff290 */ /* 0x000fe8000fffe03f */
[----:B------:R-:W-:Y:S01]  /*36a20*/  STL.64 [R1+0x140], R4 ;  /* 0x0001400401007387 */ /* 0x000fe20000100a00 */
[----:B------:R-:W-:Y:S02]  /*36a30*/  STL.64 [R1+0x148], R6 ;  /* 0x0001480601007387 */ /* 0x000fe40000100a00 */
[----:B------:R-:W0:Y:S02]  /*36a40*/  LDSM.16.MT88.4 R4, [R0+0x29000] ;  /* 0x029000000004783b */ /* 0x000e240000004200 */
[----:B0-----:R-:W-:Y:S02]  /*36a50*/  STL.64 [R1+0x3f78], R6 ;  /* 0x003f780601007387 */ /* 0x001fe40000100a00 */
[----:B------:R-:W-:Y:S02]  /*36a60*/  STL.64 [R1+0x3f70], R4 ;  /* 0x003f700401007387 */ /* 0x000fe40000100a00 */
[----:B------:R-:W-:Y:S02]  /*36a70*/  STL.64 [R1+0x130], R24 ;  /* 0x0001301801007387 */ /* 0x000fe40000100a00 */
[----:B------:R0:W-:Y:S02]  /*36a80*/  STL.64 [R1+0x138], R26 ;  /* 0x0001381a01007387 */ /* 0x0001e40000100a00 */
[----:B0-----:R-:W2:Y:S01]  /*36a90*/  LDL.LU.64 R26, [R1+0x3ff0] ;  /* 0x003ff000011a7983 */ /* 0x001ea20000300a00 */
[----:B------:R-:W2:Y:S01]  /*36aa0*/  LDL.LU.64 R24, [R1+0x3fe8] ;  /* 0x003fe80001187983 */ /* 0x000ea20000300a00 */
[----:B------:R-:W-:-:S02]  /*36ab0*/  MOV R6, R9 ;  /* 0x0000000900067202 */ /* 0x000fc40000000f00 */
[----:B------:R-:W-:-:S07]  /*36ac0*/  MOV R7, R8 ;  /* 0x0000000800077202 */ /* 0x000fce0000000f00 */
        /* <DEDUP_REMOVED lines=9> */
[----:B--2---:R-:W-:Y:S01]  /*36b60*/  HMMA.16816.F32 R16, R16, R10, R24 ;  /* 0x0000000a1010723c */ /* 0x004fe20000001818 */
[----:B------:R-:W2:Y:S01]  /*36b70*/  LDL.LU.64 R26, [R1+0x3fd0] ;  /* 0x003fd000011a7983 */ /* 0x000ea20000300a00 */
[----:B------:R-:W2:Y:S11]  /*36b80*/  LDL.LU.64 R24, [R1+0x3fc8] ;  /* 0x003fc80001187983 */ /* 0x000eb60000300a00 */
[----:B------:R-:W-:Y:S10]  /*36b90*/  @!UPT UIADD3 URZ, URZ, URZ, URZ ;  /* 0x0000003f3f3ff290 */ /* 0x000ff4000fffe03f */
[----:B------:R-:W-:Y:S01]  /*36ba0*/  STL.64 [R1+0x100], R16 ;  /* 0x0001001001007387 */ /* 0x000fe20000100a00 */
[----:B------:R2:W-:Y:S02]  /*36bb0*/  STL.64 [R1+0x108], R18 ;  /* 0x0001081201007387 */ /* 0x0005e40000100a00 */
[----:B------:R-:W2:Y:S02]  /*36bc0*/  LDL.LU.64 R10, [R1+0x3fc0] ;  /* 0x003fc000010a7983 */ /* 0x000ea40000300a00 */
[----:B------:R-:W2:Y:S02]  /*36bd0*/  LDL.LU.64 R8, [R1+0x3fb8] ;  /* 0x003fb80001087983 */ /* 0x000ea40000300a00 */
[----:B--2---:R-:W-:Y:S01]  /*36be0*/  HMMA.16816.F32 R16, R24, R22, R8 ;  /* 0x000000161810723c */ /* 0x004fe20000001808 */
[----:B------:R-:W2:Y:S04]  /*36bf0*/  LDL.LU R8, [R1+0x1b0] ;  /* 0x0001b00001087983 */ /* 0x000ea80000300800 */
[----:B------:R-:W-:Y:S11]  /*36c00*/  LDSM.16.MT88.4 R20, [R3+0x29000] ;  /* 0x029000000314783b */ /* 0x000ff60000004200 */
[----:B------:R-:W-:Y:S07]  /*36c10*/  @!UPT UIADD3 URZ, URZ, URZ, URZ ;  /* 0x0000003f3f3ff290 */ /* 0x000fee000fffe03f */
[----:B------:R-:W-:Y:S01]  /*36c20*/  STL.64 [R1+0xf0], R16 ;  /* 0x0000f01001007387 */ /* 0x000fe20000100a00 */
[----:B------:R-:W-:Y:S02]  /*36c30*/  STL.64 [R1+0xf8], R18 ;  /* 0x0000f81201007387 */ /* 0x000fe40000100a00 */
[----:B------:R-:W2:Y:S02]  /*36c40*/  LDL.LU R9, [R1+0x1b4] ;  /* 0x0001b40001097983 */ /* 0x000ea40000300800 */
[----:B------:R-:W2:Y:S01]  /*36c50*/  LDL.LU R10, [R1+0x1b8] ;  /* 0x0001b800010a7983 */ /* 0x000ea20000300800 */
[----:B------:R-:W2:Y:S04]  /*36c60*/  LDL.LU R11, [R1+0x1bc] ;  /* 0x0001bc00010b7983 */ /* 0x000ea80000300800 */
[----:B---3--:R-:W0:Y:S01]  /*36c70*/  LDSM.16.MT88.4 R16, [R29+0x29000] ;  /* 0x029000001d10783b */ /* 0x008e220000004200 */
[----:B------:R-:W-:Y:S03]  /*36c80*/  STL [R1+0x3f18], R29 ;  /* 0x003f181d01007387 */ /* 0x000fe60000100800 */
[----:B0-----:R0:W-:Y:S01]  /*36c90*/  STL.64 [R1+0x3f10], R18 ;  /* 0x003f101201007387 */ /* 0x0011e20000100a00 */
[----:B------:R1:W-:Y:S01]  /*36ca0*/  STL.64 [R1+0x3f08], R16 ;  /* 0x003f081001007387 */ /* 0x0003e20000100a00 */
[----:B0-----:R-:W-:Y:S01]  /*36cb0*/  MOV R18, R5 ;  /* 0x0000000500127202 */ /* 0x001fe20000000f00 */
[----:B------:R-:W-:-:S05]  /*36cc0*/  IMAD.MOV.U32 R19, RZ, RZ, R4 ;  /* 0x000000ffff137224 */ /* 0x000fca00078e0004 */
[----:B------:R0:W-:Y:S01]  /*36cd0*/  STL.64 [R1+0x3fa8], R18 ;  /* 0x003fa81201007387 */ /* 0x0001e20000100a00 */
[----:B-1----:R-:W3:Y:S02]  /*36ce0*/  LDL.LU R16, [R1+0x1e0] ;  /* 0x0001e00001107983 */ /* 0x002ee40000300800 */
[----:B------:R-:W3:Y:S01]  /*36cf0*/  LDL.LU R17, [R1+0x1e4] ;  /* 0x0001e40001117983 */ /* 0x000ee20000300800 */
[----:B0-----:R-:W3:Y:S01]  /*36d00*/  LDL.LU R18, [R1+0x1e8] ;  /* 0x0001e80001127983 */ /* 0x001ee20000300800 */
[----:B------:R-:W3:Y:S02]  /*36d10*/  LDL.LU R19, [R1+0x1ec] ;  /* 0x0001ec0001137983 */ /* 0x000ee40000300800 */
[----:B------:R-:W-:Y:S02]  /*36d20*/  STL [R1+0x3ec0], R22 ;  /* 0x003ec01601007387 */ /* 0x000fe40000100800 */
[----:B------:R-:W-:Y:S01]  /*36d30*/  STL [R1+0x3ebc], R23 ;  /* 0x003ebc1701007387 */ /* 0x000fe20000100800 */
[----:B------:R-:W-:Y:S01]  /*36d40*/  STL [R1+0x3eb8], R3 ;  /* 0x003eb80301007387 */ /* 0x000fe20000100800 */
[----:B------:R-:W4:Y:S01]  /*36d50*/  LDL R12, [R1+0x30] ;  /* 0x00003000010c7983 */ /* 0x000f220000100800 */
[C---:B--2---:R-:W-:Y:S11]  /*36d60*/  HMMA.16816.F32 R8, R24.reuse, R14, R8 ;  /* 0x0000000e1808723c */ /* 0x044ff60000001808 */
[----:B------:R-:W-:Y:S11]  /*36d70*/  @!UPT UIADD3 URZ, URZ, URZ, URZ ;  /* 0x0000003f3f3ff290 */ /* 0x000ff6000fffe03f */
[----:B------:R-:W-:Y:S01]  /*36d80*/  @!UPT UIADD3 URZ, URZ, URZ, URZ ;  /* 0x0000003f3f3ff290 */ /* 0x000fe2000fffe03f */
[----:B------:R-:W-:Y:S01]  /*36d90*/  STL.64 [R1+0xe0], R8 ;  /* 0x0000e00801007387 */ /* 0x000fe20000100a00 */
[----:B------:R-:W-:Y:S02]  /*36da0*/  STL.64 [R1+0xe8], R10 ;  /* 0x0000e80a01007387 */ /* 0x000fe40000100a00 */
[----:B------:R-:W4:Y:S02]  /*36db0*/  LDL R13, [R1+0x34] ;  /* 0x00003400010d7983 */ /* 0x000f240000100800 */
[----:B------:R-:W0:Y:S01]  /*36dc0*/  LDSM.16.MT88.4 R8, [R2+0x29800] ;  /* 0x029800000208783b */ /* 0x000e220000004200 */
[----:B---3--:R-:W-:Y:S01]  /*36dd0*/  HMMA.16816.F32 R4, R24, R6, R16 ;  /* 0x000000061804723c */ /* 0x008fe20000001810 */
[----:B----4-:R1:W-:Y:S04]  /*36de0*/  STL.64 [R1+0x3fa0], R12 ;  /* 0x003fa00c01007387 */ /* 0x0103e80000100a00 */
[----:B-1----:R-:W2:Y:S01]  /*36df0*/  LDL.LU R12, [R1+0x1a0] ;  /* 0x0001a000010c7983 */ /* 0x002ea20000300800 */
[----:B------:R-:W2:Y:S02]  /*36e00*/  LDL.LU R13, [R1+0x1a4] ;  /* 0x0001a400010d7983 */ /* 0x000ea40000300800 */
[----:B------:R-:W2:Y:S02]  /*36e10*/  LDL.LU R14, [R1+0x1a8] ;  /* 0x0001a800010e7983 */ /* 0x000ea40000300800 */
[----:B------:R-:W2:Y:S01]  /*36e20*/  LDL.LU R15, [R1+0x1ac] ;  /* 0x0001ac00010f7983 */ /* 0x000ea20000300800 */
[----:B0-----:R-:W-:Y:S01]  /*36e30*/  STL.64 [R1+0x3e70], R10 ;  /* 0x003e700a01007387 */ /* 0x001fe20000100a00 */
[----:B------:R0:W-:Y:S03]  /*36e40*/  STL.64 [R1+0x3e68], R8 ;  /* 0x003e680801007387 */ /* 0x0001e60000100a00 */
[----:B0-----:R-:W3:Y:S01]  /*36e50*/  LDL.LU R8, [R1+0x40] ;  /* 0x0000400001087983 */ /* 0x001ee20000300800 */
[----:B------:R-:W-:-:S02]  /*36e60*/  MOV R9, R28 ;  /* 0x0000001c00097202 */ /* 0x000fc40000000f00 */
[----:B------:R-:W4:Y:S02]  /*36e70*/  LDL.LU R28, [R1+0x3fb0] ;  /* 0x003fb000011c7983 */ /* 0x000f240000300800 */
[----:B------:R-:W-:Y:S01]  /*36e80*/  STL [R1+0x3df4], R2 ;  /* 0x003df40201007387 */ /* 0x000fe20000100800 */
[----:B------:R-:W2:Y:S03]  /*36e90*/  LDL.LU.64 R18, [R1+0x3fa8] ;  /* 0x003fa80001127983 */ /* 0x000ea60000300a00 */
[----:B------:R-:W-:Y:S02]  /*36ea0*/  MOV R10, R6 ;  /* 0x00000006000a7202 */ /* 0x000fe40000000f00 */
[----:B------:R-:W-:-:S05]  /*36eb0*/  MOV R11, R7 ;  /* 0x00000007000b7202 */ /* 0x000fca0000000f00 */
[----:B------:R-:W-:Y:S01]  /*36ec0*/  STL.64 [R1+0x3f88], R10 ;  /* 0x003f880a01007387 */ /* 0x000fe20000100a00 */
[----:B------:R-:W-:Y:S01]  /*36ed0*/  MOV R22, R4 ;  /* 0x0000000400167202 */ /* 0x000fe20000000f00 */
[----:B------:R-:W-:Y:S01]  /*36ee0*/  IMAD.MOV.U32 R23, RZ, RZ, R5 ;  /* 0x000000ffff177224 */ /* 0x000fe200078e0005 */
[----:B--2---:R-:W-:Y:S01]  /*36ef0*/  HMMA.16816.F32 R24, R24, R18, R12 ;  /* 0x000000121818723c */ /* 0x004fe2000000180c */
[----:B---3--:R0:W-:Y:S04]  /*36f00*/  STL.64 [R1+0x3f80], R8 ;  /* 0x003f800801007387 */ /* 0x0081e80000100a00 */
        /* <DEDUP_REMOVED lines=9> */
[----:B------:R0:W-:Y:S06]  /*36fa0*/  STL.64 [R1+0x3ec8], R20 ;  /* 0x003ec81401007387 */ /* 0x0001ec0000100a00 */
[----:B------:R-:W-:Y:S01]  /*36fb0*/  MOV R17, R26 ;  /* 0x0000001a00117202 */ /* 0x000fe20000000f00 */
[----:B------:R-:W-:-:S02]  /*36fc0*/  IMAD.MOV.U32 R16, RZ, RZ, R27 ;  /* 0x000000ffff107224 */ /* 0x000fc400078e001b */
[----:B------:R-:W-:Y:S01]  /*36fd0*/  IMAD.MOV.U32 R19, RZ, RZ, R24 ;  /* 0x000000ffff137224 */ /* 0x000fe200078e0018 */
[----:B------:R-:W-:Y:S01]  /*36fe0*/  MOV R18, R25 ;  /* 0x0000001900127202 */ /* 0x000fe20000000f00 */
[----:B0-----:R-:W2:Y:S01]  /*36ff0*/  LDL.64 R20, [R1+0x10] ;  /* 0x0000100001147983 */ /* 0x001ea20000100a00 */
[----:B------:R-:W2:Y:S02]  /*37000*/  LDL.LU.64 R12, [R1+0x3fa0] ;  /* 0x003fa000010c7983 */ /* 0x000ea40000300a00 */
[----:B------:R-:W2:Y:S02]  /*37010*/  LDL.LU.64 R26, [R1+0x3f98] ;  /* 0x003f9800011a7983 */ /* 0x000ea40000300a00 */
[----:B------:R-:W2:Y:S01]  /*37020*/  LDL.LU.64 R24, [R1+0x3f90] ;  /* 0x003f900001187983 */ /* 0x000ea20000300a00 */
[----:B------:R0:W-:Y:S01]  /*37030*/  STL [R1+0x3f28], R16 ;  /* 0x003f281001007387 */ /* 0x0001e20000100800 */
[----:B------:R1:W-:Y:S02]  /*37040*/  STL [R1+0x3f24], R17 ;  /* 0x003f241101007387 */ /* 0x0003e40000100800 */
[----:B------:R4:W-:Y:S02]  /*37050*/  STL [R1+0x3f20], R18 ;  /* 0x003f201201007387 */ /* 0x0009e40000100800 */
[----:B------:R4:W-:Y:S01]  /*37060*/  STL [R1+0x3f1c], R19 ;  /* 0x003f1c1301007387 */ /* 0x0009e20000100800 */
[----:B0-----:R-:W3:Y:S01]  /*37070*/  LDL.LU R16, [R1+0x1d0] ;  /* 0x0001d00001107983 */ /* 0x001ee20000300800 */
[----:B-1----:R-:W3:Y:S02]  /*37080*/  LDL.LU R17, [R1+0x1d4] ;  /* 0x0001d40001117983 */ /* 0x002ee40000300800 */
[----:B----4-:R-:W3:Y:S02]  /*37090*/  LDL.LU R18, [R1+0x1d8] ;  /* 0x0001d80001127983 */ /* 0x010ee40000300800 */
[----:B------:R-:W3:Y:S01]  /*370a0*/  LDL.LU R19, [R1+0x1dc] ;  /* 0x0001dc0001137983 */ /* 0x000ee20000300800 */
[C---:B--2---:R-:W-:Y:S01]  /*370b0*/  HMMA.16816.F32 R12, R24.reuse, R12, R8 ;  /* 0x0000000c180c723c */ /* 0x044fe20000001808 */
[----:B------:R-:W2:Y:S01]  /*370c0*/  LDL.LU.64 R10, [R1+0x3f88] ;  /* 0x003f8800010a7983 */ /* 0x000ea20000300a00 */
[----:B------:R-:W4:Y:S11]  /*370d0*/  LDL.LU.64 R8, [R1+0x3f80] ;  /* 0x003f800001087983 */ /* 0x000f360000300a00 */
[----:B------:R-:W-:Y:S10]  /*370e0*/  @!UPT UIADD3 URZ, URZ, URZ, URZ ;  /* 0x0000003f3f3ff290 */ /* 0x000ff4000fffe03f */
[----:B------:R-:W-:Y:S01]  /*370f0*/  STL.64 [R1+0x80], R12 ;  /* 0x0000800c01007387 */ /* 0x000fe20000100a00 */
[----:B------:R-:W-:Y:S01]  /*37100*/  STL [R1+0x88], R14 ;  /* 0x0000880e01007387 */ /* 0x000fe20000100800 */
[----:B------:R-:W-:Y:S02]  /*37110*/  MOV R3, R15 ;  /* 0x0000000f00037202 */ /* 0x000fe40000000f00 */
[----:B------:R-:W0:Y:S01]  /*37120*/  LDSM.16.MT88.4 R12, [R0+0x29800] ;  /* 0x02980000000c783b */ /* 0x000e220000004200 */
[----:B---3--:R-:W-:Y:S03]  /*37130*/  HMMA.16816.F32 R16, R24, R20, R16 ;  /* 0x000000141810723c */ /* 0x008fe60000001810 */
[----:B------:R-:W-:Y:S01]  /*37140*/  STL [R1+0x3f2c], R3 ;  /* 0x003f2c0301007387 */ /* 0x000fe20000100800 */
[----:B------:R-:W-:Y:S11]  /*37150*/  MOV R2, R20 ;  /* 0x0000001400027202 */ /* 0x000ff60000000f00 */
[----:B------:R-:W-:Y:S09]  /*37160*/  @!UPT UIADD3 URZ, URZ, URZ, URZ ;  /* 0x0000003f3f3ff290 */ /* 0x000ff2000fffe03f */
[----:B------:R-:W-:Y:S02]  /*37170*/  MOV R23, R16 ;  /* 0x0000001000177202 */ /* 0x000fe40000000f00 */
[----:B------:R-:W-:Y:S02]  /*37180*/  MOV R22, R17 ;  /* 0x0000001100167202 */ /* 0x000fe40000000f00 */
[----:B------:R-:W-:Y:S01]  /*37190*/  MOV R20, R19 ;  /* 0x0000001300147202 */ /* 0x000fe20000000f00 */
[----:B0-----:R-:W-:Y:S01]  /*371a0*/  STL.64 [R1+0x3e38], R14 ;  /* 0x003e380e01007387 */ /* 0x001fe20000100a00 */
[----:B------:R0:W-:Y:S03]  /*371b0*/  STL.64 [R1+0x3e30], R12 ;  /* 0x003e300c01007387 */ /* 0x0001e60000100a00 */
[----:B0-----:R-:W4:Y:S01]  /*371c0*/  LDL.LU R12, [R1+0x180] ;  /* 0x00018000010c7983 */ /* 0x001f220000300800 */
[----:B------:R-:W4:Y:S02]  /*371d0*/  LDL.LU R13, [R1+0x184] ;  /* 0x00018400010d7983 */ /* 0x000f240000300800 */
[----:B------:R-:W4:Y:S02]  /*371e0*/  LDL.LU R14, [R1+0x188] ;  /* 0x00018800010e7983 */ /* 0x000f240000300800 */
[----:B------:R-:W4:Y:S01]  /*371f0*/  LDL.LU R15, [R1+0x18c] ;  /* 0x00018c00010f7983 */ /* 0x000f220000300800 */
[----:B------:R0:W-:Y:S01]  /*37200*/  STL [R1+0x3df0], R0 ;  /* 0x003df00001007387 */ /* 0x0001e20000100800 */
[----:B------:R-:W-:Y:S02]  /*37210*/  STL.64 [R1+0x3f38], R22 ;  /* 0x003f381601007387 */ /* 0x000fe40000100a00 */
[----:B0-----:R-:W-:-:S02]  /*37220*/  IMAD.MOV.U32 R0, RZ, RZ, R21 ;  /* 0x000000ffff007224 */ /* 0x001fc400078e0015 */
[----:B------:R-:W-:-:S05]  /*37230*/  IMAD.MOV.U32 R21, RZ, RZ, R18 ;  /* 0x000000ffff157224 */ /* 0x000fca00078e0012 */
[----:B------:R0:W-:Y:S04]  /*37240*/  STL.64 [R1+0x3f30], R20 ;  /* 0x003f301401007387 */ /* 0x0001e80000100a00 */
[----:B0-----:R-:W3:Y:S02]  /*37250*/  LDL.LU.64 R20, [R1+0x20] ;  /* 0x0000200001147983 */ /* 0x001ee40000300a00 */
[----:B---3--:R-:W-:Y:S11]  /*37260*/  HMMA.16816.F32 R4, R24, R20, R4 ;  /* 0x000000141804723c */ /* 0x008ff60000001804 */
[----:B------:R-:W-:Y:S11]  /*37270*/  @!UPT UIADD3 URZ, URZ, URZ, URZ ;  /* 0x0000003f3f3ff290 */ /* 0x000ff6000fffe03f */
[----:B------:R-:W-:Y:S02]  /*37280*/  @!UPT UIADD3 URZ, URZ, URZ, URZ ;  /* 0x0000003f3f3ff290 */ /* 0x000fe4000fffe03f */
[----:B------:R-:W-:Y:S01]  /*37290*/  IMAD.MOV.U32 R18, RZ, RZ, R5 ;  /* 0x000000ffff127224 */ /* 0x000fe200078e0005 */
[----:B------:R-:W-:Y:S02]  /*372a0*/  MOV R19, R6 ;  /* 0x0000000600137202 */ /* 0x000fe40000000f00 */
[----:B------:R-:W-:Y:S02]  /*372b0*/  MOV R17, R4 ;  /* 0x0000000400117202 */ /* 0x000fe40000000f00 */
[----:B------:R-:W-:Y:S02]  /*372c0*/  MOV R29, R7 ;  /* 0x00000007001d7202 */ /* 0x000fe40000000f00 */
[----:B------:R-:W3:Y:S01]  /*372d0*/  LDL.LU.64 R6, [R1+0x3f78] ;  /* 0x003f780001067983 */ /* 0x000ee20000300a00 */
[----:B------:R-:W3:Y:S02]  /*372e0*/  LDL.LU.64 R4, [R1+0x3f70] ;  /* 0x003f700001047983 */ /* 0x000ee40000300a00 */
[----:B------:R-:W-:Y:S02]  /*372f0*/  STL.64 [R1+0x3f50], R18 ;  /* 0x003f501201007387 */ /* 0x000fe40000100a00 */
[----:B------:R0:W-:Y:S01]  /*37300*/  STL [R1+0x3f48], R17 ;  /* 0x003f481101007387 */ /* 0x0001e20000100800 */
[----:B------:R-:W2:Y:S04]  /*37310*/  LDL.LU R16, [R1+0x160] ;  /* 0x0001600001107983 */ /* 0x000ea80000300800 */
[----:B0-----:R-:W2:Y:S01]  /*37320*/  LDL.LU R17, [R1+0x164] ;  /* 0x0001640001117983 */ /* 0x001ea20000300800 */
[----:B------:R-:W2:Y:S02]  /*37330*/  LDL.LU R18, [R1+0x168] ;  /* 0x0001680001127983 */ /* 0x000ea40000300800 */
[----:B------:R-:W2:Y:S02]  /*37340*/  LDL.LU R19, [R1+0x16c] ;  /* 0x00016c0001137983 */ /* 0x000ea40000300800 */
[----:B--2---:R-:W-:Y:S01]  /*37350*/  STL.64 [R1+0x3f60], R18 ;  /* 0x003f601201007387 */ /* 0x004fe20000100a00 */
[----:B------:R0:W-:Y:S03]  /*37360*/  STL.64 [R1+0x3f58], R16 ;  /* 0x003f581001007387 */ /* 0x0001e60000100a00 */
[----:B0-----:R-:W3:Y:S01]  /*37370*/  LDL.LU R16, [R1+0x170] ;  /* 0x0001700001107983 */ /* 0x001ee20000300800 */
[----:B------:R-:W3:Y:S02]  /*37380*/  LDL.LU R17, [R1+0x174] ;  /* 0x0001740001117983 */ /* 0x000ee40000300800 */
[----:B------:R-:W3:Y:S02]  /*37390*/  LDL.LU R18, [R1+0x178] ;  /* 0x0001780001127983 */ /* 0x000ee40000300800 */
[----:B------:R-:W3:Y:S01]  /*373a0*/  LDL.LU R19, [R1+0x17c] ;  /* 0x00017c0001137983 */ /* 0x000ee20000300800 */
[----:B------:R0:W-:Y:S02]  /*373b0*/  STL.64 [R1+0x3f40], R20 ;  /* 0x003f401401007387 */ /* 0x0001e40000100a00 */
[----:B0-----:R-:W-:Y:S01]  /*373c0*/  IMAD.MOV.U32 R20, RZ, RZ, R2 ;  /* 0x000000ffff147224 */ /* 0x001fe200078e0002 */
[----:B------:R-:W-:-:S05]  /*373d0*/  MOV R21, R0 ;  /* 0x0000000000157202 */ /* 0x000fca0000000f00 */
[----:B------:R0:W-:Y:S04]  /*373e0*/  STL.64 [R1+0x3f68], R20 ;  /* 0x003f681401007387 */ /* 0x0001e80000100a00 */
[----:B0-----:R-:W3:Y:S01]  /*373f0*/  LDL.LU.64 R20, [R1+0x30] ;  /* 0x0000300001147983 */ /* 0x001ee20000300a00 */
[----:B----4-:R-:W-:Y:S01]  /*37400*/  HMMA.16816.F32 R12, R24, R8, R12 ;  /* 0x00000008180c723c */ /* 0x010fe2000000180c */
[----:B------:R-:W2:Y:S02]  /*37410*/  LDL.LU R24, [R1+0x150] ;  /* 0x0001500001187983 */ /* 0x000ea40000300800 */
[----:B------:R-:W2:Y:S01]  /*37420*/  LDL.LU R25, [R1+0x154] ;  /* 0x0001540001197983 */ /* 0x000ea20000300800 */
[----:B------:R-:W2:Y:S03]  /*37430*/  LDL.LU R26, [R1+0x158] ;  /* 0x00015800011a7983 */ /* 0x000ea60000300800 */
[----:B------:R-:W-:Y:S11]  /*37440*/  MOV R27, R28 ;  /* 0x0000001c001b7202 */ /* 0x000ff60000000f00 */
[----:B------:R-:W-:Y:S05]  /*37450*/  @!UPT UIADD3 URZ, URZ, URZ, URZ ;  /* 0x0000003f3f3ff290 */ /* 0x000fea000fffe03f */
[----:B------:R-:W-:Y:S01]  /*37460*/  STL.64 [R1+0x3e48], R14 ;  /* 0x003e480e01007387 */ /* 0x000fe20000100a00 */
[----:B------:R0:W-:Y:S01]  /*37470*/  STL.64 [R1+0x3e40], R12 ;  /* 0x003e400c01007387 */ /* 0x0001e20000100a00 */
[C---:B---3--:R-:W-:Y:S01]  /*37480*/  HMMA.16816.F32 R16, R4.reuse, R20, R16 ;  /* 0x000000140410723c */ /* 0x048fe20000001810 */
[----:B0-----:R-:W-:Y:S01]  /*37490*/  IMAD.MOV.U32 R13, RZ, RZ, R20 ;  /* 0x000000ffff0d7224 */ /* 0x001fe200078e0014 */
[----:B------:R-:W-:Y:S02]  /*374a0*/  MOV R12, R21 ;  /* 0x00000015000c7202 */ /* 0x000fe40000000f00 */
[----:B------:R-:W3:Y:S11]  /*374b0*/  LDL.LU.64 R20, [R1+0x3f68] ;  /* 0x003f680001147983 */ /* 0x000ef60000300a00 */
[----:B------:R-:W-:Y:S08]  /*374c0*/  @!UPT UIADD3 URZ, URZ, URZ, URZ ;  /* 0x0000003f3f3ff290 */ /* 0x000ff0000fffe03f */
[----:B------:R-:W-:Y:S01]  /*374d0*/  STL.64 [R1+0x60], R16 ;  /* 0x0000601001007387 */ /* 0x000fe20000100a00 */
[----:B------:R0:W-:Y:S01]  /*374e0*/  STL [R1+0x68], R18 ;  /* 0x0000681201007387 */ /* 0x0001e20000100800 */
[----:B------:R-:W-:Y:S02]  /*374f0*/  MOV R28, R19 ;  /* 0x00000013001c7202 */ /* 0x000fe40000000f00 */
[----:B0-----:R-:W3:Y:S01]  /*37500*/  LDL.LU.64 R18, [R1+0x3f60] ;  /* 0x003f600001127983 */ /* 0x001ee20000300a00 */
[----:B------:R-:W3:Y:S02]  /*37510*/  LDL.LU.64 R16, [R1+0x3f58] ;  /* 0x003f580001107983 */ /* 0x000ee40000300a00 */
[C---:B---3--:R-:W-:Y:S01]  /*37520*/  HMMA.16816.F32 R20, R4.reuse, R20, R16 ;  /* 0x000000140414723c */ /* 0x048fe20000001810 */
[----:B------:R-:W3:Y:S01]  /*37530*/  LDL.LU.64 R18, [R1+0x3f50] ;  /* 0x003f500001127983 */ /* 0x000ee20000300a00 */
[----:B------:R-:W4:Y:S11]  /*37540*/  LDL.LU R17, [R1+0x3f48] ;  /* 0x003f480001117983 */ /* 0x000f360000300800 */
[----:B------:R-:W-:Y:S11]  /*37550*/  @!UPT UIADD3 URZ, URZ, URZ, URZ ;  /* 0x0000003f3f3ff290 */ /* 0x000ff6000fffe03f */
[----:B------:R-:W-:Y:S01]  /*37560*/  IMAD.MOV.U32 R3, RZ, RZ, R20 ;  /* 0x000000ffff037224 */ /* 0x000fe200078e0014 */
[----:B------:R-:W-:Y:S02]  /*37570*/  MOV R16, R21 ;  /* 0x0000001500107202 */ /* 0x000fe40000000f00 */
[----:B------:R-:W2:Y:S01]  /*37580*/  LDL.LU.64 R20, [R1+0x3f40] ;  /* 0x003f400001147983 */ /* 0x000ea20000300a00 */
[----:B------:R-:W-:Y:S01]  /*37590*/  MOV R15, R22 ;  /* 0x00000016000f7202 */ /* 0x000fe20000000f00 */
[----:B------:R-:W-:Y:S02]  /*375a0*/  IMAD.MOV.U32 R14, RZ, RZ, R23 ;  /* 0x000000ffff0e7224 */ /* 0x000fe400078e0017 */
[----:B------:R-:W3:Y:S01]  /*375b0*/  LDL.LU.64 R22, [R1+0x3f38] ;  /* 0x003f380001167983 */ /* 0x000ee20000300a00 */
[----:B--2---:R-:W-:Y:S01]  /*375c0*/  HMMA.16816.F32 R24, R4, R20, R24 ;  /* 0x000000140418723c */ /* 0x004fe20000001818 */
[----:B------:R-:W-:Y:S02]  /*375d0*/  MOV R2, R20 ;  /* 0x0000001400027202 */ /* 0x000fe40000000f00 */
[----:B------:R-:W-:-:S02]  /*375e0*/  MOV R0, R21 ;  /* 0x0000001500007202 */ /* 0x000fc40000000f00 */
[----:B------:R-:W2:Y:S11]  /*375f0*/  LDL.LU.64 R20, [R1+0x3f30] ;  /* 0x003f300001147983 */ /* 0x000eb60000300a00 */
[----:B------:R-:W-:Y:S07]  /*37600*/  @!UPT UIADD3 URZ, URZ, URZ, URZ ;  /* 0x0000003f3f3ff290 */ /* 0x000fee000fffe03f */
[----:B------:R-:W-:Y:S01]  /*37610*/  STL.64 [R1+0x3e00], R26 ;  /* 0x003e001a01007387 */ /* 0x000fe20000100a00 */
[----:B------:R0:W-:Y:S03]  /*37620*/  STL.64 [R1+0x3df8], R24 ;  /* 0x003df81801007387 */ /* 0x0001e60000100a00 */
[----:B0-----:R-:W2:Y:S01]  /*37630*/  LDL.LU R24, [R1+0x120] ;  /* 0x0001200001187983 */ /* 0x001ea20000300800 */
[----:B------:R-:W2:Y:S02]  /*37640*/  LDL.LU R25, [R1+0x124] ;  /* 0x0001240001197983 */ /* 0x000ea40000300800 */
[----:B------:R-:W2:Y:S02]  /*37650*/  LDL.LU R26, [R1+0x128] ;  /* 0x00012800011a7983 */ /* 0x000ea40000300800 */
[----:B------:R-:W2:Y:S01]  /*37660*/  LDL.LU R27, [R1+0x12c] ;  /* 0x00012c00011b7983 */ /* 0x000ea20000300800 */
[----:B------:R-:W-:Y:S01]  /*37670*/  STL.64 [R1+0x3ee0], R10 ;  /* 0x003ee00a01007387 */ /* 0x000fe20000100a00 */
[----:B------:R-:W-:Y:S01]  /*37680*/  STL.64 [R1+0x3ed8], R8 ;  /* 0x003ed80801007387 */ /* 0x000fe20000100a00 */
[----:B--2---:R-:W-:Y:S07]  /*37690*/  HMMA.16816.F32 R4, R4, R8, R24 ;  /* 0x000000080404723c */ /* 0x004fee0000001818 */
[----:B------:R-:W-:Y:S01]  /*376a0*/  MOV R26, R15 ;  /* 0x0000000f001a7202 */ /* 0x000fe20000000f00 */
[----:B------:R-:W-:-:S02]  /*376b0*/  IMAD.MOV.U32 R27, RZ, RZ, R14 ;  /* 0x000000ffff1b7224 */ /* 0x000fc400078e000e */
[----:B------:R-:W-:Y:S01]  /*376c0*/  IMAD.MOV.U32 R24, RZ, RZ, R3 ;  /* 0x000000ffff187224 */ /* 0x000fe200078e0003 */
[----:B------:R-:W-:Y:S01]  /*376d0*/  MOV R25, R16 ;  /* 0x0000001000197202 */ /* 0x000fe20000000f00 */
[----:B------:R-:W2:Y:S01]  /*376e0*/  LDL.LU R3, [R1+0x3f2c] ;  /* 0x003f2c0001037983 */ /* 0x000ea20000300800 */
[----:B------:R-:W2:Y:S02]  /*376f0*/  LDL.LU R16, [R1+0x3f28] ;  /* 0x003f280001107983 */ /* 0x000ea40000300800 */
[----:B------:R0:W-:Y:S01]  /*37700*/  STL.64 [R1+0x3e20], R26 ;  /* 0x003e201a01007387 */ /* 0x0001e20000100a00 */
[----:B------:R1:W-:Y:S01]  /*37710*/  STL.64 [R1+0x3e18], R24 ;  /* 0x003e181801007387 */ /* 0x0003e20000100a00 */
[----:B---3--:R-:W-:Y:S01]  /*37720*/  MOV R14, R19 ;  /* 0x00000013000e7202 */ /* 0x008fe20000000f00 */
[----:B------:R-:W-:Y:S02]  /*37730*/  IMAD.MOV.U32 R15, RZ, RZ, R29 ;  /* 0x000000ffff0f7224 */ /* 0x000fe400078e001d */
[----:B0-----:R-:W3:Y:S04]  /*37740*/  LDL R26, [R1+0x38] ;  /* 0x00003800011a7983 */ /* 0x001ee80000100800 */
[----:B------:R-:W3:Y:S01]  /*37750*/  LDL R27, [R1+0x3c] ;  /* 0x00003c00011b7983 */ /* 0x000ee20000100800 */
[----:B-1----:R-:W-:-:S02]  /*37760*/  MOV R25, R12 ;  /* 0x0000000c00197202 */ /* 0x002fc40000000f00 */
[----:B------:R-:W-:Y:S01]  /*37770*/  MOV R24, R13 ;  /* 0x0000000d00187202 */ /* 0x000fe20000000f00 */
[----:B----4-:R-:W-:Y:S01]  /*37780*/  IMAD.MOV.U32 R12, RZ, RZ, R17 ;  /* 0x000000ffff0c7224 */ /* 0x010fe200078e0011 */
[----:B------:R-:W-:Y:S01]  /*37790*/  MOV R13, R18 ;  /* 0x00000012000d7202 */ /* 0x000fe20000000f00 */
[----:B------:R-:W4:Y:S01]  /*377a0*/  LDL.LU R17, [R1+0x3f24] ;  /* 0x003f240001117983 */ /* 0x000f220000300800 */
[----:B------:R-:W2:Y:S02]  /*377b0*/  LDL.LU R18, [R1+0x3f20] ;  /* 0x003f200001127983 */ /* 0x000ea40000300800 */
[----:B------:R-:W2:Y:S02]  /*377c0*/  LDL.LU R19, [R1+0x3f1c] ;  /* 0x003f1c0001137983 */ /* 0x000ea40000300800 */
[----:B------:R-:W2:Y:S01]  /*377d0*/  LDL.LU R29, [R1+0x3f18] ;  /* 0x003f1800011d7983 */ /* 0x000ea20000300800 */
[----:B------:R-:W-:Y:S01]  /*377e0*/  STL.64 [R1+0x3e60], R14 ;  /* 0x003e600e01007387 */ /* 0x000fe20000100a00 */
[----:B------:R-:W-:Y:S02]  /*377f0*/  STL.64 [R1+0x3e58], R12 ;  /* 0x003e580c01007387 */ /* 0x000fe40000100a00 */
[----:B------:R-:W2:Y:S02]  /*37800*/  LDL.LU R8, [R1+0x110] ;  /* 0x0001100001087983 */ /* 0x000ea40000300800 */
[----:B------:R-:W2:Y:S01]  /*37810*/  LDL.LU R9, [R1+0x114] ;  /* 0x0001140001097983 */ /* 0x000ea20000300800 */
[----:B------:R-:W2:Y:S01]  /*37820*/  LDL.LU R10, [R1+0x118] ;  /* 0x00011800010a7983 */ /* 0x000ea20000300800 */
[----:B------:R-:W2:Y:S03]  /*37830*/  LDL.LU R11, [R1+0x11c] ;  /* 0x00011c00010b7983 */ /* 0x000ea60000300800 */
[----:B--2---:R-:W-:Y:S01]  /*37840*/  STL.64 [R1+0x3ef0], R10 ;  /* 0x003ef00a01007387 */ /* 0x004fe20000100a00 */
[----:B------:R0:W-:Y:S03]  /*37850*/  STL.64 [R1+0x3ee8], R8 ;  /* 0x003ee80801007387 */ /* 0x0001e60000100a00 */
[----:B0-----:R-:W2:Y:S01]  /*37860*/  LDL.LU R8, [R1+0x130] ;  /* 0x0001300001087983 */ /* 0x001ea20000300800 */
[----:B------:R-:W2:Y:S02]  /*37870*/  LDL.LU R9, [R1+0x134] ;  /* 0x0001340001097983 */ /* 0x000ea40000300800 */
[----:B------:R-:W2:Y:S02]  /*37880*/  LDL.LU R10, [R1+0x138] ;  /* 0x00013800010a7983 */ /* 0x000ea40000300800 */
[----:B------:R-:W2:Y:S02]  /*37890*/  LDL.LU R11, [R1+0x13c] ;  /* 0x00013c00010b7983 */ /* 0x000ea40000300800 */
[----:B------:R-:W-:Y:S01]  /*378a0*/  IMAD.MOV.U32 R14, RZ, RZ, R21 ;  /* 0x000000ffff0e7224 */ /* 0x000fe200078e0015 */
[----:B------:R-:W-:-:S02]  /*378b0*/  MOV R15, R20 ;  /* 0x00000014000f7202 */ /* 0x000fc40000000f00 */
[----:B------:R-:W-:Y:S02]  /*378c0*/  MOV R12, R23 ;  /* 0x00000017000c7202 */ /* 0x000fe40000000f00 */
[----:B------:R-:W-:Y:S01]  /*378d0*/  MOV R13, R22 ;  /* 0x00000016000d7202 */ /* 0x000fe20000000f00 */
[----:B--2---:R-:W-:Y:S01]  /*378e0*/  STL.64 [R1+0x3f00], R10 ;  /* 0x003f000a01007387 */ /* 0x004fe20000100a00 */
[----:B------:R0:W-:Y:S03]  /*378f0*/  STL.64 [R1+0x3ef8], R8 ;  /* 0x003ef80801007387 */ /* 0x0001e60000100a00 */
[----:B0-----:R-:W2:Y:S01]  /*37900*/  LDL.LU R8, [R1+0x140] ;  /* 0x0001400001087983 */ /* 0x001ea20000300800 */
[----:B------:R-:W2:Y:S02]  /*37910*/  LDL.LU R9, [R1+0x144] ;  /* 0x0001440001097983 */ /* 0x000ea40000300800 */
[----:B------:R-:W2:Y:S02]  /*37920*/  LDL.LU R10, [R1+0x148] ;  /* 0x00014800010a7983 */ /* 0x000ea40000300800 */
[----:B------:R-:W2:Y:S01]  /*37930*/  LDL.LU R11, [R1+0x14c] ;  /* 0x00014c00010b7983 */ /* 0x000ea20000300800 */
[----:B------:R-:W2:Y:S01]  /*37940*/  LDL.LU R20, [R1+0x100] ;  /* 0x0001000001147983 */ /* 0x000ea20000300800 */
[----:B------:R-:W2:Y:S02]  /*37950*/  LDL.LU R21, [R1+0x104] ;  /* 0x0001040001157983 */ /* 0x000ea40000300800 */
[----:B------:R-:W2:Y:S02]  /*37960*/  LDL.LU R22, [R1+0x108] ;  /* 0x0001080001167983 */ /* 0x000ea40000300800 */
[----:B------:R-:W2:Y:S01]  /*37970*/  LDL.LU R23, [R1+0x10c] ;  /* 0x00010c0001177983 */ /* 0x000ea20000300800 */
[----:B------:R4:W-:Y:S01]  /*37980*/  STL.64 [R1+0x3e80], R14 ;  /* 0x003e800e01007387 */ /* 0x0009e20000100a00 */
[----:B------:R0:W-:Y:S01]  /*37990*/  STL.64 [R1+0x3e78], R12 ;  /* 0x003e780c01007387 */ /* 0x0001e20000100a00 */
[----:B----4-:R-:W-:-:S02]  /*379a0*/  MOV R14, R17 ;  /* 0x00000011000e7202 */ /* 0x010fc40000000f00 */
[----:B0-----:R-:W-:Y:S01]  /*379b0*/  MOV R12, R19 ;  /* 0x00000013000c7202 */ /* 0x001fe20000000f00 */
[----:B------:R-:W-:Y:S01]  /*379c0*/  IMAD.MOV.U32 R13, RZ, RZ, R18 ;  /* 0x000000ffff0d7224 */ /* 0x000fe200078e0012 */
[----:B------:R-:W-:Y:S02]  /*379d0*/  MOV R15, R16 ;  /* 0x00000010000f7202 */ /* 0x000fe40000000f00 */
[----:B------:R-:W0:Y:S04]  /*379e0*/  LDSM.16.MT88.4 R16, [R29+0x29800] ;  /* 0x029800001d10783b */ /* 0x000e280000004200 */
[----:B------:R-:W-:Y:S01]  /*379f0*/  STL.64 [R1+0x3e90], R14 ;  /* 0x003e900e01007387 */ /* 0x000fe20000100a00 */
[----:B------:R-:W-:Y:S02]  /*37a00*/  STL.64 [R1+0x3e88], R12 ;  /* 0x003e880c01007387 */ /* 0x000fe40000100a00 */
[----:B------:R-:W-:Y:S02]  /*37a10*/  STL.64 [R1+0x3e10], R6 ;  /* 0x003e100601007387 */ /* 0x000fe40000100a00 */
[----:B------:R1:W-:Y:S02]  /*37a20*/  STL.64 [R1+0x3e08], R4 ;  /* 0x003e080401007387 */ /* 0x0003e40000100a00 */
[----:B-1----:R-:W4:Y:S01]  /*37a30*/  LDL.LU.64 R4, [R1+0x10] ;  /* 0x0000100001047983 */ /* 0x002f220000300a00 */
[----:B------:R-:W2:Y:S03]  /*37a40*/  LDL.LU.64 R6, [R1+0x18] ;  /* 0x0000180001067983 */ /* 0x000ea60000300a00 */
[----:B0-----:R-:W-:Y:S01]  /*37a50*/  STL.64 [R1], R16 ;  /* 0x0000001001007387 */ /* 0x001fe20000100a00 */
[----:B------:R0:W-:Y:S03]  /*37a60*/  STL.64 [R1+0x8], R18 ;  /* 0x0000081201007387 */ /* 0x0001e60000100a00 */
[----:B0-----:R-:W2:Y:S01]  /*37a70*/  LDL.LU.64 R18, [R1+0x3f10] ;  /* 0x003f100001127983 */ /* 0x001ea20000300a00 */
[----:B------:R-:W2:Y:S02]  /*37a80*/  LDL.LU.64 R16, [R1+0x3f08] ;  /* 0x003f080001107983 */ /* 0x000ea40000300a00 */
[----:B------:R-:W-:Y:S01]  /*37a90*/  STL [R1+0x3dcc], R29 ;  /* 0x003dcc1d01007387 */ /* 0x000fe20000100800 */
[C---:B--2---:R-:W-:Y:S11]  /*37aa0*/  HMMA.16816.F32 R8, R16.reuse, R24, R8 ;  /* 0x000000181008723c */ /* 0x044ff60000001808 */
        /* <DEDUP_REMOVED lines=8> */
[C---:B----4-:R-:W-:Y:S11]  /*37b30*/  HMMA.16816.F32 R8, R16.reuse, R4, R8 ;  /* 0x000000041008723c */ /* 0x050ff60000001808 */
[----:B------:R-:W-:Y:S11]  /*37b40*/  @!UPT UIADD3 URZ, URZ, URZ, URZ ;  /* 0x0000003f3f3ff290 */ /* 0x000ff6000fffe03f */
[----:B------:R-:W-:Y:S01]  /*37b50*/  @!UPT UIADD3 URZ, URZ, URZ, URZ ;  /* 0x0000003f3f3ff290 */ /* 0x000fe2000fffe03f */
[----:B------:R-:W-:Y:S01]  /*37b60*/  STL [R1+0x190], R8 ;  /* 0x0001900801007387 */ /* 0x000fe20000100800 */
[----:B------:R0:W-:Y:S02]  /*37b70*/  STL [R1+0x198], R10 ;  /* 0x0001980a01007387 */ /* 0x0001e40000100800 */
[----:B------:R-:W-:Y:S01]  /*37b80*/  IMAD.MOV.U32 R0, RZ, RZ, R11 ;  /* 0x000000ffff007224 */ /* 0x000fe200078e000b */
[----:B------:R-:W-:Y:S01]  /*37b90*/  MOV R2, R9 ;  /* 0x0000000900027202 */ /* 0x000fe20000000f00 */
[----:B0-----:R-:W2:Y:S01]  /*37ba0*/  LDL.LU.64 R10, [R1+0x3ef0] ;  /* 0x003ef000010a7983 */ /* 0x001ea20000300a00 */
[----:B------:R-:W2:Y:S02]  /*37bb0*/  LDL.LU.64 R8, [R1+0x3ee8] ;  /* 0x003ee80001087983 */ /* 0x000ea40000300a00 */
[----:B------:R-:W-:Y:S02]  /*37bc0*/  STL.64 [R1+0x3eb0], R6 ;  /* 0x003eb00601007387 */ /* 0x000fe40000100a00 */
[----:B------:R0:W-:Y:S02]  /*37bd0*/  STL.64 [R1+0x3ea8], R4 ;  /* 0x003ea80401007387 */ /* 0x0001e40000100a00 */
[----:B0-----:R-:W4:Y:S01]  /*37be0*/  LDL.LU R4, [R1+0xf0] ;  /* 0x0000f00001047983 */ /* 0x001f220000300800 */
[----:B------:R-:W4:Y:S02]  /*37bf0*/  LDL.LU R5, [R1+0xf4] ;  /* 0x0000f40001057983 */ /* 0x000f240000300800 */
[----:B------:R-:W4:Y:S02]  /*37c00*/  LDL.LU R6, [R1+0xf8] ;  /* 0x0000f80001067983 */ /* 0x000f240000300800 */
        /* <DEDUP_REMOVED lines=9> */
[----:B0-----:R-:W3:Y:S01]  /*37ca0*/  LDL.LU R12, [R1+0xe0] ;  /* 0x0000e000010c7983 */ /* 0x001ee20000300800 */
[----:B------:R-:W3:Y:S02]  /*37cb0*/  LDL.LU R13, [R1+0xe4] ;  /* 0x0000e400010d7983 */ /* 0x000ee40000300800 */
[----:B------:R-:W3:Y:S02]  /*37cc0*/  LDL.LU R14, [R1+0xe8] ;  /* 0x0000e800010e7983 */ /* 0x000ee40000300800 */
[----:B------:R-:W3:Y:S01]  /*37cd0*/  LDL.LU R15, [R1+0xec] ;  /* 0x0000ec00010f7983 */ /* 0x000ee20000300800 */
[----:B--2---:R-:W-:Y:S01]  /*37ce0*/  HMMA.16816.F32 R16, R16, R8, R20 ;  /* 0x000000081010723c */ /* 0x004fe20000001814 */
[----:B------:R-:W2:Y:S01]  /*37cf0*/  LDL.LU.64 R22, [R1+0x3ed0] ;  /* 0x003ed00001167983 */ /* 0x000ea20000300a00 */
[----:B------:R-:W4:Y:S02]  /*37d00*/  LDL.LU.64 R20, [R1+0x3ec8] ;  /* 0x003ec80001147983 */ /* 0x000f240000300a00 */
[----:B------:R2:W-:Y:S11]  /*37d10*/  STL.64 [R1+0x3e98], R8 ;  /* 0x003e980801007387 */ /* 0x0005f60000100a00 */
[----:B------:R-:W-:Y:S08]  /*37d20*/  @!UPT UIADD3 URZ, URZ, URZ, URZ ;  /* 0x0000003f3f3ff290 */ /* 0x000ff0000fffe03f */
[----:B------:R0:W-:Y:S01]  /*37d30*/  STL.64 [R1+0x120], R16 ;  /* 0x0001201001007387 */ /* 0x0001e20000100a00 */
[----:B------:R1:W-:Y:S01]  /*37d40*/  STL.64 [R1+0x128], R18 ;  /* 0x0001281201007387 */ /* 0x0003e20000100a00 */
[----:B--2---:R-:W-:Y:S02]  /*37d50*/  MOV R8, R22 ;  /* 0x0000001600087202 */ /* 0x004fe40000000f00 */
[----:B------:R-:W-:Y:S01]  /*37d60*/  MOV R9, R23 ;  /* 0x0000001700097202 */ /* 0x000fe20000000f00 */
[----:B------:R-:W4:Y:S01]  /*37d70*/  LDL.LU R22, [R1+0x3ec0] ;  /* 0x003ec00001167983 */ /* 0x000f220000300800 */
[----:B------:R-:W4:Y:S02]  /*37d80*/  LDL.LU R23, [R1+0x3ebc] ;  /* 0x003ebc0001177983 */ /* 0x000f240000300800 */
[----:B0-----:R-:W2:Y:S02]  /*37d90*/  LDL.LU R16, [R1+0x80] ;  /* 0x0000800001107983 */ /* 0x001ea40000300800 */
[----:B------:R-:W2:Y:S01]  /*37da0*/  LDL.LU R17, [R1+0x84] ;  /* 0x0000840001117983 */ /* 0x000ea20000300800 */
[----:B-1----:R-:W2:Y:S01]  /*37db0*/  LDL.LU R18, [R1+0x88] ;  /* 0x0000880001127983 */ /* 0x002ea20000300800 */
[----:B------:R-:W-:-:S02]  /*37dc0*/  IMAD.MOV.U32 R19, RZ, RZ, R3 ;  /* 0x000000ffff137224 */ /* 0x000fc400078e0003 */
[----:B------:R-:W2:Y:S01]  /*37dd0*/  LDL.LU R3, [R1+0x3eb8] ;  /* 0x003eb80001037983 */ /* 0x000ea20000300800 */
[C---:B----4-:R-:W-:Y:S11]  /*37de0*/  HMMA.16816.F32 R4, R20.reuse, R24, R4 ;  /* 0x000000181404723c */ /* 0x050ff60000001804 */
[----:B------:R-:W-:Y:S11]  /*37df0*/  @!UPT UIADD3 URZ, URZ, URZ, URZ ;  /* 0x0000003f3f3ff290 */ /* 0x000ff6000fffe03f */
[----:B------:R-:W-:Y:S01]  /*37e00*/  @!UPT UIADD3 URZ, URZ, URZ, URZ ;  /* 0x0000003f3f3ff290 */ /* 0x000fe2000fffe03f */
[----:B------:R-:W-:Y:S01]  /*37e10*/  STL.64 [R1+0xf0], R4 ;  /* 0x0000f00401007387 */ /* 0x000fe20000100a00 */
[----:B------:R0:W-:Y:S01]  /*37e20*/  STL [R1+0xf8], R6 ;  /* 0x0000f80601007387 */ /* 0x0001e20000100800 */
[----:B------:R-:W-:Y:S02]  /*37e30*/  MOV R29, R7 ;  /* 0x00000007001d7202 */ /* 0x000fe40000000f00 */
[----:B0-----:R-:W4:Y:S01]  /*37e40*/  LDL.LU.64 R6, [R1+0x3eb0] ;  /* 0x003eb00001067983 */ /* 0x001f220000300a00 */
[----:B------:R-:W3:Y:S02]  /*37e50*/  LDL.LU.64 R4, [R1+0x3ea8] ;  /* 0x003ea80001047983 */ /* 0x000ee40000300a00 */
[----:B------:R-:W-:Y:S01]  /*37e60*/  STL [R1+0x3dd0], R29 ;  /* 0x003dd01d01007387 */ /* 0x000fe20000100800 */
[C---:B---3--:R-:W-:Y:S11]  /*37e70*/  HMMA.16816.F32 R12, R20.reuse, R4, R12 ;  /* 0x00000004140c723c */ /* 0x048ff6000000180c */
[----:B------:R-:W-:Y:S11]  /*37e80*/  @!UPT UIADD3 URZ, URZ, URZ, URZ ;  /* 0x0000003f3f3ff290 */ /* 0x000ff6000fffe03f */
[----:B------:R-:W-:Y:S01]  /*37e90*/  @!UPT UIADD3 URZ, URZ, URZ, URZ ;  /* 0x0000003f3f3ff290 */ /* 0x000fe2000fffe03f */
[----:B------:R0:W-:Y:S01]  /*37ea0*/  STL.64 [R1+0x110], R12 ;  /* 0x0001100c01007387 */ /* 0x0001e20000100a00 */
[----:B------:R1:W-:Y:S03]  /*37eb0*/  STL.64 [R1+0x118], R14 ;  /* 0x0001180e01007387 */ /* 0x0003e60000100a00 */
[----:B0-----:R-:W1:Y:S02]  /*37ec0*/  LDL.LU.64 R12, [R1+0x3ea0] ;  /* 0x003ea000010c7983 */ /* 0x001e640000300a00 */
[C---:B-1----:R-:W-:Y:S02]  /*37ed0*/  HMMA.16816.F32 R12, R20.reuse, R12, R8 ;  /* 0x0000000c140c723c */ /* 0x042fe40000001808 */
[----:B------:R-:W3:Y:S11]  /*37ee0*/  LDL.LU.64 R8, [R1+0x3e98] ;  /* 0x003e980001087983 */ /* 0x000ef60000300a00 */
[----:B------:R-:W-:Y:S10]  /*37ef0*/  @!UPT UIADD3 URZ, URZ, URZ, URZ ;  /* 0x0000003f3f3ff290 */ /* 0x000ff4000fffe03f */
[----:B------:R-:W-:Y:S01]  /*37f00*/  STL.64 [R1+0xc0], R12 ;  /* 0x0000c00c01007387 */ /* 0x000fe20000100a00 */
[----:B------:R0:W-:Y:S01]  /*37f10*/  STL [R1+0xc8], R14 ;  /* 0x0000c80e01007387 */ /* 0x0001e20000100800 */
[----:B------:R-:W-:Y:S02]  /*37f20*/  MOV R29, R15 ;  /* 0x0000000f001d7202 */ /* 0x000fe40000000f00 */
[----:B0-----:R-:W3:Y:S01]  /*37f30*/  LDL.LU.64 R14, [R1+0x3e90] ;  /* 0x003e9000010e7983 */ /* 0x001ee20000300a00 */
[----:B------:R-:W3:Y:S02]  /*37f40*/  LDL.LU.64 R12, [R1+0x3e88] ;  /* 0x003e8800010c7983 */ /* 0x000ee40000300a00 */
[----:B---3--:R-:W-:Y:S01]  /*37f50*/  HMMA.16816.F32 R20, R20, R8, R12 ;  /* 0x000000081414723c */ /* 0x008fe2000000180c */
[----:B------:R-:W4:Y:S01]  /*37f60*/  LDL.LU.64 R14, [R1+0x3e80] ;  /* 0x003e8000010e7983 */ /* 0x000f220000300a00 */
[----:B------:R-:W4:Y:S02]  /*37f70*/  LDL.LU.64 R12, [R1+0x3e78] ;  /* 0x003e7800010c7983 */ /* 0x000f240000300a00 */
[----:B------:R-:W3:Y:S02]  /*37f80*/  LDL.LU.64 R10, [R1+0x3e70] ;  /* 0x003e7000010a7983 */ /* 0x000ee40000300a00 */
[----:B------:R-:W3:Y:S01]  /*37f90*/  LDL.LU.64 R8, [R1+0x3e68] ;  /* 0x003e680001087983 */ /* 0x000ee20000300a00 */
[----:B------:R0:W-:Y:S11]  /*37fa0*/  STL.64 [R1+0x3e50], R26 ;  /* 0x003e501a01007387 */ /* 0x0001f60000100a00 */
[----:B------:R-:W-:Y:S05]  /*37fb0*/  @!UPT UIADD3 URZ, URZ, URZ, URZ ;  /* 0x0000003f3f3ff290 */ /* 0x000fea000fffe03f */
[----:B------:R-:W-:Y:S01]  /*37fc0*/  STL.64 [R1+0x180], R20 ;  /* 0x0001801401007387 */ /* 0x000fe20000100a00 */
[----:B------:R-:W-:Y:S02]  /*37fd0*/  STL.64 [R1+0x188], R22 ;  /* 0x0001881601007387 */ /* 0x000fe40000100a00 */
[----:B--2---:R-:W1:Y:S01]  /*37fe0*/  LDSM.16.MT88.4 R20, [R3+0x29800] ;  /* 0x029800000314783b */ /* 0x004e620000004200 */
[C---:B---3--:R-:W-:Y:S01]  /*37ff0*/  HMMA.16816.F32 R16, R8.reuse, R26, R16 ;  /* 0x0000001a0810723c */ /* 0x048fe20000001810 */
[----:B0-----:R-:W2:Y:S11]  /*38000*/  LDL.LU.64 R26, [R1+0x28] ;  /* 0x00002800011a7983 */ /* 0x001eb60000300a00 */
[----:B------:R-:W-:Y:S11]  /*38010*/  @!UPT UIADD3 URZ, URZ, URZ, URZ ;  /* 0x0000003f3f3ff290 */ /* 0x000ff6000fffe03f */
[----:B------:R-:W-:Y:S01]  /*38020*/  STL.64 [R1+0x90], R16 ;  /* 0x0000901001007387 */ /* 0x000fe20000100a00 */
[----:B------:R0:W-:Y:S03]  /*38030*/  STL.64 [R1+0x98], R18 ;  /* 0x0000981201007387 */ /* 0x0001e60000100a00 */
[----:B0-----:R-:W3:Y:S01]  /*38040*/  LDL R19, [R1+0x720] ;  /* 0x0007200001137983 */ /* 0x001ee20000100800 */
[----:B----4-:R-:W-:Y:S03]  /*38050*/  HMMA.16816.F32 R12, R8, R6, R12 ;  /* 0x00000006080c723c */ /* 0x010fe6000000180c */
[----:B---3--:R-:W-:Y:S01]  /*38060*/  STL [R1+0x3e28], R19 ;  /* 0x003e281301007387 */ /* 0x008fe20000100800 */
[----:B------:R-:W3:Y:S02]  /*38070*/  LDL.LU R16, [R1+0x60] ;  /* 0x0000600001107983 */ /* 0x000ee40000300800 */
[----:B------:R-:W3:Y:S02]  /*38080*/  LDL.LU R17, [R1+0x64] ;  /* 0x0000640001117983 */ /* 0x000ee40000300800 */
[----:B------:R-:W3:Y:S01]  /*38090*/  LDL.LU R18, [R1+0x68] ;  /* 0x0000680001127983 */ /* 0x000ee20000300800 */
[----:B------:R-:W-:Y:S01]  /*380a0*/  STL [R1+0x3dc8], R3 ;  /* 0x003dc80301007387 */ /* 0x000fe20000100800 */
[----:B-1----:R0:W-:Y:S02]  /*380b0*/  STL.64 [R1+0x3da0], R22 ;  /* 0x003da01601007387 */ /* 0x0021e40000100a00 */
[----:B------:R-:W-:Y:S01]  /*380c0*/  STL.64 [R1+0x3d98], R20 ;  /* 0x003d981401007387 */ /* 0x000fe20000100a00 */
[----:B0-----:R-:W4:Y:S10]  /*380d0*/  LDL.LU.64 R22, [R1+0x48] ;  /* 0x0000480001167983 */ /* 0x001f340000300a00 */
[----:B------:R-:W-:Y:S02]  /*380e0*/  STL.64 [R1+0x170], R12 ;  /* 0x0001700c01007387 */ /* 0x000fe40000100a00 */
[----:B------:R0:W-:Y:S02]  /*380f0*/  STL.64 [R1+0x178], R14 ;  /* 0x0001780e01007387 */ /* 0x0001e40000100a00 */
[----:B0-----:R-:W3:Y:S01]  /*38100*/  LDL.LU.64 R14, [R1+0x3e60] ;  /* 0x003e6000010e7983 */ /* 0x001ee20000300a00 */
[----:B------:R-:W3:Y:S01]  /*38110*/  LDL.LU.64 R12, [R1+0x3e58] ;  /* 0x003e5800010c7983 */ /* 0x000ee20000300a00 */
[----:B--2---:R-:W-:-:S02]  /*38120*/  MOV R5, R26 ;  /* 0x0000001a00057202 */ /* 0x004fc40000000f00 */
[----:B------:R-:W-:Y:S01]  /*38130*/  MOV R4, R27 ;  /* 0x0000001b00047202 */ /* 0x000fe20000000f00 */
[C---:B---3--:R-:W-:Y:S01]  /*38140*/  HMMA.16816.F32 R12, R8.reuse, R26, R12 ;  /* 0x0000001a080c723c */ /* 0x048fe2000000180c */
[----:B------:R-:W2:Y:S11]  /*38150*/  LDL.LU.64 R26, [R1+0x3e50] ;  /* 0x003e5000011a7983 */ /* 0x000eb60000300a00 */
[----:B------:R-:W-:Y:S11]  /*38160*/  @!UPT UIADD3 URZ, URZ, URZ, URZ ;  /* 0x0000003f3f3ff290 */ /* 0x000ff6000fffe03f */
[----:B------:R-:W-:Y:S01]  /*38170*/  STL.64 [R1+0x160], R12 ;  /* 0x0001600c01007387 */ /* 0x000fe20000100a00 */
[----:B------:R0:W-:Y:S02]  /*38180*/  STL [R1+0x168], R14 ;  /* 0x0001680e01007387 */ /* 0x0001e40000100800 */
[----:B------:R-:W-:Y:S02]  /*38190*/  IMAD.MOV.U32 R3, RZ, RZ, R15 ;  /* 0x000000ffff037224 */ /* 0x000fe400078e000f */
[----:B0-----:R-:W4:Y:S01]  /*381a0*/  LDL.LU.64 R14, [R1+0x3e48] ;  /* 0x003e4800010e7983 */ /* 0x001f220000300a00 */
[----:B------:R-:W4:Y:S02]  /*381b0*/  LDL.LU.64 R12, [R1+0x3e40] ;  /* 0x003e4000010c7983 */ /* 0x000f240000300a00 */
[----:B------:R-:W-:Y:S01]  /*381c0*/  IMAD.MOV.U32 R19, RZ, RZ, R28 ;  /* 0x000000ffff137224 */ /* 0x000fe200078e001c */
[----:B----4-:R-:W-:Y:S01]  /*381d0*/  HMMA.16816.F32 R8, R8, R22, R12 ;  /* 0x000000160808723c */ /* 0x010fe2000000180c */
[----:B------:R-:W2:Y:S01]  /*381e0*/  LDL.LU.64 R14, [R1+0x3e38] ;  /* 0x003e3800010e7983 */ /* 0x000ea20000300a00 */
[----:B------:R-:W2:Y:S11]  /*381f0*/  LDL.LU.64 R12, [R1+0x3e30] ;  /* 0x003e3000010c7983 */ /* 0x000eb60000300a00 */
[----:B------:R-:W-:Y:S10]  /*38200*/  @!UPT UIADD3 URZ, URZ, URZ, URZ ;  /* 0x0000003f3f3ff290 */ /* 0x000ff4000fffe03f */
[----:B------:R-:W-:Y:S01]  /*38210*/  STL.64 [R1+0x150], R8 ;  /* 0x0001500801007387 */ /* 0x000fe20000100a00 */
[----:B------:R-:W-:Y:S01]  /*38220*/  STL.64 [R1+0x158], R10 ;  /* 0x0001580a01007387 */ /* 0x000fe20000100a00 */
[----:B--2---:R-:W-:Y:S02]  /*38230*/  HMMA.16816.F32 R24, R12, R26, R16 ;  /* 0x0000001a0c18723c */ /* 0x004fe40000001810 */
[----:B------:R-:W2:Y:S11]  /*38240*/  LDL.LU R19, [R1+0x3e28] ;  /* 0x003e280001137983 */ /* 0x000eb60000300800 */
[----:B------:R-:W-:Y:S10]  /*38250*/  @!UPT UIADD3 URZ, URZ, URZ, URZ ;  /* 0x0000003f3f3ff290 */ /* 0x000ff4000fffe03f */
[----:B------:R-:W-:Y:S01]  /*38260*/  STL.64 [R1+0x140], R24 ;  /* 0x0001401801007387 */ /* 0x000fe20000100a00 */
[----:B------:R0:W-:Y:S03]  /*38270*/  STL.64 [R1+0x148], R26 ;  /* 0x0001481a01007387 */ /* 0x0001e60000100a00 */
[----:B0-----:R-:W3:Y:S01]  /*38280*/  LDL.LU.64 R26, [R1+0x3e20] ;  /* 0x003e2000011a7983 */ /* 0x001ee20000300a00 */
[----:B------:R-:W3:Y:S02]  /*38290*/  LDL.LU.64 R24, [R1+0x3e18] ;  /* 0x003e180001187983 */ /* 0x000ee40000300a00 */
[----:B------:R-:W-:Y:S01]  /*382a0*/  IMAD.MOV.U32 R17, RZ, RZ, R6 ;  /* 0x000000ffff117224 */ /* 0x000fe200078e0006 */
[----:B------:R-:W-:Y:S02]  /*382b0*/  MOV R16, R7 ;  /* 0x0000000700107202 */ /* 0x000fe40000000f00 */
[----:B------:R-:W-:-:S02]  /*382c0*/  MOV R10, R5 ;  /* 0x00000005000a7202 */ /* 0x000fc40000000f00 */
[----:B------:R-:W-:Y:S01]  /*382d0*/  MOV R11, R4 ;  /* 0x00000004000b7202 */ /* 0x000fe20000000f00 */
[C---:B---3--:R-:W-:Y:S01]  /*382e0*/  HMMA.16816.F32 R24, R12.reuse, R6, R24 ;  /* 0x000000060c18723c */ /* 0x048fe20000001818 */
[----:B------:R-:W3:Y:S01]  /*382f0*/  LDL.LU.64 R6, [R1+0x3e10] ;  /* 0x003e100001067983 */ /* 0x000ee20000300a00 */
[----:B------:R-:W3:Y:S11]  /*38300*/  LDL.LU.64 R4, [R1+0x3e08] ;  /* 0x003e080001047983 */ /* 0x000ef60000300a00 */
[----:B------:R-:W-:Y:S10]  /*38310*/  @!UPT UIADD3 URZ, URZ, URZ, URZ ;  /* 0x0000003f3f3ff290 */ /* 0x000ff4000fffe03f */
[----:B------:R-:W-:Y:S01]  /*38320*/  STL.64 [R1+0x130], R24 ;  /* 0x0001301801007387 */ /* 0x000fe20000100a00 */
[----:B------:R0:W-:Y:S01]  /*38330*/  STL [R1+0x138], R26 ;  /* 0x0001381a01007387 */ /* 0x0001e20000100800 */
[----:B------:R-:W-:Y:S02]  /*38340*/  MOV R28, R27 ;  /* 0x0000001b001c7202 */ /* 0x000fe40000000f00 */
[----:B0-----:R-:W4:Y:S01]  /*38350*/  LDL.LU.64 R26, [R1+0x3e00] ;  /* 0x003e0000011a7983 */ /* 0x001f220000300a00 */
[----:B------:R-:W4:Y:S02]  /*38360*/  LDL.LU.64 R24, [R1+0x3df8] ;  /* 0x003df80001187983 */ /* 0x000f240000300a00 */
[----:B------:R-:W-:Y:S02]  /*38370*/  STL [R1+0x3d28], R28 ;  /* 0x003d281c01007387 */ /* 0x000fe40000100800 */
[----:B------:R0:W-:Y:S01]  /*38380*/  STL.64 [R1+0x3dd8], R10 ;  /* 0x003dd80a01007387 */ /* 0x0001e20000100a00 */
[----:B------:R-:W2:Y:S01]  /*38390*/  LDL.LU R8, [R1+0xd0] ;  /* 0x0000d00001087983 */ /* 0x000ea20000300800 */
[C---:B----4-:R-:W-:Y:S11]  /*383a0*/  HMMA.16816.F32 R24, R12.reuse, R10, R24 ;  /* 0x0000000a0c18723c */ /* 0x050ff60000001818 */
[----:B------:R-:W-:Y:S11]  /*383b0*/  @!UPT UIADD3 URZ, URZ, URZ, URZ ;  /* 0x0000003f3f3ff290 */ /* 0x000ff6000fffe03f */
[----:B------:R-:W-:Y:S01]  /*383c0*/  @!UPT UIADD3 URZ, URZ, URZ, URZ ;  /* 0x0000003f3f3ff290 */ /* 0x000fe2000fffe03f */
[----:B------:R-:W-:Y:S01]  /*383d0*/  STL.64 [R1+0xb0], R24 ;  /* 0x0000b01801007387 */ /* 0x000fe20000100a00 */
[----:B------:R-:W-:Y:S02]  /*383e0*/  STL.64 [R1+0xb8], R26 ;  /* 0x0000b81a01007387 */ /* 0x000fe40000100a00 */
[----:B------:R-:W2:Y:S02]  /*383f0*/  LDL.LU R9, [R1+0xd4] ;  /* 0x0000d40001097983 */ /* 0x000ea40000300800 */
[----:B0-----:R-:W4:Y:S01]  /*38400*/  LDL.LU R10, [R1+0xd8] ;  /* 0x0000d800010a7983 */ /* 0x001f220000300800 */
[----:B------:R-:W4:Y:S01]  /*38410*/  LDL.LU R11, [R1+0xdc] ;  /* 0x0000dc00010b7983 */ /* 0x000f220000300800 */
[----:B---3--:R-:W-:Y:S03]  /*38420*/  HMMA.16816.F32 R4, R12, R22, R4 ;  /* 0x000000160c04723c */ /* 0x008fe60000001804 */
[----:B----4-:R-:W-:Y:S01]  /*38430*/  STL.64 [R1+0x3de8], R10 ;  /* 0x003de80a01007387 */ /* 0x010fe20000100a00 */
[----:B--2---:R-:W-:Y:S11]  /*38440*/  STL.64 [R1+0x3de0], R8 ;  /* 0x003de00801007387 */ /* 0x004ff60000100a00 */
[----:B------:R-:W-:Y:S08]  /*38450*/  @!UPT UIADD3 URZ, URZ, URZ, URZ ;  /* 0x0000003f3f3ff290 */ /* 0x000ff0000fffe03f */
[----:B------:R0:W-:Y:S02]  /*38460*/  STL.64 [R1+0x100], R4 ;  /* 0x0001000401007387 */ /* 0x0001e40000100a00 */
[----:B------:R1:W-:Y:S01]  /*38470*/  STL [R1+0x108], R6 ;  /* 0x0001080601007387 */ /* 0x0003e20000100800 */
[----:B------:R-:W-:Y:S04]  /*38480*/  LDSM.16.M88.4 R8, [R19+0x280] ;  /* 0x000280001308783b */ /* 0x000fe80000000200 */
[----:B0-----:R-:W2:Y:S01]  /*38490*/  LDL.LU R4, [R1+0x190] ;  /* 0x0001900001047983 */ /* 0x001ea20000300800 */
[----:B------:R-:W-:Y:S02]  /*384a0*/  MOV R5, R2 ;  /* 0x0000000200057202 */ /* 0x000fe40000000f00 */
[----:B------:R-:W3:Y:S02]  /*384b0*/  LDL.LU R2, [R1+0x3df4] ;  /* 0x003df40001027983 */ /* 0x000ee40000300800 */
[----:B------:R-:W-:Y:S01]  /*384c0*/  IMAD.MOV.U32 R28, RZ, RZ, R7 ;  /* 0x000000ffff1c7224 */ /* 0x000fe200078e0007 */
[----:B-1----:R-:W2:Y:S01]  /*384d0*/  LDL.LU R6, [R1+0x198] ;  /* 0x0001980001067983 */ /* 0x002ea20000300800 */
[----:B------:R-:W-:-:S02]  /*384e0*/  MOV R7, R0 ;  /* 0x0000000000077202 */ /* 0x000fc40000000f00 */
[----:B------:R-:W4:Y:S02]  /*384f0*/  LDL.LU R0, [R1+0x3df0] ;  /* 0x003df00001007983 */ /* 0x000f240000300800 */
[----:B------:R0:W-:Y:S01]  /*38500*/  STL.64 [R1+0x3dc0], R22 ;  /* 0x003dc01601007387 */ /* 0x0001e20000100a00 */
[----:B------:R-:W2:Y:S04]  /*38510*/  LDL.LU.64 R20, [R1] ;  /* 0x0000000001147983 */ /* 0x000ea80000300a00 */
[----:B0-----:R-:W2:Y:S01]  /*38520*/  LDL.LU.64 R22, [R1+0x8] ;  /* 0x0000080001167983 */ /* 0x001ea20000300a00 */
[----:B------:R-:W-:Y:S03]  /*38530*/  STL [R1+0x3d48], R28 ;  /* 0x003d481c01007387 */ /* 0x000fe60000100800 */
[----:B---3--:R-:W0:Y:S04]  /*38540*/  LDSM.16.MT88.4 R24, [R2+0x2a000] ;  /* 0x02a000000218783b */ /* 0x008e280000004200 */
[----:B0-----:R-:W-:Y:S01]  /*38550*/  STL [R1+0x3d4c], R27 ;  /* 0x003d4c1b01007387 */ /* 0x001fe20000100800 */
[----:B------:R-:W-:Y:S02]  /*38560*/  STL.64 [R1+0x70], R8 ;  /* 0x0000700801007387 */ /* 0x000fe40000100a00 */
[----:B------:R-:W-:Y:S02]  /*38570*/  STL.64 [R1+0x78], R10 ;  /* 0x0000780a01007387 */ /* 0x000fe40000100a00 */
[----:B------:R-:W0:Y:S04]  /*38580*/  LDSM.16.M88.4 R8, [R19+0x8280] ;  /* 0x008280001308783b */ /* 0x000e280000000200 */
[----:B0-----:R-:W-:Y:S01]  /*38590*/  STL.64 [R1+0x60], R8 ;  /* 0x0000600801007387 */ /* 0x001fe20000100a00 */
[----:B------:R-:W-:Y:S01]  /*385a0*/  MOV R27, R8 ;  /* 0x00000008001b7202 */ /* 0x000fe20000000f00 */
[----:B------:R-:W-:Y:S02]  /*385b0*/  STL.64 [R1+0x68], R10 ;  /* 0x0000680a01007387 */ /* 0x000fe40000100a00 */
[----:B------:R-:W-:-:S02]  /*385c0*/  IMAD.MOV.U32 R28, RZ, RZ, R9 ;  /* 0x000000ffff1c7224 */ /* 0x000fc400078e0009 */
[----:B------:R-:W0:Y:S04]  /*385d0*/  LDSM.16.M88.4 R8, [R19+0x10280] ;  /* 0x010280001308783b */ /* 0x000e280000000200 */
[----:B------:R1:W-:Y:S01]  /*385e0*/  STL.64 [R1+0x3d58], R26 ;  /* 0x003d581a01007387 */ /* 0x0003e20000100a00 */
[----:B------:R-:W-:Y:S03]  /*385f0*/  STL.64 [R1+0x3d50], R24 ;  /* 0x003d501801007387 */ /* 0x000fe60000100a00 */
[----:B-1----:R-:W2:Y:S04]  /*38600*/  LDL.LU.64 R26, [R1+0x38] ;  /* 0x00003800011a7983 */ /* 0x002ea80000300a00 */
[----:B0-----:R-:W-:Y:S01]  /*38610*/  STL.64 [R1+0x50], R8 ;  /* 0x0000500801007387 */ /* 0x001fe20000100a00 */
[----:B------:R0:W-:Y:S03]  /*38620*/  STL.64 [R1+0x58], R10 ;  /* 0x0000580a01007387 */ /* 0x0001e60000100a00 */
[----:B0-----:R-:W2:Y:S01]  /*38630*/  LDL.LU.64 R10, [R1+0x3de8] ;  /* 0x003de800010a7983 */ /* 0x001ea20000300a00 */
[----:B------:R-:W2:Y:S02]  /*38640*/  LDL.LU.64 R8, [R1+0x3de0] ;  /* 0x003de00001087983 */ /* 0x000ea40000300a00 */
[----:B------:R-:W-:Y:S01]  /*38650*/  IMAD.MOV.U32 R14, RZ, RZ, R17 ;  /* 0x000000ffff0e7224 */ /* 0x000fe200078e0011 */
[----:B------:R-:W-:Y:S01]  /*38660*/  MOV R15, R16 ;  /* 0x00000010000f7202 */ /* 0x000fe20000000f00 */
[C---:B--2---:R-:W-:Y:S11]  /*38670*/  HMMA.16816.F32 R8, R20.reuse, R26, R8 ;  /* 0x0000001a1408723c */ /* 0x044ff60000001808 */
[----:B------:R-:W-:Y:S11]  /*38680*/  @!UPT UIADD3 URZ, URZ, URZ, URZ ;  /* 0x0000003f3f3ff290 */ /* 0x000ff6000fffe03f */
[----:B------:R-:W-:Y:S01]  /*38690*/  @!UPT UIADD3 URZ, URZ, URZ, URZ ;  /* 0x0000003f3f3ff290 */ /* 0x000fe2000fffe03f */
[----:B------:R0:W-:Y:S02]  /*386a0*/  STL.64 [R1+0xe0], R8 ;  /* 0x0000e00801007387 */ /* 0x0001e40000100a00 */
[----:B0-----:R-:W-:Y:S02]  /*386b0*/  MOV R9, R26 ;  /* 0x0000001a00097202 */ /* 0x001fe40000000f00 */
[----:B------:R-:W-:Y:S02]  /*386c0*/  MOV R8, R27 ;  /* 0x0000001b00087202 */ /* 0x000fe40000000f00 */
[----:B------:R-:W-:Y:S02]  /*386d0*/  LDSM.16.M88.4 R24, [R19+0x18280] ;  /* 0x018280001318783b */ /* 0x000fe40000000200 */
[----:B----4-:R-:W0:Y:S02]  /*386e0*/  LDSM.16.MT88.4 R16, [R0+0x2a000] ;  /* 0x02a000000010783b */ /* 0x010e240000004200 */
[----:B------:R1:W-:Y:S04]  /*386f0*/  STL.64 [R1+0xe8], R10 ;  /* 0x0000e80a01007387 */ /* 0x0003e80000100a00 */
[----:B-1----:R-:W2:Y:S04]  /*38700*/  LDL.LU.64 R10, [R1+0x3dd8] ;  /* 0x003dd800010a7983 */ /* 0x002ea80000300a00 */
[----:B0-----:R-:W-:Y:S01]  /*38710*/  STL.64 [R1+0x3d20], R18 ;  /* 0x003d201201007387 */ /* 0x001fe20000100a00 */
[----:B------:R-:W-:Y:S02]  /*38720*/  STL.64 [R1+0x80], R24 ;  /* 0x0000801801007387 */ /* 0x000fe40000100a00 */
[----:B------:R-:W-:Y:S02]  /*38730*/  STL.64 [R1+0x88], R26 ;  /* 0x0000881a01007387 */ /* 0x000fe40000100a00 */
[----:B------:R0:W-:Y:S02]  /*38740*/  STL.64 [R1+0x3d18], R16 ;  /* 0x003d181001007387 */ /* 0x0001e40000100a00 */
[----:B0-----:R-:W-:Y:S11]  /*38750*/  HMMA.16816.F32 R16, R20, R14, R4 ;  /* 0x0000000e1410723c */ /* 0x001ff60000001804 */
[----:B------:R-:W-:Y:S11]  /*38760*/  @!UPT UIADD3 URZ, URZ, URZ, URZ ;  /* 0x0000003f3f3ff290 */ /* 0x000ff6000fffe03f */
[----:B------:R-:W-:Y:S01]  /*38770*/  @!UPT UIADD3 URZ, URZ, URZ, URZ ;  /* 0x0000003f3f3ff290 */ /* 0x000fe2000fffe03f */
[----:B------:R-:W-:Y:S01]  /*38780*/  STL.64 [R1+0x190], R16 ;  /* 0x0001901001007387 */ /* 0x000fe20000100a00 */
[----:B------:R-:W-:Y:S02]  /*38790*/  STL.64 [R1+0x198], R18 ;  /* 0x0001981201007387 */ /* 0x000fe40000100a00 */
[----:B------:R0:W-:Y:S02]  /*387a0*/  STL.64 [R1+0x3d80], R14 ;  /* 0x003d800e01007387 */ /* 0x0001e40000100a00 */
[----:B------:R-:W3:Y:S01]  /*387b0*/  LDL.LU R24, [R1+0x180] ;  /* 0x0001800001187983 */ /* 0x000ee20000300800 */
[----:B------:R-:W3:Y:S01]  /*387c0*/  LDL.LU R25, [R1+0x184] ;  /* 0x0001840001197983 */ /* 0x000ee20000300800 */
[----:B------:R-:W4:Y:S02]  /*387d0*/  LDL.LU R26, [R1+0x188] ;  /* 0x00018800011a7983 */ /* 0x000f240000300800 */
[----:B------:R-:W4:Y:S01]  /*387e0*/  LDL.LU R27, [R1+0x18c] ;  /* 0x00018c00011b7983 */ /* 0x000f220000300800 */
[----:B0-----:R-:W-:-:S02]  /*387f0*/  MOV R14, R9 ;  /* 0x00000009000e7202 */ /* 0x001fc40000000f00 */
[----:B------:R-:W-:-:S05]  /*38800*/  MOV R15, R8 ;  /* 0x00000008000f7202 */ /* 0x000fca0000000f00 */
[----:B------:R-:W-:Y:S04]  /*38810*/  STL.64 [R1+0x3da8], R14 ;  /* 0x003da80e01007387 */ /* 0x000fe80000100a00 */
[----:B----4-:R-:W-:Y:S01]  /*38820*/  STL.64 [R1+0x3d68], R26 ;  /* 0x003d681a01007387 */ /* 0x010fe20000100a00 */
[----:B---3--:R0:W-:Y:S03]  /*38830*/  STL.64 [R1+0x3d60], R24 ;  /* 0x003d601801007387 */ /* 0x0081e60000100a00 */
[----:B0-----:R-:W3:Y:S01]  /*38840*/  LDL.LU R24, [R1+0xc0] ;  /* 0x0000c00001187983 */ /* 0x001ee20000300800 */
[----:B------:R-:W3:Y:S02]  /*38850*/  LDL.LU R25, [R1+0xc4] ;  /* 0x0000c40001197983 */ /* 0x000ee40000300800 */
[----:B------:R-:W4:Y:S01]  /*38860*/  LDL.LU R26, [R1+0xc8] ;  /* 0x0000c800011a7983 */ /* 0x000f220000300800 */
[----:B------:R-:W-:Y:S01]  /*38870*/  MOV R27, R29 ;  /* 0x0000001d001b7202 */ /* 0x000fe20000000f00 */
[----:B------:R-:W-:Y:S01]  /*38880*/  IMAD.MOV.U32 R7, RZ, RZ, R20 ;  /* 0x000000ffff077224 */ /* 0x000fe200078e0014 */
[----:B------:R-:W2:Y:S01]  /*38890*/  LDL.LU R29, [R1+0x3dd0] ;  /* 0x003dd000011d7983 */ /* 0x000ea20000300800 */
[----:B------:R-:W-:Y:S01]  /*388a0*/  MOV R6, R21 ;  /* 0x0000001500067202 */ /* 0x000fe20000000f00 */
[----:B------:R-:W2:Y:S01]  /*388b0*/  LDL.LU R20, [R1+0x1a0] ;  /* 0x0001a00001147983 */ /* 0x000ea20000300800 */
[----:B------:R-:W-:Y:S01]  /*388c0*/  MOV R5, R22 ;  /* 0x0000001600057202 */ /* 0x000fe20000000f00 */
[----:B------:R-:W2:Y:S01]  /*388d0*/  LDL.LU R21, [R1+0x1a4] ;  /* 0x0001a40001157983 */ /* 0x000ea20000300800 */
[----:B------:R-:W-:-:S02]  /*388e0*/  IMAD.MOV.U32 R4, RZ, RZ, R23 ;  /* 0x000000ffff047224 */ /* 0x000fc400078e0017 */
[----:B------:R-:W2:Y:S02]  /*388f0*/  LDL.LU R22, [R1+0x1a8] ;  /* 0x0001a80001167983 */ /* 0x000ea40000300800 */
[----:B------:R-:W2:Y:S01]  /*38900*/  LDL.LU R23, [R1+0x1ac] ;  /* 0x0001ac0001177983 */ /* 0x000ea20000300800 */
[----:B----4-:R-:W-:Y:S01]  /*38910*/  STL.64 [R1+0x3d78], R26 ;  /* 0x003d781a01007387 */ /* 0x010fe20000100a00 */
[----:B---3--:R0:W-:Y:S03]  /*38920*/  STL.64 [R1+0x3d70], R24 ;  /* 0x003d701801007387 */ /* 0x0081e60000100a00 */
[----:B0-----:R-:W3:Y:S01]  /*38930*/  LDL.LU R24, [R1+0x110] ;  /* 0x0001100001187983 */ /* 0x001ee20000300800 */
[----:B------:R-:W3:Y:S02]  /*38940*/  LDL.LU R25, [R1+0x114] ;  /* 0x0001140001197983 */ /* 0x000ee40000300800 */
[----:B------:R-:W4:Y:S02]  /*38950*/  LDL.LU R26, [R1+0x118] ;  /* 0x00011800011a7983 */ /* 0x000f240000300800 */
[----:B------:R-:W4:Y:S02]  /*38960*/  LDL.LU R27, [R1+0x11c] ;  /* 0x00011c00011b7983 */ /* 0x000f240000300800 */
[----:B----4-:R-:W-:Y:S01]  /*38970*/  STL.64 [R1+0x3d90], R26 ;  /* 0x003d901a01007387 */ /* 0x010fe20000100a00 */
[----:B---3--:R0:W-:Y:S03]  /*38980*/  STL.64 [R1+0x3d88], R24 ;  /* 0x003d881801007387 */ /* 0x0081e60000100a00 */
[----:B0-----:R-:W3:Y:S01]  /*38990*/  LDL.LU R24, [R1+0xf0] ;  /* 0x0000f00001187983 */ /* 0x001ee20000300800 */
[----:B------:R-:W3:Y:S02]  /*389a0*/  LDL.LU R25, [R1+0xf4] ;  /* 0x0000f40001197983 */ /* 0x000ee40000300800 */
[----:B------:R-:W4:Y:S01]  /*389b0*/  LDL.LU R26, [R1+0xf8] ;  /* 0x0000f800011a7983 */ /* 0x000f220000300800 */
[----:B--2---:R-:W-:-:S02]  /*389c0*/  MOV R27, R29 ;  /* 0x0000001d001b7202 */ /* 0x004fc40000000f00 */
[----:B------:R-:W2:Y:S01]  /*389d0*/  LDL.LU R29, [R1+0x3dcc] ;  /* 0x003dcc00011d7983 */ /* 0x000ea20000300800 */
[----:B------:R-:W-:Y:S01]  /*389e0*/  IMAD.MOV.U32 R12, RZ, RZ, R7 ;  /* 0x000000ffff0c7224 */ /* 0x000fe200078e0007 */
[----:B------:R-:W-:Y:S02]  /*389f0*/  MOV R13, R6 ;  /* 0x00000006000d7202 */ /* 0x000fe40000000f00 */
[----:B------:R-:W-:Y:S01]  /*38a00*/  MOV R14, R5 ;  /* 0x00000005000e7202 */ /* 0x000fe20000000f00 */
[----:B------:R-:W-:Y:S01]  /*38a10*/  IMAD.MOV.U32 R15, RZ, RZ, R4 ;  /* 0x000000ffff0f7224 */ /* 0x000fe200078e0004 */
[----:B----4-:R-:W-:Y:S01]  /*38a20*/  STL.64 [R1+0x3db8], R26 ;  /* 0x003db81a01007387 */ /* 0x010fe20000100a00 */
[----:B---3--:R0:W-:Y:S03]  /*38a30*/  STL.64 [R1+0x3db0], R24 ;  /* 0x003db01801007387 */ /* 0x0081e60000100a00 */
[----:B--2---:R-:W1:Y:S04]  /*38a40*/  LDSM.16.MT88.4 R4, [R29+0x2a000] ;  /* 0x02a000001d04783b */ /* 0x004e680000004200 */
[----:B0-----:R-:W2:Y:S01]  /*38a50*/  LDL.LU R24, [R1+0x120] ;  /* 0x0001200001187983 */ /* 0x001ea20000300800 */
[----:B------:R-:W2:Y:S02]  /*38a60*/  LDL.LU R25, [R1+0x124] ;  /* 0x0001240001197983 */ /* 0x000ea40000300800 */
[----:B------:R-:W2:Y:S02]  /*38a70*/  LDL.LU R26, [R1+0x128] ;  /* 0x00012800011a7983 */ /* 0x000ea40000300800 */
[----:B------:R-:W2:Y:S01]  /*38a80*/  LDL.LU R27, [R1+0x12c] ;  /* 0x00012c00011b7983 */ /* 0x000ea20000300800 */
[----:B------:R-:W3:Y:S01]  /*38a90*/  LDL.64 R16, [R1+0x50] ;  /* 0x0000500001107983 */ /* 0x000ee20000100a00 */
[----:B------:R-:W-:Y:S03]  /*38aa0*/  HMMA.16816.F32 R20, R12, R10, R20 ;  /* 0x0000000a0c14723c */ /* 0x000fe60000001814 */
[----:B---3--:R-:W-:Y:S01]  /*38ab0*/  STL.64 [R1+0x3d30], R16 ;  /* 0x003d301001007387 */ /* 0x008fe20000100a00 */
[----:B-1----:R-:W-:Y:S02]  /*38ac0*/  STL.64 [R1+0x3cd8], R6 ;  /* 0x003cd80601007387 */ /* 0x002fe40000100a00 */
[----:B------:R0:W-:Y:S02]  /*38ad0*/  STL.64 [R1+0x3cd0], R4 ;  /* 0x003cd00401007387 */ /* 0x0001e40000100a00 */
[----:B0-----:R-:W3:Y:S01]  /*38ae0*/  LDL.LU R4, [R1+0x160] ;  /* 0x0001600001047983 */ /* 0x001ee20000300800 */
[----:B------:R-:W3:Y:S02]  /*38af0*/  LDL.LU R5, [R1+0x164] ;  /* 0x0001640001057983 */ /* 0x000ee40000300800 */
[----:B------:R-:W4:Y:S02]  /*38b00*/  LDL.LU R6, [R1+0x168] ;  /* 0x0001680001067983 */ /* 0x000f240000300800 */
[----:B------:R-:W-:-:S02]  /*38b10*/  IMAD.MOV.U32 R7, RZ, RZ, R3 ;  /* 0x000000ffff077224 */ /* 0x000fc400078e0003 */
[----:B------:R-:W2:Y:S04]  /*38b20*/  LDL.LU R3, [R1+0x3dc8] ;  /* 0x003dc80001037983 */ /* 0x000ea80000300800 */
[----:B----4-:R-:W-:Y:S01]  /*38b30*/  STL.64 [R1+0x3d40], R6 ;  /* 0x003d400601007387 */ /* 0x010fe20000100a00 */
[----:B---3--:R0:W-:Y:S03]  /*38b40*/  STL.64 [R1+0x3d38], R4 ;  /* 0x003d380401007387 */ /* 0x0081e60000100a00 */
[----:B0-----:R-:W3:Y:S01]  /*38b50*/  LDL.LU R4, [R1+0x90] ;  /* 0x0000900001047983 */ /* 0x001ee20000300800 */
[----:B------:R-:W3:Y:S02]  /*38b60*/  LDL.LU R5, [R1+0x94] ;  /* 0x0000940001057983 */ /* 0x000ee40000300800 */
[----:B------:R-:W3:Y:S02]  /*38b70*/  LDL.LU R6, [R1+0x98] ;  /* 0x0000980001067983 */ /* 0x000ee40000300800 */
[----:B------:R-:W3:Y:S01]  /*38b80*/  LDL.LU R7, [R1+0x9c] ;  /* 0x00009c0001077983 */ /* 0x000ee20000300800 */
[----:B------:R-:W4:Y:S01]  /*38b90*/  LDL.64 R16, [R1+0x70] ;  /* 0x0000700001107983 */ /* 0x000f220000100a00 */
[----:B------:R-:W-:Y:S02]  /*38ba0*/  STL [R1+0x3cb8], R29 ;  /* 0x003cb81d01007387 */ /* 0x000fe40000100800 */
[----:B------:R-:W-:Y:S02]  /*38bb0*/  STL.64 [R1+0x1a0], R20 ;  /* 0x0001a01401007387 */ /* 0x000fe40000100a00 */
[----:B------:R0:W-:Y:S02]  /*38bc0*/  STL.64 [R1+0x1a8], R22 ;  /* 0x0001a81601007387 */ /* 0x0001e40000100a00 */
[----:B0-----:R-:W2:Y:S02]  /*38bd0*/  LDL.LU.64 R22, [R1+0x3dc0] ;  /* 0x003dc00001167983 */ /* 0x001ea40000300a00 */
[----:B--2---:R-:W-:Y:S02]  /*38be0*/  HMMA.16816.F32 R12, R12, R22, R24 ;  /* 0x000000160c0c723c */ /* 0x004fe40000001818 */
[----:B------:R-:W2:Y:S01]  /*38bf0*/  LDL.LU.64 R26, [R1+0x3db8] ;  /* 0x003db800011a7983 */ /* 0x000ea20000300a00 */
[----:B------:R-:W2:Y:S01]  /*38c00*/  LDL.LU.64 R24, [R1+0x3db0] ;  /* 0x003db00001187983 */ /* 0x000ea20000300a00 */
[----:B------:R-:W-:-:S02]  /*38c10*/  MOV R9, R22 ;  /* 0x0000001600097202 */ /* 0x000fc40000000f00 */
[----:B------:R-:W-:Y:S11]  /*38c20*/  MOV R8, R23 ;  /* 0x0000001700087202 */ /* 0x000ff60000000f00 */
[----:B------:R-:W-:Y:S06]  /*38c30*/  @!UPT UIADD3 URZ, URZ, URZ, URZ ;  /* 0x0000003f3f3ff290 */ /* 0x000fec000fffe03f */
        /* <DEDUP_REMOVED lines=9> */
[----:B------:R-:W-:Y:S01]  /*38cd0*/  STL.64 [R1+0xf0], R12 ;  /* 0x0000f00c01007387 */ /* 0x000fe20000100a00 */
[----:B------:R0:W-:Y:S03]  /*38ce0*/  STL.64 [R1+0xf8], R14 ;  /* 0x0000f80e01007387 */ /* 0x0001e60000100a00 */
[----:B0-----:R-:W2:Y:S02]  /*38cf0*/  LDL.LU.64 R14, [R1+0x3d80] ;  /* 0x003d8000010e7983 */ /* 0x001ea40000300a00 */
[----:B--2---:R-:W-:Y:S02]  /*38d00*/  HMMA.16816.F32 R12, R20, R14, R24 ;  /* 0x0000000e140c723c */ /* 0x004fe40000001818 */
[----:B------:R-:W2:Y:S01]  /*38d10*/  LDL.LU.64 R26, [R1+0x3d78] ;  /* 0x003d7800011a7983 */ /* 0x000ea20000300a00 */
[----:B------:R-:W2:Y:S11]  /*38d20*/  LDL.LU.64 R24, [R1+0x3d70] ;  /* 0x003d700001187983 */ /* 0x000eb60000300a00 */
[----:B------:R-:W-:Y:S09]  /*38d30*/  @!UPT UIADD3 URZ, URZ, URZ, URZ ;  /* 0x0000003f3f3ff290 */ /* 0x000ff2000fffe03f */
[----:B------:R-:W-:Y:S01]  /*38d40*/  STL.64 [R1+0xd0], R12 ;  /* 0x0000d00c01007387 */ /* 0x000fe20000100a00 */
[----:B------:R-:W-:Y:S02]  /*38d50*/  STL [R1+0xd8], R14 ;  /* 0x0000d80e01007387 */ /* 0x000fe40000100800 */
[----:B------:R-:W-:Y:S02]  /*38d60*/  IMAD.MOV.U32 R29, RZ, RZ, R15 ;  /* 0x000000ffff1d7224 */ /* 0x000fe400078e000f */
[----:B------:R-:W0:Y:S04]  /*38d70*/  LDSM.16.MT88.4 R12, [R3+0x2a000] ;  /* 0x02a00000030c783b */ /* 0x000e280000004200 */
[----:B------:R-:W-:Y:S04]  /*38d80*/  STL [R1+0x3cbc], R29 ;  /* 0x003cbc1d01007387 */ /* 0x000fe80000100800 */
[----:B0-----:R0:W-:Y:S01]  /*38d90*/  STL.64 [R1+0x3c80], R14 ;  /* 0x003c800e01007387 */ /* 0x0011e20000100a00 */
[----:B------:R-:W-:Y:S02]  /*38da0*/  STL.64 [R1+0x3c78], R12 ;  /* 0x003c780c01007387 */ /* 0x000fe40000100a00 */
[----:B------:R-:W-:Y:S01]  /*38db0*/  STL [R1+0x3c28], R3 ;  /* 0x003c280301007387 */ /* 0x000fe20000100800 */
[----:B0-----:R-:W-:-:S02]  /*38dc0*/  MOV R14, R9 ;  /* 0x00000009000e7202 */ /* 0x001fc40000000f00 */
[----:B------:R-:W-:Y:S02]  /*38dd0*/  MOV R15, R8 ;  /* 0x00000008000f7202 */ /* 0x000fe40000000f00 */
[C---:B--2---:R-:W-:Y:S01]  /*38de0*/  HMMA.16816.F32 R8, R20.reuse, R10, R24 ;  /* 0x0000000a1408723c */ /* 0x044fe20000001818 */
[----:B------:R-:W2:Y:S01]  /*38df0*/  LDL.LU.64 R26, [R1+0x3d68] ;  /* 0x003d6800011a7983 */ /* 0x000ea20000300a00 */
[----:B------:R-:W2:Y:S11]  /*38e00*/  LDL.LU.64 R24, [R1+0x3d60] ;  /* 0x003d600001187983 */ /* 0x000eb60000300a00 */
[----:B------:R-:W-:Y:S10]  /*38e10*/  @!UPT UIADD3 URZ, URZ, URZ, URZ ;  /* 0x0000003f3f3ff290 */ /* 0x000ff4000fffe03f */
[----:B------:R-:W-:Y:S01]  /*38e20*/  STL.64 [R1+0xc0], R8 ;  /* 0x0000c00801007387 */ /* 0x000fe20000100a00 */
[----:B------:R-:W-:Y:S02]  /*38e30*/  STL.64 [R1+0xc8], R10 ;  /* 0x0000c80a01007387 */ /* 0x000fe40000100a00 */
[----:B------:R-:W0:Y:S02]  /*38e40*/  LDSM.16.MT88.4 R8, [R2+0x2a800] ;  /* 0x02a800000208783b */ /* 0x000e240000004200 */
[----:B0-----:R-:W-:Y:S02]  /*38e50*/  STL [R1+0x3c34], R10 ;  /* 0x003c340a01007387 */ /* 0x001fe40000100800 */
[----:B------:R-:W-:Y:S02]  /*38e60*/  STL [R1+0x3c30], R11 ;  /* 0x003c300b01007387 */ /* 0x000fe40000100800 */
[----:B------:R-:W-:Y:S01]  /*38e70*/  STL [R1+0x3c2c], R2 ;  /* 0x003c2c0201007387 */ /* 0x000fe20000100800 */
[----:B--2---:R-:W-:Y:S01]  /*38e80*/  HMMA.16816.F32 R20, R20, R14, R24 ;  /* 0x0000000e1414723c */ /* 0x004fe20000001818 */
[----:B------:R-:W2:Y:S01]  /*38e90*/  LDL.LU.64 R26, [R1+0x3d58] ;  /* 0x003d5800011a7983 */ /* 0x000ea20000300a00 */
[----:B------:R-:W3:Y:S11]  /*38ea0*/  LDL.LU.64 R24, [R1+0x3d50] ;  /* 0x003d500001187983 */ /* 0x000ef60000300a00 */
[----:B------:R-:W-:Y:S11]  /*38eb0*/  @!UPT UIADD3 URZ, URZ, URZ, URZ ;  /* 0x0000003f3f3ff290 */ /* 0x000ff6000fffe03f */
[----:B------:R-:W-:Y:S01]  /*38ec0*/  IMAD.MOV.U32 R15, RZ, RZ, R20 ;  /* 0x000000ffff0f7224 */ /* 0x000fe200078e0014 */
[----:B--2---:R-:W-:Y:S02]  /*38ed0*/  MOV R20, R27 ;  /* 0x0000001b00147202 */ /* 0x004fe40000000f00 */
[----:B------:R-:W3:Y:S01]  /*38ee0*/  LDL.LU R27, [R1+0x3d4c] ;  /* 0x003d4c00011b7983 */ /* 0x000ee20000300800 */
[----:B------:R-:W-:Y:S02]  /*38ef0*/  MOV R14, R21 ;  /* 0x00000015000e7202 */ /* 0x000fe40000000f00 */
[----:B------:R-:W-:Y:S01]  /*38f00*/  MOV R13, R22 ;  /* 0x00000016000d7202 */ /* 0x000fe20000000f00 */
[----:B------:R-:W-:Y:S01]  /*38f10*/  IMAD.MOV.U32 R12, RZ, RZ, R23 ;  /* 0x000000ffff0c7224 */ /* 0x000fe200078e0017 */
[----:B------:R-:W-:Y:S02]  /*38f20*/  MOV R21, R28 ;  /* 0x0000001c00157202 */ /* 0x000fe40000000f00 */
[----:B------:R-:W2:Y:S01]  /*38f30*/  LDL.LU R28, [R1+0x3d48] ;  /* 0x003d4800011c7983 */ /* 0x000ea20000300800 */
[----:B------:R-:W-:Y:S02]  /*38f40*/  STL [R1+0x3cc0], R15 ;  /* 0x003cc00f01007387 */ /* 0x000fe40000100800 */
[----:B------:R-:W-:Y:S02]  /*38f50*/  STL [R1+0x3cf8], R14 ;  /* 0x003cf80e01007387 */ /* 0x000fe40000100800 */
[----:B------:R0:W-:Y:S02]  /*38f60*/  STL.64 [R1+0x3cf0], R12 ;  /* 0x003cf00c01007387 */ /* 0x0001e40000100a00 */
[----:B----4-:R-:W-:Y:S01]  /*38f70*/  IMAD.MOV.U32 R29, RZ, RZ, R17 ;  /* 0x000000ffff1d7224 */ /* 0x010fe200078e0011 */
[----:B0-----:R-:W4:Y:S01]  /*38f80*/  LDL.LU R12, [R1+0x170] ;  /* 0x00017000010c7983 */ /* 0x001f220000300800 */
[----:B------:R-:W4:Y:S02]  /*38f90*/  LDL.LU R13, [R1+0x174] ;  /* 0x00017400010d7983 */ /* 0x000f240000300800 */
[----:B------:R-:W4:Y:S02]  /*38fa0*/  LDL.LU R14, [R1+0x178] ;  /* 0x00017800010e7983 */ /* 0x000f240000300800 */
[----:B------:R-:W4:Y:S01]  /*38fb0*/  LDL.LU R15, [R1+0x17c] ;  /* 0x00017c00010f7983 */ /* 0x000f220000300800 */
[C---:B---3--:R-:W-:Y:S11]  /*38fc0*/  HMMA.16816.F32 R4, R24.reuse, R16, R4 ;  /* 0x000000101804723c */ /* 0x048ff60000001804 */
[----:B------:R-:W-:Y:S11]  /*38fd0*/  @!UPT UIADD3 URZ, URZ, URZ, URZ ;  /* 0x0000003f3f3ff290 */ /* 0x000ff6000fffe03f */
[----:B------:R-:W-:Y:S01]  /*38fe0*/  @!UPT UIADD3 URZ, URZ, URZ, URZ ;  /* 0x0000003f3f3ff290 */ /* 0x000fe2000fffe03f */
[----:B------:R-:W-:Y:S01]  /*38ff0*/  STL.64 [R1+0x90], R4 ;  /* 0x0000900401007387 */ /* 0x000fe20000100a00 */
[----:B------:R0:W-:Y:S03]  /*39000*/  STL.64 [R1+0x98], R6 ;  /* 0x0000980601007387 */ /* 0x0001e60000100a00 */
[----:B0-----:R-:W3:Y:S01]  /*39010*/  LDL.LU.64 R6, [R1+0x3d40] ;  /* 0x003d400001067983 */ /* 0x001ee20000300a00 */
[----:B------:R-:W3:Y:S02]  /*39020*/  LDL.LU.64 R4, [R1+0x3d38] ;  /* 0x003d380001047983 */ /* 0x000ee40000300a00 */
[----:B------:R-:W3:Y:S01]  /*39030*/  LDL.LU.64 R16, [R1+0x3d30] ;  /* 0x003d300001107983 */ /* 0x000ee20000300a00 */
[C---:B----4-:R-:W-:Y:S01]  /*39040*/  HMMA.16816.F32 R12, R24.reuse, R20, R12 ;  /* 0x00000014180c723c */ /* 0x050fe2000000180c */
[----:B------:R-:W0:Y:S11]  /*39050*/  LDSM.16.MT88.4 R20, [R0+0x2a800] ;  /* 0x02a800000014783b */ /* 0x000e360000004200 */
[----:B------:R-:W-:Y:S11]  /*39060*/  @!UPT UIADD3 URZ, URZ, URZ, URZ ;  /* 0x0000003f3f3ff290 */ /* 0x000ff6000fffe03f */
[----:B------:R-:W-:Y:S01]  /*39070*/  STL.64 [R1+0x40], R12 ;  /* 0x0000400c01007387 */ /* 0x000fe20000100a00 */
[----:B------:R-:W-:Y:S01]  /*39080*/  STL.64 [R1+0x48], R14 ;  /* 0x0000480e01007387 */ /* 0x000fe20000100a00 */
[----:B---3--:R-:W-:Y:S01]  /*39090*/  HMMA.16816.F32 R4, R24, R16, R4 ;  /* 0x000000101804723c */ /* 0x008fe20000001804 */
[----:B------:R-:W-:Y:S02]  /*390a0*/  MOV R3, R16 ;  /* 0x0000001000037202 */ /* 0x000fe40000000f00 */
[----:B------:R-:W-:Y:S11]  /*390b0*/  MOV R2, R17 ;  /* 0x0000001100027202 */ /* 0x000ff60000000f00 */
[----:B------:R-:W-:Y:S09]  /*390c0*/  @!UPT UIADD3 URZ, URZ, URZ, URZ ;  /* 0x0000003f3f3ff290 */ /* 0x000ff2000fffe03f */
[----:B------:R1:W-:Y:S01]  /*390d0*/  STL.64 [R1+0x38], R6 ;  /* 0x0000380601007387 */ /* 0x0003e20000100a00 */
[----:B------:R-:W3:Y:S02]  /*390e0*/  LDL.LU R16, [R1+0x150] ;  /* 0x0001500001107983 */ /* 0x000ee40000300800 */
[----:B------:R-:W3:Y:S02]  /*390f0*/  LDL.LU R17, [R1+0x154] ;  /* 0x0001540001117983 */ /* 0x000ee40000300800 */
[----:B------:R-:W3:Y:S02]  /*39100*/  LDL.LU R18, [R1+0x158] ;  /* 0x0001580001127983 */ /* 0x000ee40000300800 */
[----:B------:R-:W-:Y:S01]  /*39110*/  IMAD.MOV.U32 R10, RZ, RZ, R4 ;  /* 0x000000ffff0a7224 */ /* 0x000fe200078e0004 */
[----:B------:R-:W3:Y:S01]  /*39120*/  LDL.LU R19, [R1+0x15c] ;  /* 0x00015c0001137983 */ /* 0x000ee20000300800 */
[----:B------:R-:W-:Y:S01]  /*39130*/  MOV R11, R5 ;  /* 0x00000005000b7202 */ /* 0x000fe20000000f00 */
[----:B------:R-:W4:Y:S02]  /*39140*/  LDL.LU R4, [R1+0x100] ;  /* 0x0001000001047983 */ /* 0x000f240000300800 */
[----:B------:R-:W4:Y:S01]  /*39150*/  LDL.LU R5, [R1+0x104] ;  /* 0x0001040001057983 */ /* 0x000f220000300800 */
[----:B-1----:R-:W3:Y:S01]  /*39160*/  LDL.LU R6, [R1+0x108] ;  /* 0x0001080001067983 */ /* 0x002ee20000300800 */
[----:B--2---:R-:W-:-:S02]  /*39170*/  MOV R7, R28 ;  /* 0x0000001c00077202 */ /* 0x004fc40000000f00 */
[----:B------:R-:W2:Y:S02]  /*39180*/  LDL.LU R28, [R1+0x3d28] ;  /* 0x003d2800011c7983 */ /* 0x000ea40000300800 */
[----:B------:R-:W2:Y:S01]  /*39190*/  LDL.LU R12, [R1+0xb0] ;  /* 0x0000b000010c7983 */ /* 0x000ea20000300800 */
[----:B------:R-:W2:Y:S01]  /*391a0*/  LDL.LU R13, [R1+0xb4] ;  /* 0x0000b400010d7983 */ /* 0x000ea20000300800 */
[----:B------:R-:W2:Y:S02]  /*391b0*/  LDL.LU R14, [R1+0xb8] ;  /* 0x0000b800010e7983 */ /* 0x000ea40000300800 */
[----:B------:R-:W2:Y:S02]  /*391c0*/  LDL.LU R15, [R1+0xbc] ;  /* 0x0000bc00010f7983 */ /* 0x000ea40000300800 */
[----:B--2---:R-:W-:Y:S01]  /*391d0*/  STL.64 [R1+0x3d08], R14 ;  /* 0x003d080e01007387 */ /* 0x004fe20000100a00 */
[----:B------:R1:W-:Y:S03]  /*391e0*/  STL.64 [R1+0x3d00], R12 ;  /* 0x003d000c01007387 */ /* 0x0003e60000100a00 */
[----:B-1----:R-:W2:Y:S04]  /*391f0*/  LDL.64 R12, [R1+0x60] ;  /* 0x00006000010c7983 */ /* 0x002ea80000100a00 */
[----:B--2---:R1:W-:Y:S04]  /*39200*/  STL.64 [R1+0x3d10], R12 ;  /* 0x003d100c01007387 */ /* 0x0043e80000100a00 */
[----:B-1----:R-:W2:Y:S01]  /*39210*/  LDL.LU R12, [R1+0x140] ;  /* 0x00014000010c7983 */ /* 0x002ea20000300800 */
[----:B------:R-:W2:Y:S02]  /*39220*/  LDL.LU R13, [R1+0x144] ;  /* 0x00014400010d7983 */ /* 0x000ea40000300800 */
[----:B------:R-:W2:Y:S02]  /*39230*/  LDL.LU R14, [R1+0x148] ;  /* 0x00014800010e7983 */ /* 0x000ea40000300800 */
[----:B------:R-:W2:Y:S01]  /*39240*/  LDL.LU R15, [R1+0x14c] ;  /* 0x00014c00010f7983 */ /* 0x000ea20000300800 */
[----:B---3--:R-:W-:Y:S01]  /*39250*/  STL.64 [R1+0x3ce8], R6 ;  /* 0x003ce80601007387 */ /* 0x008fe20000100a00 */
[----:B----4-:R-:W-:Y:S02]  /*39260*/  STL.64 [R1+0x3ce0], R4 ;  /* 0x003ce00401007387 */ /* 0x010fe40000100a00 */
[----:B------:R-:W-:Y:S02]  /*39270*/  STL.64 [R1+0x3c40], R10 ;  /* 0x003c400a01007387 */ /* 0x000fe40000100a00 */
[----:B------:R1:W-:Y:S02]  /*39280*/  STL.64 [R1+0x3c38], R8 ;  /* 0x003c380801007387 */ /* 0x0003e40000100a00 */
[----:B-1----:R-:W3:Y:S01]  /*39290*/  LDL.LU R8, [R1+0x130] ;  /* 0x0001300001087983 */ /* 0x002ee20000300800 */
[----:B------:R-:W3:Y:S02]  /*392a0*/  LDL.LU R9, [R1+0x134] ;  /* 0x0001340001097983 */ /* 0x000ee40000300800 */
[----:B------:R-:W3:Y:S02]  /*392b0*/  LDL.LU R10, [R1+0x138] ;  /* 0x00013800010a7983 */ /* 0x000ee40000300800 */
[----:B0-----:R-:W-:Y:S01]  /*392c0*/  STL.64 [R1+0x3bf8], R22 ;  /* 0x003bf81601007387 */ /* 0x001fe20000100a00 */
[----:B------:R0:W-:Y:S04]  /*392d0*/  STL.64 [R1+0x3bf0], R20 ;  /* 0x003bf01401007387 */ /* 0x0001e80000100a00 */
[----:B0-----:R-:W4:Y:S01]  /*392e0*/  LDL.LU.64 R20, [R1+0x80] ;  /* 0x0000800001147983 */ /* 0x001f220000300a00 */
[----:B------:R-:W2:Y:S01]  /*392f0*/  LDL.LU.64 R22, [R1+0x88] ;  /* 0x0000880001167983 */ /* 0x000ea20000300a00 */
[----:B------:R-:W-:Y:S01]  /*39300*/  MOV R5, R2 ;  /* 0x0000000200057202 */ /* 0x000fe20000000f00 */
[----:B----4-:R-:W-:Y:S01]  /*39310*/  HMMA.16816.F32 R24, R24, R20, R16 ;  /* 0x000000141818723c */ /* 0x010fe20000001810 */
[----:B--2---:R-:W-:Y:S01]  /*39320*/  STL [R1+0x3c8c], R22 ;  /* 0x003c8c1601007387 */ /* 0x004fe20000100800 */
[----:B------:R-:W-:Y:S02]  /*39330*/  STL [R1+0x3c88], R23 ;  /* 0x003c881701007387 */ /* 0x000fe40000100800 */
[----:B------:R-:W2:Y:S02]  /*39340*/  LDL.LU.64 R18, [R1+0x3d20] ;  /* 0x003d200001127983 */ /* 0x000ea40000300a00 */
[----:B------:R-:W2:Y:S11]  /*39350*/  LDL.LU.64 R16, [R1+0x3d18] ;  /* 0x003d180001107983 */ /* 0x000eb60000300a00 */
[----:B------:R-:W-:Y:S07]  /*39360*/  @!UPT UIADD3 URZ, URZ, URZ, URZ ;  /* 0x0000003f3f3ff290 */ /* 0x000fee000fffe03f */
[----:B------:R-:W-:Y:S02]  /*39370*/  IMAD.MOV.U32 R2, RZ, RZ, R24 ;  /* 0x000000ffff027224 */ /* 0x000fe400078e0018 */
[----:B------:R-:W2:Y:S01]  /*39380*/  LDL R24, [R1+0x70] ;  /* 0x0000700001187983 */ /* 0x000ea20000100800 */
[----:B------:R-:W-:Y:S01]  /*39390*/  IMAD.MOV.U32 R4, RZ, RZ, R3 ;  /* 0x000000ffff047224 */ /* 0x000fe200078e0003 */
[----:B------:R-:W-:Y:S01]  /*393a0*/  MOV R3, R25 ;  /* 0x0000001900037202 */ /* 0x000fe20000000f00 */
[----:B------:R-:W-:Y:S01]  /*393b0*/  MOV R25, R29 ;  /* 0x0000001d00197202 */ /* 0x000fe20000000f00 */
[----:B------:R-:W-:Y:S01]  /*393c0*/  MOV R11, R28 ;  /* 0x0000001c000b7202 */ /* 0x000fe20000000f00 */
[----:B------:R-:W-:Y:S02]  /*393d0*/  MOV R28, R26 ;  /* 0x0000001a001c7202 */ /* 0x000fe40000000f00 */
[----:B------:R-:W-:-:S03]  /*393e0*/  IMAD.MOV.U32 R0, RZ, RZ, R27 ;  /* 0x000000ffff007224 */ /* 0x000fc600078e001b */
[C---:B--2---:R-:W-:Y:S01]  /*393f0*/  HMMA.16816.F32 R24, R16.reuse, R24, R12 ;  /* 0x000000181018723c */ /* 0x044fe2000000180c */
[----:B------:R-:W3:Y:S11]  /*39400*/  LDL.LU.64 R12, [R1+0x3d10] ;  /* 0x003d1000010c7983 */ /* 0x000ef60000300a00 */
[----:B------:R-:W-:Y:S11]  /*39410*/  @!UPT UIADD3 URZ, URZ, URZ, URZ ;  /* 0x0000003f3f3ff290 */ /* 0x000ff6000fffe03f */
[----:B------:R0:W-:Y:S01]  /*39420*/  STL.64 [R1+0x20], R24 ;  /* 0x0000201801007387 */ /* 0x0001e20000100a00 */
[----:B------:R-:W-:Y:S02]  /*39430*/  STL.64 [R1+0x28], R26 ;  /* 0x0000281a01007387 */ /* 0x000fe40000100a00 */
[----:B------:R-:W2:Y:S01]  /*39440*/  LDL.LU.64 R14, [R1+0x3d08] ;  /* 0x003d0800010e7983 */ /* 0x000ea20000300a00 */
[----:B---3--:R-:W-:Y:S11]  /*39450*/  HMMA.16816.F32 R8, R16, R12, R8 ;  /* 0x0000000c1008723c */ /* 0x008ff60000001808 */
[----:B------:R-:W-:Y:S11]  /*39460*/  @!UPT UIADD3 URZ, URZ, URZ, URZ ;  /* 0x0000003f3f3ff290 */ /* 0x000ff6000fffe03f */
[----:B------:R-:W-:Y:S02]  /*39470*/  @!UPT UIADD3 URZ, URZ, URZ, URZ ;  /* 0x0000003f3f3ff290 */ /* 0x000fe4000fffe03f */
[----:B0-----:R-:W-:Y:S01]  /*39480*/  MOV R25, R8 ;  /* 0x0000000800197202 */ /* 0x001fe20000000f00 */
[----:B------:R-:W-:Y:S02]  /*39490*/  IMAD.MOV.U32 R24, RZ, RZ, R9 ;  /* 0x000000ffff187224 */ /* 0x000fe400078e0009 */
[----:B------:R-:W-:Y:S01]  /*394a0*/  IMAD.MOV.U32 R9, RZ, RZ, R12 ;  /* 0x000000ffff097224 */ /* 0x000fe200078e000c */
[----:B------:R-:W-:Y:S02]  /*394b0*/  MOV R8, R13 ;  /* 0x0000000d00087202 */ /* 0x000fe40000000f00 */
[----:B------:R-:W2:Y:S03]  /*394c0*/  LDL.LU.64 R12, [R1+0x3d00] ;  /* 0x003d0000010c7983 */ /* 0x000ea60000300a00 */
[----:B------:R0:W-:Y:S01]  /*394d0*/  STL.64 [R1+0x3cc8], R8 ;  /* 0x003cc80801007387 */ /* 0x0001e20000100a00 */
[----:B------:R-:W-:-:S02]  /*394e0*/  MOV R23, R10 ;  /* 0x0000000a00177202 */ /* 0x000fc40000000f00 */
[----:B------:R-:W-:Y:S01]  /*394f0*/  MOV R22, R11 ;  /* 0x0000000b00167202 */ /* 0x000fe20000000f00 */
[----:B0-----:R-:W3:Y:S01]  /*39500*/  LDL.LU R8, [R1+0xe0] ;  /* 0x0000e00001087983 */ /* 0x001ee20000300800 */
[----:B------:R-:W3:Y:S02]  /*39510*/  LDL.LU R9, [R1+0xe4] ;  /* 0x0000e40001097983 */ /* 0x000ee40000300800 */
[----:B------:R-:W3:Y:S02]  /*39520*/  LDL.LU R10, [R1+0xe8] ;  /* 0x0000e800010a7983 */ /* 0x000ee40000300800 */
[----:B------:R-:W3:Y:S01]  /*39530*/  LDL.LU R11, [R1+0xec] ;  /* 0x0000ec00010b7983 */ /* 0x000ee20000300800 */
[C---:B--2---:R-:W-:Y:S01]  /*39540*/  HMMA.16816.F32 R4, R16.reuse, R4, R12 ;  /* 0x000000041004723c */ /* 0x044fe2000000180c */
[----:B------:R-:W2:Y:S01]  /*39550*/  LDL.LU R14, [R1+0x3cf8] ;  /* 0x003cf800010e7983 */ /* 0x000ea20000300800 */
[----:B------:R-:W4:Y:S11]  /*39560*/  LDL.LU.64 R12, [R1+0x3cf0] ;  /* 0x003cf000010c7983 */ /* 0x000f360000300a00 */
[----:B------:R-:W-:Y:S11]  /*39570*/  @!UPT UIADD3 URZ, URZ, URZ, URZ ;  /* 0x0000003f3f3ff290 */ /* 0x000ff6000fffe03f */
[----:B------:R-:W-:Y:S02]  /*39580*/  MOV R27, R6 ;  /* 0x00000006001b7202 */ /* 0x000fe40000000f00 */
[----:B------:R-:W-:Y:S02]  /*39590*/  MOV R26, R7 ;  /* 0x00000007001a7202 */ /* 0x000fe40000000f00 */
[----:B------:R-:W-:Y:S01]  /*395a0*/  MOV R15, R4 ;  /* 0x00000004000f7202 */ /* 0x000fe20000000f00 */
[----:B------:R-:W-:Y:S01]  /*395b0*/  IMAD.MOV.U32 R29, RZ, RZ, R5 ;  /* 0x000000ffff1d7224 */ /* 0x000fe200078e0005 */
[----:B------:R-:W2:Y:S01]  /*395c0*/  LDL.LU.64 R6, [R1+0x3ce8] ;  /* 0x003ce80001067983 */ /* 0x000ea20000300a00 */
[----:B------:R-:W2:Y:S02]  /*395d0*/  LDL.LU.64 R4, [R1+0x3ce0] ;  /* 0x003ce00001047983 */ /* 0x000ea40000300a00 */
[----:B--2---:R-:W-:Y:S01]  /*395e0*/  HMMA.16816.F32 R16, R16, R20, R4 ;  /* 0x000000141010723c */ /* 0x004fe20000001804 */
[----:B------:R-:W3:Y:S01]  /*395f0*/  LDL.LU.64 R6, [R1+0x3cd8] ;  /* 0x003cd80001067983 */ /* 0x000ee20000300a00 */
[----:B------:R-:W3:Y:S02]  /*39600*/  LDL.LU.64 R4, [R1+0x3cd0] ;  /* 0x003cd00001047983 */ /* 0x000ee40000300a00 */
[----:B------:R-:W-:Y:S11]  /*39610*/  STL.64 [R1+0x3c90], R20 ;  /* 0x003c901401007387 */ /* 0x000ff60000100a00 */
[----:B------:R-:W-:Y:S08]  /*39620*/  @!UPT UIADD3 URZ, URZ, URZ, URZ ;  /* 0x0000003f3f3ff290 */ /* 0x000ff0000fffe03f */
[----:B------:R-:W-:Y:S01]  /*39630*/  STL.64 [R1+0x3bc0], R18 ;  /* 0x003bc01201007387 */ /* 0x000fe20000100a00 */
[----:B------:R0:W-:Y:S03]  /*39640*/  STL.64 [R1+0x3bb8], R16 ;  /* 0x003bb81001007387 */ /* 0x0001e60000100a00 */
[----:B0-----:R-:W3:Y:S01]  /*39650*/  LDL.LU.64 R16, [R1+0x70] ;  /* 0x0000700001107983 */ /* 0x001ee20000300a00 */
[----:B------:R-:W-:Y:S02]  /*39660*/  MOV R18, R27 ;  /* 0x0000001b00127202 */ /* 0x000fe40000000f00 */
[----:B------:R-:W-:Y:S01]  /*39670*/  MOV R19, R26 ;  /* 0x0000001a00137202 */ /* 0x000fe20000000f00 */
[----:B---3--:R-:W-:Y:S11]  /*39680*/  HMMA.16816.F32 R8, R4, R16, R8 ;  /* 0x000000100408723c */ /* 0x008ff60000001808 */
[----:B------:R-:W-:Y:S11]  /*39690*/  @!UPT UIADD3 URZ, URZ, URZ, URZ ;  /* 0x0000003f3f3ff290 */ /* 0x000ff6000fffe03f */
[----:B------:R-:W-:Y:S01]  /*396a0*/  @!UPT UIADD3 URZ, URZ, URZ, URZ ;  /* 0x0000003f3f3ff290 */ /* 0x000fe2000fffe03f */
[----:B------:R0:W-:Y:S01]  /*396b0*/  STL.64 [R1+0xe0], R8 ;  /* 0x0000e00801007387 */ /* 0x0001e20000100a00 */
[----:B------:R1:W-:Y:S03]  /*396c0*/  STL.64 [R1+0xe8], R10 ;  /* 0x0000e80a01007387 */ /* 0x0003e60000100a00 */
[----:B0-----:R-:W2:Y:S01]  /*396d0*/  LDL.LU.64 R8, [R1+0x3cc8] ;  /* 0x003cc80001087983 */ /* 0x001ea20000300a00 */
[----:B-1----:R-:W-:Y:S01]  /*396e0*/  IMAD.MOV.U32 R11, RZ, RZ, R16 ;  /* 0x000000ffff0b7224 */ /* 0x002fe200078e0010 */
[----:B------:R-:W-:Y:S02]  /*396f0*/  MOV R10, R17 ;  /* 0x00000011000a7202 */ /* 0x000fe40000000f00 */
[----:B------:R-:W-:Y:S01]  /*39700*/  MOV R16, R15 ;  /* 0x0000000f00107202 */ /* 0x000fe20000000f00 */
[----:B------:R-:W-:Y:S01]  /*39710*/  IMAD.MOV.U32 R17, RZ, RZ, R29 ;  /* 0x000000ffff117224 */ /* 0x000fe200078e001d */
[----:B------:R-:W3:Y:S01]  /*39720*/  LDL.LU R15, [R1+0x3cc0] ;  /* 0x003cc000010f7983 */ /* 0x000ee20000300800 */
[----:B------:R-:W2:Y:S02]  /*39730*/  LDL.LU R29, [R1+0x3cbc] ;  /* 0x003cbc00011d7983 */ /* 0x000ea40000300800 */
[----:B------:R0:W-:Y:S01]  /*39740*/  STL.64 [R1+0x3bd0], R18 ;  /* 0x003bd01201007387 */ /* 0x0001e20000100a00 */
[----:B------:R1:W-:Y:S01]  /*39750*/  STL.64 [R1+0x3bc8], R16 ;  /* 0x003bc81001007387 */ /* 0x0003e20000100a00 */
[----:B0-----:R-:W-:Y:S01]  /*39760*/  MOV R18, R23 ;  /* 0x0000001700127202 */ /* 0x001fe20000000f00 */
[----:B------:R-:W-:-:S02]  /*39770*/  IMAD.MOV.U32 R19, RZ, RZ, R22 ;  /* 0x000000ffff137224 */ /* 0x000fc400078e0016 */
[----:B-1----:R-:W-:Y:S01]  /*39780*/  IMAD.MOV.U32 R16, RZ, RZ, R25 ;  /* 0x000000ffff107224 */ /* 0x002fe200078e0019 */
[----:B------:R-:W-:Y:S02]  /*39790*/  MOV R17, R24 ;  /* 0x0000001800117202 */ /* 0x000fe40000000f00 */
[----:B------:R0:W-:Y:S03]  /*397a0*/  STL.64 [R1+0x3be0], R18 ;  /* 0x003be01201007387 */ /* 0x0001e60000100a00 */
[----:B------:R1:W-:Y:S01]  /*397b0*/  STL.64 [R1+0x3bd8], R16 ;  /* 0x003bd81001007387 */ /* 0x0003e20000100a00 */
[----:B0-----:R-:W2:Y:S04]  /*397c0*/  LDL R18, [R1+0x78] ;  /* 0x0000780001127983 */ /* 0x001ea80000100800 */
[----:B------:R-:W2:Y:S01]  /*397d0*/  LDL R19, [R1+0x7c] ;  /* 0x00007c0001137983 */ /* 0x000ea20000100800 */
[----:B-1----:R-:W-:-:S02]  /*397e0*/  MOV R16, R11 ;  /* 0x0000000b00107202 */ /* 0x002fc40000000f00 */
[----:B------:R-:W-:Y:S01]  /*397f0*/  MOV R17, R10 ;  /* 0x0000000a00117202 */ /* 0x000fe20000000f00 */
[----:B--2---:R-:W-:Y:S04]  /*39800*/  STL.64 [R1+0x3ca0], R18 ;  /* 0x003ca01201007387 */ /* 0x004fe80000100a00 */
[----:B------:R0:W-:Y:S02]  /*39810*/  STL.64 [R1+0x3c98], R16 ;  /* 0x003c981001007387 */ /* 0x0001e40000100a00 */
[----:B------:R-:W2:Y:S02]  /*39820*/  LDL.LU R20, [R1+0x1a0] ;  /* 0x0001a00001147983 */ /* 0x000ea40000300800 */
[----:B------:R-:W2:Y:S01]  /*39830*/  LDL.LU R21, [R1+0x1a4] ;  /* 0x0001a40001157983 */ /* 0x000ea20000300800 */
[----:B------:R-:W2:Y:S01]  /*39840*/  LDL.LU R22, [R1+0x1a8] ;  /* 0x0001a80001167983 */ /* 0x000ea20000300800 */
[----:B------:R-:W2:Y:S01]  /*39850*/  LDL.LU R23, [R1+0x1ac] ;  /* 0x0001ac0001177983 */ /* 0x000ea20000300800 */
[----:B----4-:R-:W-:-:S02]  /*39860*/  MOV R10, R13 ;  /* 0x0000000d000a7202 */ /* 0x010fc40000000f00 */
[----:B------:R-:W-:Y:S01]  /*39870*/  MOV R11, R12 ;  /* 0x0000000c000b7202 */ /* 0x000fe20000000f00 */
[----:B0-----:R-:W-:Y:S01]  /*39880*/  IMAD.MOV.U32 R16, RZ, RZ, R9 ;  /* 0x000000ffff107224 */ /* 0x001fe200078e0009 */
[----:B------:R-:W-:Y:S01]  /*39890*/  MOV R17, R8 ;  /* 0x0000000800117202 */ /* 0x000fe20000000f00 */
[----:B---3--:R-:W-:Y:S02]  /*398a0*/  MOV R8, R15 ;  /* 0x0000000f00087202 */ /* 0x008fe40000000f00 */
[----:B------:R-:W-:Y:S01]  /*398b0*/  IMAD.MOV.U32 R9, RZ, RZ, R14 ;  /* 0x000000ffff097224 */ /* 0x000fe200078e000e */
[----:B--2---:R-:W-:Y:S01]  /*398c0*/  STL.64 [R1+0x3cb0], R22 ;  /* 0x003cb01601007387 */ /* 0x004fe20000100a00 */
        /* <DEDUP_REMOVED lines=20> */
[----:B------:R-:W-:-:S02]  /*39a10*/  IMAD.MOV.U32 R11, RZ, RZ, R29 ;  /* 0x000000ffff0b7224 */ /* 0x000fc400078e001d */
[----:B------:R-:W2:Y:S01]  /*39a20*/  LDL.LU R29, [R1+0x3cb8] ;  /* 0x003cb800011d7983 */ /* 0x000ea20000300800 */
[C---:B------:R-:W-:Y:S03]  /*39a30*/  HMMA.16816.F32 R16, R4.reuse, R16, R20 ;  /* 0x000000100410723c */ /* 0x040fe60000001814 */
        /* <DEDUP_REMOVED lines=8> */
[----:B------:R0:W-:Y:S03]  /*39ac0*/  STL.64 [R1+0x3b98], R24 ;  /* 0x003b981801007387 */ /* 0x0001e60000100a00 */
[----:B0-----:R-:W4:Y:S01]  /*39ad0*/  LDL.LU.64 R24, [R1+0x50] ;  /* 0x0000500001187983 */ /* 0x001f220000300a00 */
[----:B------:R-:W4:Y:S02]  /*39ae0*/  LDL.LU.64 R22, [R1+0x3cb0] ;  /* 0x003cb00001167983 */ /* 0x000f240000300a00 */
[----:B------:R-:W4:Y:S02]  /*39af0*/  LDL.LU.64 R20, [R1+0x3ca8] ;  /* 0x003ca80001147983 */ /* 0x000f240000300a00 */
[----:B------:R-:W-:Y:S01]  /*39b00*/  STL.64 [R1+0x100], R16 ;  /* 0x0001001001007387 */ /* 0x000fe20000100a00 */
[----:B------:R0:W-:Y:S04]  /*39b10*/  STL.64 [R1+0x108], R18 ;  /* 0x0001081201007387 */ /* 0x0001e80000100a00 */
[----:B0-----:R-:W2:Y:S01]  /*39b20*/  LDL.LU.64 R18, [R1+0x3ca0] ;  /* 0x003ca00001127983 */ /* 0x001ea20000300a00 */
[----:B------:R-:W2:Y:S01]  /*39b30*/  LDL.LU.64 R16, [R1+0x3c98] ;  /* 0x003c980001107983 */ /* 0x000ea20000300a00 */
[C---:B----4-:R-:W-:Y:S11]  /*39b40*/  HMMA.16816.F32 R20, R4.reuse, R24, R20 ;  /* 0x000000180414723c */ /* 0x050ff60000001814 */
[----:B------:R-:W-:Y:S11]  /*39b50*/  @!UPT UIADD3 URZ, URZ, URZ, URZ ;  /* 0x0000003f3f3ff290 */ /* 0x000ff6000fffe03f */
[----:B------:R-:W-:Y:S01]  /*39b60*/  @!UPT UIADD3 URZ, URZ, URZ, URZ ;  /* 0x0000003f3f3ff290 */ /* 0x000fe2000fffe03f */
[----:B------:R0:W-:Y:S01]  /*39b70*/  STL.64 [R1+0x1d0], R20 ;  /* 0x0001d01401007387 */ /* 0x0001e20000100a00 */
[----:B------:R1:W-:Y:S03]  /*39b80*/  STL.64 [R1+0x1d8], R22 ;  /* 0x0001d81601007387 */ /* 0x0003e60000100a00 */
[----:B0-----:R-:W3:Y:S01]  /*39b90*/  LDL.LU.64 R20, [R1+0x3c90] ;  /* 0x003c900001147983 */ /* 0x001ee20000300a00 */
[----:B------:R-:W4:Y:S01]  /*39ba0*/  LDL R27, [R1+0x1f34] ;  /* 0x001f3400011b7983 */ /* 0x000f220000100800 */
[----:B-1----:R-:W-:Y:S02]  /*39bb0*/  MOV R22, R24 ;  /* 0x0000001800167202 */ /* 0x002fe40000000f00 */
[----:B------:R-:W-:Y:S01]  /*39bc0*/  MOV R23, R25 ;  /* 0x0000001900177202 */ /* 0x000fe20000000f00 */
[----:B----4-:R0:W-:Y:S01]  /*39bd0*/  STL [R1+0x3be8], R27 ;  /* 0x003be81b01007387 */ /* 0x0101e20000100800 */
[----:B------:R-:W4:Y:S02]  /*39be0*/  LDL.LU R24, [R1+0x20] ;  /* 0x0000200001187983 */ /* 0x000f240000300800 */
[----:B------:R-:W4:Y:S02]  /*39bf0*/  LDL.LU R25, [R1+0x24] ;  /* 0x0000240001197983 */ /* 0x000f240000300800 */
[----:B------:R-:W2:Y:S01]  /*39c00*/  LDL.LU R26, [R1+0x28] ;  /* 0x00002800011a7983 */ /* 0x000ea20000300800 */
[----:B0-----:R-:W2:Y:S01]  /*39c10*/  LDL.LU R27, [R1+0x2c] ;  /* 0x00002c00011b7983 */ /* 0x001ea20000300800 */
[----:B---3--:R-:W-:Y:S03]  /*39c20*/  HMMA.16816.F32 R4, R4, R20, R12 ;  /* 0x000000140404723c */ /* 0x008fe6000000180c */
[----:B--2---:R-:W-:Y:S01]  /*39c30*/  STL.64 [R1+0x3c08], R26 ;  /* 0x003c081a01007387 */ /* 0x004fe20000100a00 */
[----:B----4-:R0:W-:Y:S02]  /*39c40*/  STL.64 [R1+0x3c00], R24 ;  /* 0x003c001801007387 */ /* 0x0101e40000100a00 */
[----:B0-----:R-:W-:Y:S01]  /*39c50*/  IMAD.MOV.U32 R24, RZ, RZ, R22 ;  /* 0x000000ffff187224 */ /* 0x001fe200078e0016 */
[----:B------:R-:W-:Y:S01]  /*39c60*/  MOV R25, R23 ;  /* 0x0000001700197202 */ /* 0x000fe20000000f00 */
[----:B------:R-:W2:Y:S01]  /*39c70*/  LDL.LU R22, [R1+0x3c8c] ;  /* 0x003c8c0001167983 */ /* 0x000ea20000300800 */
[----:B------:R-:W2:Y:S02]  /*39c80*/  LDL.LU R23, [R1+0x3c88] ;  /* 0x003c880001177983 */ /* 0x000ea40000300800 */
[----:B------:R-:W3:Y:S02]  /*39c90*/  LDL R26, [R1+0x58] ;  /* 0x00005800011a7983 */ /* 0x000ee40000100800 */
[----:B------:R-:W3:Y:S01]  /*39ca0*/  LDL R27, [R1+0x5c] ;  /* 0x00005c00011b7983 */ /* 0x000ee20000100800 */
[----:B------:R-:W4:Y:S01]  /*39cb0*/  LDL.LU.64 R14, [R1+0x3c80] ;  /* 0x003c8000010e7983 */ /* 0x000f220000300a00 */
[----:B------:R-:W4:Y:S08]  /*39cc0*/  LDL.LU.64 R12, [R1+0x3c78] ;  /* 0x003c7800010c7983 */ /* 0x000f300000300a00 */
[----:B------:R0:W-:Y:S02]  /*39cd0*/  STL.64 [R1+0x1b0], R4 ;  /* 0x0001b00401007387 */ /* 0x0001e40000100a00 */
[----:B------:R1:W-:Y:S01]  /*39ce0*/  STL.64 [R1+0x1b8], R6 ;  /* 0x0001b80601007387 */ /* 0x0003e20000100a00 */
[----:B0-----:R-:W2:Y:S01]  /*39cf0*/  LDL.LU.64 R4, [R1+0x60] ;  /* 0x0000600001047983 */ /* 0x001ea20000300a00 */
[----:B-1----:R-:W2:Y:S01]  /*39d00*/  LDL.LU.64 R6, [R1+0x68] ;  /* 0x0000680001067983 */ /* 0x002ea20000300a00 */
[C---:B----4-:R-:W-:Y:S11]  /*39d10*/  HMMA.16816.F32 R8, R12.reuse, R16, R8 ;  /* 0x000000100c08723c */ /* 0x050ff60000001808 */
        /* <DEDUP_REMOVED lines=29> */
[----:B------:R-:W3:Y:S01]  /*39ef0*/  LDL.LU R27, [R1+0x4c] ;  /* 0x00004c00011b7983 */ /* 0x000ee20000300800 */
[----:B--2---:R-:W-:Y:S02]  /*39f00*/  HMMA.16816.F32 R12, R12, R20, R8 ;  /* 0x000000140c0c723c */ /* 0x004fe40000001808 */
[----:B------:R-:W2:Y:S01]  /*39f10*/  LDL.LU.64 R10, [R1+0x3c40] ;  /* 0x003c4000010a7983 */ /* 0x000ea20000300a00 */
[----:B------:R-:W4:Y:S02]  /*39f20*/  LDL.LU.64 R8, [R1+0x3c38] ;  /* 0x003c380001087983 */ /* 0x000f240000300a00 */
[----:B------:R0:W-:Y:S11]  /*39f30*/  STL.64 [R1+0x3c10], R22 ;  /* 0x003c101601007387 */ /* 0x0001f60000100a00 */
[----:B------:R-:W-:Y:S07]  /*39f40*/  @!UPT UIADD3 URZ, URZ, URZ, URZ ;  /* 0x0000003f3f3ff290 */ /* 0x000fee000fffe03f */
[----:B------:R1:W-:Y:S01]  /*39f50*/  STL.64 [R1+0x170], R12 ;  /* 0x0001700c01007387 */ /* 0x0003e20000100a00 */
[----:B------:R-:W-:Y:S01]  /*39f60*/  STL.64 [R1+0x178], R14 ;  /* 0x0001780e01007387 */ /* 0x000fe20000100a00 */
[----:B--2---:R-:W-:Y:S01]  /*39f70*/  MOV R20, R10 ;  /* 0x0000000a00147202 */ /* 0x004fe20000000f00 */
[----:B------:R-:W-:Y:S01]  /*39f80*/  IMAD.MOV.U32 R21, RZ, RZ, R11 ;  /* 0x000000ffff157224 */ /* 0x000fe200078e000b */
[----:B------:R-:W4:Y:S01]  /*39f90*/  LDL.LU R10, [R1+0x3c34] ;  /* 0x003c3400010a7983 */ /* 0x000f220000300800 */
[----:B------:R-:W4:Y:S02]  /*39fa0*/  LDL.LU R11, [R1+0x3c30] ;  /* 0x003c3000010b7983 */ /* 0x000f240000300800 */
[----:B0-----:R-:W2:Y:S02]  /*39fb0*/  LDL.LU R22, [R1+0x38] ;  /* 0x0000380001167983 */ /* 0x001ea40000300800 */
[----:B------:R-:W2:Y:S01]  /*39fc0*/  LDL.LU R23, [R1+0x3c] ;  /* 0x00003c0001177983 */ /* 0x000ea20000300800 */
[----:B-1----:R-:W-:-:S02]  /*39fd0*/  MOV R12, R2 ;  /* 0x00000002000c7202 */ /* 0x002fc40000000f00 */
[----:B------:R-:W-:Y:S01]  /*39fe0*/  MOV R13, R3 ;  /* 0x00000003000d7202 */ /* 0x000fe20000000f00 */
[----:B------:R-:W2:Y:S01]  /*39ff0*/  LDL.LU R2, [R1+0x3c2c] ;  /* 0x003c2c0001027983 */ /* 0x000ea20000300800 */
[----:B------:R-:W2:Y:S01]  /*3a000*/  LDL.LU R3, [R1+0x3c28] ;  /* 0x003c280001037983 */ /* 0x000ea20000300800 */
[C---:B----4-:R-:W-:Y:S11]  /*3a010*/  HMMA.16816.F32 R4, R8.reuse, R18, R4 ;  /* 0x000000120804723c */ /* 0x050ff60000001804 */
[----:B------:R-:W-:Y:S11]  /*3a020*/  @!UPT UIADD3 URZ, URZ, URZ, URZ ;  /* 0x0000003f3f3ff290 */ /* 0x000ff6000fffe03f */
[----:B------:R-:W-:Y:S01]  /*3a030*/  @!UPT UIADD3 URZ, URZ, URZ, URZ ;  /* 0x0000003f3f3ff290 */ /* 0x000fe2000fffe03f */
[----:B------:R-:W-:Y:S01]  /*3a040*/  STL.64 [R1+0x160], R4 ;  /* 0x0001600401007387 */ /* 0x000fe20000100a00 */
[----:B------:R0:W-:Y:S03]  /*3a050*/  STL.64 [R1+0x168], R6 ;  /* 0x0001680601007387 */ /* 0x0001e60000100a00 */
[----:B0-----:R-:W3:Y:S01]  /*3a060*/  LDL.LU.64 R6, [R1+0x3c20] ;  /* 0x003c200001067983 */ /* 0x001ee20000300a00 */
[----:B------:R-:W-:Y:S01]  /*3a070*/  IMAD.MOV.U32 R14, RZ, RZ, R28 ;  /* 0x000000ffff0e7224 */ /* 0x000fe200078e001c */
[----:B------:R-:W-:Y:S01]  /*3a080*/  MOV R15, R0 ;  /* 0x00000000000f7202 */ /* 0x000fe20000000f00 */
[C---:B---3--:R-:W-:Y:S11]  /*3a090*/  HMMA.16816.F32 R24, R8.reuse, R6, R24 ;  /* 0x000000060818723c */ /* 0x048ff60000001818 */
[----:B------:R-:W-:Y:S11]  /*3a0a0*/  @!UPT UIADD3 URZ, URZ, URZ, URZ ;  /* 0x0000003f3f3ff290 */ /* 0x000ff6000fffe03f */
[----:B------:R-:W-:Y:S01]  /*3a0b0*/  @!UPT UIADD3 URZ, URZ, URZ, URZ ;  /* 0x0000003f3f3ff290 */ /* 0x000fe2000fffe03f */
[----:B------:R2:W-:Y:S01]  /*3a0c0*/  STL.64 [R1+0xa0], R24 ;  /* 0x0000a01801007387 */ /* 0x0005e20000100a00 */
[----:B------:R-:W-:Y:S01]  /*3a0d0*/  MOV R28, R26 ;  /* 0x0000001a001c7202 */ /* 0x000fe20000000f00 */
[----:B------:R-:W-:Y:S02]  /*3a0e0*/  IMAD.MOV.U32 R0, RZ, RZ, R27 ;  /* 0x000000ffff007224 */ /* 0x000fe400078e001b */
[----:B------:R-:W2:Y:S02]  /*3a0f0*/  LDL.LU.64 R26, [R1+0x3c18] ;  /* 0x003c1800011a7983 */ /* 0x000ea40000300a00 */
[C---:B--2---:R-:W-:Y:S02]  /*3a100*/  HMMA.16816.F32 R24, R8.reuse, R26, R20 ;  /* 0x0000001a0818723c */ /* 0x044fe40000001814 */
[----:B------:R-:W2:Y:S11]  /*3a110*/  LDL.LU.64 R22, [R1+0x3c10] ;  /* 0x003c100001167983 */ /* 0x000eb60000300a00 */
[----:B------:R-:W-:Y:S10]  /*3a120*/  @!UPT UIADD3 URZ, URZ, URZ, URZ ;  /* 0x0000003f3f3ff290 */ /* 0x000ff4000fffe03f */
[----:B------:R-:W-:Y:S01]  /*3a130*/  STL.64 [R1+0x1c0], R24 ;  /* 0x0001c01801007387 */ /* 0x000fe20000100a00 */
[----:B------:R0:W-:Y:S03]  /*3a140*/  STL.64 [R1+0x1c8], R26 ;  /* 0x0001c81a01007387 */ /* 0x0001e60000100a00 */
[----:B0-----:R-:W3:Y:S01]  /*3a150*/  LDL.LU.64 R26, [R1+0x3c08] ;  /* 0x003c0800011a7983 */ /* 0x001ee20000300a00 */
[----:B------:R-:W3:Y:S01]  /*3a160*/  LDL.LU.64 R24, [R1+0x3c00] ;  /* 0x003c000001187983 */ /* 0x000ee20000300a00 */
[----:B--2---:R-:W-:Y:S07]  /*3a170*/  HMMA.16816.F32 R8, R8, R22, R12 ;  /* 0x000000160808723c */ /* 0x004fee000000180c */
[----:B------:R-:W-:-:S02]  /*3a180*/  MOV R13, R22 ;  /* 0x00000016000d7202 */ /* 0x000fc40000000f00 */
[----:B------:R-:W-:Y:S11]  /*3a190*/  MOV R12, R23 ;  /* 0x00000017000c7202 */ /* 0x000ff60000000f00 */
[----:B------:R-:W-:Y:S03]  /*3a1a0*/  @!UPT UIADD3 URZ, URZ, URZ, URZ ;  /* 0x0000003f3f3ff290 */ /* 0x000fe6000fffe03f */
[----:B------:R-:W-:Y:S01]  /*3a1b0*/  STL.64 [R1+0x150], R8 ;  /* 0x0001500801007387 */ /* 0x000fe20000100a00 */
[----:B------:R-:W-:Y:S02]  /*3a1c0*/  STL.64 [R1+0x158], R10 ;  /* 0x0001580a01007387 */ /* 0x000fe40000100a00 */
[----:B------:R-:W3:Y:S02]  /*3a1d0*/  LDL.LU.64 R22, [R1+0x3bf8] ;  /* 0x003bf80001167983 */ /* 0x000ee40000300a00 */
[----:B------:R-:W3:Y:S01]  /*3a1e0*/  LDL.LU.64 R20, [R1+0x3bf0] ;  /* 0x003bf00001147983 */ /* 0x000ee20000300a00 */
[----:B------:R-:W0:Y:S04]  /*3a1f0*/  LDSM.16.MT88.4 R8, [R3+0x2a800] ;  /* 0x02a800000308783b */ /* 0x000e280000004200 */
[----:B0-----:R0:W-:Y:S01]  /*3a200*/  STL.64 [R1+0x3b88], R10 ;  /* 0x003b880a01007387 */ /* 0x0011e20000100a00 */
[----:B------:R-:W-:Y:S03]  /*3a210*/  STL.64 [R1+0x3b80], R8 ;  /* 0x003b800801007387 */ /* 0x000fe60000100a00 */
[----:B0-----:R-:W2:Y:S01]  /*3a220*/  LDL.LU.64 R10, [R1+0x58] ;  /* 0x00005800010a7983 */ /* 0x001ea20000300a00 */
[C---:B---3--:R-:W-:Y:S03]  /*3a230*/  HMMA.16816.F32 R16, R20.reuse, R18, R24 ;  /* 0x000000121410723c */ /* 0x048fe60000001818 */
[----:B------:R-:W3:Y:S11]  /*3a240*/  LDL.LU R27, [R1+0x3be8] ;  /* 0x003be800011b7983 */ /* 0x000ef60000300800 */
[----:B------:R-:W-:Y:S09]  /*3a250*/  @!UPT UIADD3 URZ, URZ, URZ, URZ ;  /* 0x0000003f3f3ff290 */ /* 0x000ff2000fffe03f */
[----:B------:R-:W-:Y:S01]  /*3a260*/  STL.64 [R1+0x140], R16 ;  /* 0x0001401001007387 */ /* 0x000fe20000100a00 */
[----:B------:R0:W-:Y:S03]  /*3a270*/  STL.64 [R1+0x148], R18 ;  /* 0x0001481201007387 */ /* 0x0001e60000100a00 */
[----:B0-----:R-:W4:Y:S01]  /*3a280*/  LDL.LU.64 R18, [R1+0x3be0] ;  /* 0x003be00001127983 */ /* 0x001f220000300a00 */
[----:B------:R-:W4:Y:S02]  /*3a290*/  LDL.LU.64 R16, [R1+0x3bd8] ;  /* 0x003bd80001107983 */ /* 0x000f240000300a00 */
[C---:B----4-:R-:W-:Y:S11]  /*3a2a0*/  HMMA.16816.F32 R16, R20.reuse, R6, R16 ;  /* 0x000000061410723c */ /* 0x050ff60000001810 */
[----:B------:R-:W-:Y:S11]  /*3a2b0*/  @!UPT UIADD3 URZ, URZ, URZ, URZ ;  /* 0x0000003f3f3ff290 */ /* 0x000ff6000fffe03f */
[----:B------:R-:W-:Y:S01]  /*3a2c0*/  @!UPT UIADD3 URZ, URZ, URZ, URZ ;  /* 0x0000003f3f3ff290 */ /* 0x000fe2000fffe03f */
[----:B------:R-:W-:Y:S01]  /*3a2d0*/  STL.64 [R1+0x40], R16 ;  /* 0x0000401001007387 */ /* 0x000fe20000100a00 */
[----:B------:R0:W-:Y:S03]  /*3a2e0*/  STL.64 [R1+0x48], R18 ;  /* 0x0000481201007387 */ /* 0x0001e60000100a00 */
[----:B0-----:R-:W2:Y:S01]  /*3a2f0*/  LDL.LU.64 R18, [R1+0x3bd0] ;  /* 0x003bd00001127983 */ /* 0x001ea20000300a00 */
[----:B------:R-:W2:Y:S02]  /*3a300*/  LDL.LU.64 R16, [R1+0x3bc8] ;  /* 0x003bc80001107983 */ /* 0x000ea40000300a00 */
[----:B------:R-:W-:Y:S01]  /*3a310*/  IMAD.MOV.U32 R15, RZ, RZ, R6 ;  /* 0x000000ffff0f7224 */ /* 0x000fe200078e0006 */
[----:B------:R-:W-:Y:S02]  /*3a320*/  MOV R14, R7 ;  /* 0x00000007000e7202 */ /* 0x000fe40000000f00 */
[----:B------:R-:W0:Y:S04]  /*3a330*/  LDSM.16.MT88.4 R4, [R2+0x2b000] ;  /* 0x02b000000204783b */ /* 0x000e280000004200 */
[----:B0-----:R-:W-:Y:S01]  /*3a340*/  STL.64 [R1+0x3b38], R6 ;  /* 0x003b380601007387 */ /* 0x001fe20000100a00 */
[----:B------:R-:W-:Y:S01]  /*3a350*/  STL.64 [R1+0x3b30], R4 ;  /* 0x003b300401007387 */ /* 0x000fe20000100a00 */
        /* <DEDUP_REMOVED lines=10> */
[----:B0-----:R-:W2:Y:S01]  /*3a400*/  LDL.LU R10, [R1+0xe8] ;  /* 0x0000e800010a7983 */ /* 0x001ea20000300800 */
[----:B------:R-:W2:Y:S01]  /*3a410*/  LDL.LU R11, [R1+0xec] ;  /* 0x0000ec00010b7983 */ /* 0x000ea20000300800 */
[----:B------:R-:W-:Y:S01]  /*3a420*/  MOV R6, R13 ;  /* 0x0000000d00067202 */ /* 0x000fe20000000f00 */
[----:B------:R-:W-:Y:S01]  /*3a430*/  IMAD.MOV.U32 R7, RZ, RZ, R12 ;  /* 0x000000ffff077224 */ /* 0x000fe200078e000c */
[----:B--2---:R-:W-:Y:S01]  /*3a440*/  STL.64 [R1+0x3bb0], R10 ;  /* 0x003bb00a01007387 */ /* 0x004fe20000100a00 */
[----:B----4-:R-:W-:Y:S02]  /*3a450*/  STL.64 [R1+0x3ba8], R8 ;  /* 0x003ba80801007387 */ /* 0x010fe40000100a00 */
[----:B---3--:R-:W0:Y:S02]  /*3a460*/  LDSM.16.M88.4 R8, [R27+0x280] ;  /* 0x000280001b08783b */ /* 0x008e240000000200 */
[----:B0-----:R-:W-:Y:S01]  /*3a470*/  STL.64 [R1+0x20], R8 ;  /* 0x0000200801007387 */ /* 0x001fe20000100a00 */
[----:B------:R-:W-:Y:S01]  /*3a480*/  MOV R13, R8 ;  /* 0x00000008000d7202 */ /* 0x000fe20000000f00 */
[----:B------:R-:W-:Y:S01]  /*3a490*/  STL.64 [R1+0x28], R10 ;  /* 0x0000280a01007387 */ /* 0x000fe20000100a00 */
[----:B------:R-:W-:-:S02]  /*3a4a0*/  MOV R12, R9 ;  /* 0x00000009000c7202 */ /* 0x000fc40000000f00 */
[----:B------:R-:W0:Y:S04]  /*3a4b0*/  LDSM.16.M88.4 R8, [R27+0x8280] ;  /* 0x008280001b08783b */ /* 0x000e280000000200 */
[----:B0-----:R-:W-:Y:S01]  /*3a4c0*/  STL.64 [R1+0x30], R8 ;  /* 0x0000300801007387 */ /* 0x001fe20000100a00 */
[----:B------:R0:W-:Y:S02]  /*3a4d0*/  STL.64 [R1+0x38], R10 ;  /* 0x0000380a01007387 */ /* 0x0001e40000100a00 */
[----:B0-----:R-:W-:Y:S01]  /*3a4e0*/  HMMA.16816.F32 R8, R20, R6, R16 ;  /* 0x000000061408723c */ /* 0x001fe20000001810 */
[----:B------:R-:W2:Y:S01]  /*3a4f0*/  LDL.LU.64 R22, [R1+0x78] ;  /* 0x0000780001167983 */ /* 0x000ea20000300a00 */
[----:B------:R-:W3:Y:S11]  /*3a500*/  LDL R19, [R1+0x1f40] ;  /* 0x001f400001137983 */ /* 0x000ef60000100800 */
[----:B------:R-:W-:Y:S10]  /*3a510*/  @!UPT UIADD3 URZ, URZ, URZ, URZ ;  /* 0x0000003f3f3ff290 */ /* 0x000ff4000fffe03f */
[----:B------:R-:W-:Y:S01]  /*3a520*/  STL.64 [R1+0x120], R8 ;  /* 0x0001200801007387 */ /* 0x000fe20000100a00 */
[----:B------:R-:W-:Y:S02]  /*3a530*/  STL.64 [R1+0x128], R10 ;  /* 0x0001280a01007387 */ /* 0x000fe40000100a00 */
[----:B------:R-:W0:Y:S02]  /*3a540*/  LDSM.16.M88.4 R8, [R27+0x10280] ;  /* 0x010280001b08783b */ /* 0x000e240000000200 */
[----:B------:R-:W1:Y:S04]  /*3a550*/  LDSM.16.M88.4 R24, [R27+0x18280] ;  /* 0x018280001b18783b */ /* 0x000e680000000200 */
[----:B0-----:R-:W-:Y:S01]  /*3a560*/  STL.64 [R1+0x10], R8 ;  /* 0x0000100801007387 */ /* 0x001fe20000100a00 */
[----:B------:R0:W-:Y:S02]  /*3a570*/  STL.64 [R1+0x18], R10 ;  /* 0x0000180a01007387 */ /* 0x0001e40000100a00 */
[----:B-1----:R-:W-:Y:S01]  /*3a580*/  IMAD.MOV.U32 R5, RZ, RZ, R24 ;  /* 0x000000ffff057224 */ /* 0x002fe200078e0018 */
[----:B------:R-:W-:Y:S01]  /*3a590*/  MOV R4, R25 ;  /* 0x0000001900047202 */ /* 0x000fe20000000f00 */
[----:B0-----:R-:W2:Y:S01]  /*3a5a0*/  LDL.LU.64 R10, [R1+0x3bb0] ;  /* 0x003bb000010a7983 */ /* 0x001ea20000300a00 */
[----:B------:R-:W2:Y:S02]  /*3a5b0*/  LDL.LU.64 R8, [R1+0x3ba8] ;  /* 0x003ba80001087983 */ /* 0x000ea40000300a00 */
[----:B------:R0:W-:Y:S02]  /*3a5c0*/  STL.64 [R1+0x8], R26 ;  /* 0x0000081a01007387 */ /* 0x0001e40000100a00 */
[----:B0-----:R-:W2:Y:S01]  /*3a5d0*/  LDL.LU.64 R26, [R1+0x3ba0] ;  /* 0x003ba000011a7983 */ /* 0x001ea20000300a00 */
[----:B------:R-:W2:Y:S02]  /*3a5e0*/  LDL.LU.64 R24, [R1+0x3b98] ;  /* 0x003b980001187983 */ /* 0x000ea40000300a00 */
[----:B--2---:R-:W-:Y:S11]  /*3a5f0*/  HMMA.16816.F32 R8, R24, R22, R8 ;  /* 0x000000161808723c */ /* 0x004ff60000001808 */
[----:B------:R-:W-:Y:S11]  /*3a600*/  @!UPT UIADD3 URZ, URZ, URZ, URZ ;  /* 0x0000003f3f3ff290 */ /* 0x000ff6000fffe03f */
[----:B------:R-:W-:Y:S01]  /*3a610*/  @!UPT UIADD3 URZ, URZ, URZ, URZ ;  /* 0x0000003f3f3ff290 */ /* 0x000fe2000fffe03f */
[----:B------:R0:W-:Y:S02]  /*3a620*/  STL.64 [R1+0x110], R8 ;  /* 0x0001100801007387 */ /* 0x0001e40000100a00 */
[----:B0-----:R-:W-:Y:S01]  /*3a630*/  MOV R9, R22 ;  /* 0x0000001600097202 */ /* 0x001fe20000000f00 */
[----:B------:R-:W-:Y:S02]  /*3a640*/  IMAD.MOV.U32 R8, RZ, RZ, R23 ;  /* 0x000000ffff087224 */ /* 0x000fe400078e0017 */
[----:B---3--:R-:W0:Y:S04]  /*3a650*/  LDSM.16.MT88.4 R20, [R19+0x2b000] ;  /* 0x02b000001314783b */ /* 0x008e280000004200 */
[----:B------:R1:W-:Y:S01]  /*3a660*/  STL.64 [R1+0x118], R10 ;  /* 0x0001180a01007387 */ /* 0x0003e20000100a00 */
[----:B------:R-:W2:Y:S03]  /*3a670*/  LDSM.16.MT88.4 R16, [R29+0x2b000] ;  /* 0x02b000001d10783b */ /* 0x000ea60000004200 */
[----:B-1----:R-:W3:Y:S04]  /*3a680*/  LDL.LU.64 R10, [R1+0x3b90] ;  /* 0x003b9000010a7983 */ /* 0x002ee80000300a00 */
[----:B0-----:R-:W-:Y:S01]  /*3a690*/  STL.64 [R1+0x3b20], R22 ;  /* 0x003b201601007387 */ /* 0x001fe20000100a00 */
[----:B------:R0:W-:Y:S03]  /*3a6a0*/  STL.64 [R1+0x3b18], R20 ;  /* 0x003b181401007387 */ /* 0x0001e60000100a00 */
[----:B0-----:R-:W4:Y:S01]  /*3a6b0*/  LDL.LU R20, [R1+0x100] ;  /* 0x0001000001147983 */ /* 0x001f220000300800 */
[----:B------:R-:W4:Y:S02]  /*3a6c0*/  LDL.LU R21, [R1+0x104] ;  /* 0x0001040001157983 */ /* 0x000f240000300800 */
[----:B------:R-:W4:Y:S02]  /*3a6d0*/  LDL.LU R22, [R1+0x108] ;  /* 0x0001080001167983 */ /* 0x000f240000300800 */
[----:B------:R-:W4:Y:S01]  /*3a6e0*/  LDL.LU R23, [R1+0x10c] ;  /* 0x00010c0001177983 */ /* 0x000f220000300800 */
[----:B--2---:R-:W-:Y:S01]  /*3a6f0*/  STL [R1+0x3acc], R16 ;  /* 0x003acc1001007387 */ /* 0x004fe20000100800 */
[----:B------:R-:W-:Y:S02]  /*3a700*/  STL [R1+0x3ac8], R17 ;  /* 0x003ac81101007387 */ /* 0x000fe40000100800 */
[----:B------:R0:W-:Y:S02]  /*3a710*/  STL [R1+0x3ac4], R18 ;  /* 0x003ac41201007387 */ /* 0x0001e40000100800 */
[----:B------:R1:W-:Y:S01]  /*3a720*/  STL [R1+0x3ac0], R19 ;  /* 0x003ac01301007387 */ /* 0x0003e20000100800 */
[----:B0-----:R-:W-:-:S02]  /*3a730*/  MOV R18, R15 ;  /* 0x0000000f00127202 */ /* 0x001fc40000000f00 */
[----:B-1----:R-:W-:Y:S01]  /*3a740*/  MOV R19, R14 ;  /* 0x0000000e00137202 */ /* 0x002fe20000000f00 */
[----:B------:R-:W-:Y:S04]  /*3a750*/  STL [R1+0x3a78], R29 ;  /* 0x003a781d01007387 */ /* 0x000fe80000100800 */
[----:B------:R-:W-:Y:S02]  /*3a760*/  STL.64 [R1+0x3b68], R18 ;  /* 0x003b681201007387 */ /* 0x000fe40000100a00 */
[----:B----4-:R-:W-:Y:S11]  /*3a770*/  HMMA.16816.F32 R20, R24, R18, R20 ;  /* 0x000000121814723c */ /* 0x010ff60000001814 */
[----:B------:R-:W-:Y:S11]  /*3a780*/  @!UPT UIADD3 URZ, URZ, URZ, URZ ;  /* 0x0000003f3f3ff290 */ /* 0x000ff6000fffe03f */
[----:B------:R-:W-:Y:S01]  /*3a790*/  @!UPT UIADD3 URZ, URZ, URZ, URZ ;  /* 0x0000003f3f3ff290 */ /* 0x000fe2000fffe03f */
[----:B------:R0:W-:Y:S01]  /*3a7a0*/  STL.64 [R1+0x100], R20 ;  /* 0x0001001401007387 */ /* 0x0001e20000100a00 */
[----:B------:R-:W-:Y:S02]  /*3a7b0*/  STL.64 [R1+0x108], R22 ;  /* 0x0001081601007387 */ /* 0x000fe40000100a00 */
[----:B0-----:R-:W-:Y:S01]  /*3a7c0*/  IMAD.MOV.U32 R20, RZ, RZ, R13 ;  /* 0x000000ffff147224 */ /* 0x001fe200078e000d */
[----:B------:R-:W-:Y:S02]  /*3a7d0*/  MOV R21, R12 ;  /* 0x0000000c00157202 */ /* 0x000fe40000000f00 */
[----:B------:R-:W0:Y:S04]  /*3a7e0*/  LDSM.16.MT88.4 R12, [R3+0x2b000] ;  /* 0x02b00000030c783b */ /* 0x000e280000004200 */
[----:B------:R1:W-:Y:S04]  /*3a7f0*/  STL.64 [R1+0x3b40], R20 ;  /* 0x003b401401007387 */ /* 0x0003e80000100a00 */
[----:B-1----:R-:W2:Y:S01]  /*3a800*/  LDL.LU R20, [R1+0x1d0] ;  /* 0x0001d00001147983 */ /* 0x002ea20000300800 */
[----:B------:R-:W2:Y:S02]  /*3a810*/  LDL.LU R21, [R1+0x1d4] ;  /* 0x0001d40001157983 */ /* 0x000ea40000300800 */
[----:B------:R-:W2:Y:S02]  /*3a820*/  LDL.LU R22, [R1+0x1d8] ;  /* 0x0001d80001167983 */ /* 0x000ea40000300800 */
[----:B------:R-:W2:Y:S01]  /*3a830*/  LDL.LU R23, [R1+0x1dc] ;  /* 0x0001dc0001177983 */ /* 0x000ea20000300800 */
[----:B---3--:R-:W-:-:S02]  /*3a840*/  MOV R16, R10 ;  /* 0x0000000a00107202 */ /* 0x008fc40000000f00 */
[----:B------:R-:W-:Y:S01]  /*3a850*/  MOV R18, R9 ;  /* 0x0000000900127202 */ /* 0x000fe20000000f00 */
[----:B------:R-:W-:Y:S01]  /*3a860*/  IMAD.MOV.U32 R19, RZ, RZ, R8 ;  /* 0x000000ffff137224 */ /* 0x000fe200078e0008 */
[----:B0-----:R-:W-:Y:S01]  /*3a870*/  STL.64 [R1+0x3a88], R14 ;  /* 0x003a880e01007387 */ /* 0x001fe20000100a00 */
[----:B------:R0:W-:Y:S03]  /*3a880*/  STL.64 [R1+0x3a80], R12 ;  /* 0x003a800c01007387 */ /* 0x0001e60000100a00 */
[----:B0-----:R-:W3:Y:S01]  /*3a890*/  LDL.LU R12, [R1+0x1b0] ;  /* 0x0001b000010c7983 */ /* 0x001ee20000300800 */
[----:B------:R-:W3:Y:S02]  /*3a8a0*/  LDL.LU R13, [R1+0x1b4] ;  /* 0x0001b400010d7983 */ /* 0x000ee40000300800 */
[----:B------:R-:W3:Y:S02]  /*3a8b0*/  LDL.LU R14, [R1+0x1b8] ;  /* 0x0001b800010e7983 */ /* 0x000ee40000300800 */
[----:B------:R-:W3:Y:S01]  /*3a8c0*/  LDL.LU R15, [R1+0x1bc] ;  /* 0x0001bc00010f7983 */ /* 0x000ee20000300800 */
[----:B------:R0:W-:Y:S02]  /*3a8d0*/  STL [R1+0x3a1c], R3 ;  /* 0x003a1c0301007387 */ /* 0x0001e40000100800 */
[----:B0-----:R-:W-:Y:S01]  /*3a8e0*/  MOV R3, R11 ;  /* 0x0000000b00037202 */ /* 0x001fe20000000f00 */
[C---:B--2---:R-:W-:Y:S11]  /*3a8f0*/  HMMA.16816.F32 R20, R24.reuse, R10, R20 ;  /* 0x0000000a1814723c */ /* 0x044ff60000001814 */
[----:B------:R-:W-:Y:S11]  /*3a900*/  @!UPT UIADD3 URZ, URZ, URZ, URZ ;  /* 0x0000003f3f3ff290 */ /* 0x000ff6000fffe03f */
[----:B------:R-:W-:Y:S01]  /*3a910*/  @!UPT UIADD3 URZ, URZ, URZ, URZ ;  /* 0x0000003f3f3ff290 */ /* 0x000fe2000fffe03f */
[----:B------:R0:W-:Y:S01]  /*3a920*/  STL.64 [R1+0xf0], R20 ;  /* 0x0000f01401007387 */ /* 0x0001e20000100a00 */
[----:B------:R1:W-:Y:S02]  /*3a930*/  STL.64 [R1+0xf8], R22 ;  /* 0x0000f81601007387 */ /* 0x0003e40000100a00 */
[----:B------:R-:W2:Y:S02]  /*3a940*/  LDL.LU.64 R10, [R1+0x3b88] ;  /* 0x003b8800010a7983 */ /* 0x000ea40000300a00 */
[----:B------:R-:W2:Y:S01]  /*3a950*/  LDL.LU.64 R8, [R1+0x3b80] ;  /* 0x003b800001087983 */ /* 0x000ea20000300a00 */
[----:B0-----:R-:W4:Y:S01]  /*3a960*/  LDL.LU R20, [R1+0x170] ;  /* 0x0001700001147983 */ /* 0x001f220000300800 */
[----:B------:R-:W4:Y:S02]  /*3a970*/  LDL.LU R21, [R1+0x174] ;  /* 0x0001740001157983 */ /* 0x000f240000300800 */
[----:B-1----:R-:W2:Y:S02]  /*3a980*/  LDL.LU R22, [R1+0x178] ;  /* 0x0001780001167983 */ /* 0x002ea40000300800 */
        /* <DEDUP_REMOVED lines=17> */
[----:B------:R-:W2:Y:S02]  /*3aaa0*/  LDL.LU R22, [R1+0x1a8] ;  /* 0x0001a80001167983 */ /* 0x000ea40000300800 */
[----:B------:R-:W2:Y:S01]  /*3aab0*/  LDL.LU R23, [R1+0x1ac] ;  /* 0x0001ac0001177983 */ /* 0x000ea20000300800 */
[----:B---3--:R-:W-:Y:S07]  /*3aac0*/  HMMA.16816.F32 R12, R24, R6, R12 ;  /* 0x00000006180c723c */ /* 0x008fee000000180c */
[----:B------:R-:W-:Y:S11]  /*3aad0*/  IMAD.MOV.U32 R26, RZ, RZ, R16 ;  /* 0x000000ffff1a7224 */ /* 0x000ff600078e0010 */
[----:B------:R-:W-:Y:S05]  /*3aae0*/  @!UPT UIADD3 URZ, URZ, URZ, URZ ;  /* 0x0000003f3f3ff290 */ /* 0x000fea000fffe03f */
[----:B------:R-:W-:Y:S01]  /*3aaf0*/  STL.64 [R1+0x3a98], R14 ;  /* 0x003a980e01007387 */ /* 0x000fe20000100a00 */
[----:B------:R0:W-:Y:S03]  /*3ab00*/  STL.64 [R1+0x3a90], R12 ;  /* 0x003a900c01007387 */ /* 0x0001e60000100a00 */
[----:B0-----:R-:W3:Y:S01]  /*3ab10*/  LDL.LU R12, [R1+0xa0] ;  /* 0x0000a000010c7983 */ /* 0x001ee20000300800 */
[----:B------:R-:W3:Y:S01]  /*3ab20*/  LDL.LU R13, [R1+0xa4] ;  /* 0x0000a400010d7983 */ /* 0x000ee20000300800 */
[----:B------:R-:W-:Y:S01]  /*3ab30*/  MOV R14, R28 ;  /* 0x0000001c000e7202 */ /* 0x000fe20000000f00 */
[----:B------:R-:W-:Y:S01]  /*3ab40*/  IMAD.MOV.U32 R15, RZ, RZ, R0 ;  /* 0x000000ffff0f7224 */ /* 0x000fe200078e0000 */
[C---:B--2---:R-:W-:Y:S01]  /*3ab50*/  HMMA.16816.F32 R16, R8.reuse, R18, R20 ;  /* 0x000000120810723c */ /* 0x044fe20000001814 */
[----:B------:R-:W2:Y:S01]  /*3ab60*/  LDL.LU.64 R22, [R1+0x3b78] ;  /* 0x003b780001167983 */ /* 0x000ea20000300a00 */
[----:B------:R-:W2:Y:S11]  /*3ab70*/  LDL.LU.64 R20, [R1+0x3b70] ;  /* 0x003b700001147983 */ /* 0x000eb60000300a00 */
[----:B------:R-:W-:Y:S10]  /*3ab80*/  @!UPT UIADD3 URZ, URZ, URZ, URZ ;  /* 0x0000003f3f3ff290 */ /* 0x000ff4000fffe03f */
[----:B------:R-:W-:Y:S01]  /*3ab90*/  STL.64 [R1+0xd0], R16 ;  /* 0x0000d01001007387 */ /* 0x000fe20000100a00 */
[----:B------:R-:W-:Y:S02]  /*3aba0*/  MOV R28, R18 ;  /* 0x00000012001c7202 */ /* 0x000fe40000000f00 */
[----:B------:R-:W-:Y:S02]  /*3abb0*/  MOV R0, R19 ;  /* 0x0000001300007202 */ /* 0x000fe40000000f00 */
[----:B------:R-:W2:Y:S03]  /*3abc0*/  LDL.LU.64 R18, [R1+0x3b68] ;  /* 0x003b680001127983 */ /* 0x000ea60000300a00 */
[----:B------:R-:W-:Y:S02]  /*3abd0*/  STL [R1+0x3abc], R0 ;  /* 0x003abc0001007387 */ /* 0x000fe40000100800 */
[----:B------:R-:W-:Y:S01]  /*3abe0*/  STL [R1+0x3ab8], R28 ;  /* 0x003ab81c01007387 */ /* 0x000fe20000100800 */
[C---:B--2---:R-:W-:Y:S11]  /*3abf0*/  HMMA.16816.F32 R20, R8.reuse, R18, R20 ;  /* 0x000000120814723c */ /* 0x044ff60000001814 */
[----:B------:R-:W-:Y:S11]  /*3ac00*/  @!UPT UIADD3 URZ, URZ, URZ, URZ ;  /* 0x0000003f3f3ff290 */ /* 0x000ff6000fffe03f */
[----:B------:R-:W-:Y:S01]  /*3ac10*/  @!UPT UIADD3 URZ, URZ, URZ, URZ ;  /* 0x0000003f3f3ff290 */ /* 0x000fe2000fffe03f */
[----:B------:R0:W-:Y:S01]  /*3ac20*/  STL.64 [R1+0xc8], R22 ;  /* 0x0000c81601007387 */ /* 0x0001e20000100a00 */
[----:B------:R-:W-:Y:S01]  /*3ac30*/  IMAD.MOV.U32 R18, RZ, RZ, R20 ;  /* 0x000000ffff127224 */ /* 0x000fe200078e0014 */
[----:B------:R-:W-:Y:S02]  /*3ac40*/  MOV R19, R21 ;  /* 0x0000001500137202 */ /* 0x000fe40000000f00 */
[----:B0-----:R-:W2:Y:S01]  /*3ac50*/  LDL.LU.64 R22, [R1+0x3b60] ;  /* 0x003b600001167983 */ /* 0x001ea20000300a00 */
[----:B------:R-:W2:Y:S01]  /*3ac60*/  LDL.LU.64 R20, [R1+0x3b58] ;  /* 0x003b580001147983 */ /* 0x000ea20000300a00 */
[----:B------:R-:W-:Y:S01]  /*3ac70*/  MOV R27, R3 ;  /* 0x00000003001b7202 */ /* 0x000fe20000000f00 */
[----:B------:R0:W-:Y:S01]  /*3ac80*/  STL [R1+0x3ad8], R18 ;  /* 0x003ad81201007387 */ /* 0x0001e20000100800 */
[----:B------:R1:W-:Y:S01]  /*3ac90*/  STL [R1+0x3ad4], R19 ;  /* 0x003ad41301007387 */ /* 0x0003e20000100800 */
[----:B------:R-:W4:Y:S02]  /*3aca0*/  LDL.LU R16, [R1+0x160] ;  /* 0x0001600001107983 */ /* 0x000f240000300800 */
[----:B------:R-:W4:Y:S01]  /*3acb0*/  LDL.LU R17, [R1+0x164] ;  /* 0x0001640001117983 */ /* 0x000f220000300800 */
[----:B0-----:R-:W4:Y:S01]  /*3acc0*/  LDL.LU R18, [R1+0x168] ;  /* 0x0001680001127983 */ /* 0x001f220000300800 */
[----:B-1----:R-:W4:Y:S01]  /*3acd0*/  LDL.LU R19, [R1+0x16c] ;  /* 0x00016c0001137983 */ /* 0x002f220000300800 */
[C---:B--2---:R-:W-:Y:S02]  /*3ace0*/  HMMA.16816.F32 R24, R8.reuse, R26, R20 ;  /* 0x0000001a0818723c */ /* 0x044fe40000001814 */
[----:B------:R-:W2:Y:S01]  /*3acf0*/  LDL.LU.64 R22, [R1+0x3b50] ;  /* 0x003b500001167983 */ /* 0x000ea20000300a00 */
[----:B------:R-:W2:Y:S11]  /*3ad00*/  LDL.LU.64 R20, [R1+0x3b48] ;  /* 0x003b480001147983 */ /* 0x000eb60000300a00 */
[----:B------:R-:W-:Y:S09]  /*3ad10*/  @!UPT UIADD3 URZ, URZ, URZ, URZ ;  /* 0x0000003f3f3ff290 */ /* 0x000ff2000fffe03f */
[----:B------:R-:W-:Y:S01]  /*3ad20*/  STL.64 [R1+0xb0], R24 ;  /* 0x0000b01801007387 */ /* 0x000fe20000100a00 */
[----:B------:R-:W-:Y:S01]  /*3ad30*/  STL [R1+0xb8], R26 ;  /* 0x0000b81a01007387 */ /* 0x000fe20000100800 */
[----:B------:R-:W-:Y:S02]  /*3ad40*/  MOV R29, R27 ;  /* 0x0000001b001d7202 */ /* 0x000fe40000000f00 */
[----:B------:R-:W0:Y:S04]  /*3ad50*/  LDSM.16.MT88.4 R24, [R2+0x2b800] ;  /* 0x02b800000218783b */ /* 0x000e280000004200 */
[----:B------:R-:W-:Y:S04]  /*3ad60*/  STL [R1+0x3ad0], R29 ;  /* 0x003ad01d01007387 */ /* 0x000fe80000100800 */
[----:B0-----:R-:W-:Y:S01]  /*3ad70*/  STL.64 [R1+0x3a28], R26 ;  /* 0x003a281a01007387 */ /* 0x001fe20000100a00 */
[----:B------:R0:W-:Y:S02]  /*3ad80*/  STL.64 [R1+0x3a20], R24 ;  /* 0x003a201801007387 */ /* 0x0001e40000100a00 */
[----:B------:R-:W-:Y:S02]  /*3ad90*/  STL [R1+0x39f0], R2 ;  /* 0x0039f00201007387 */ /* 0x000fe40000100800 */
[----:B0-----:R-:W-:Y:S01]  /*3ada0*/  IMAD.MOV.U32 R24, RZ, RZ, R5 ;  /* 0x000000ffff187224 */ /* 0x001fe200078e0005 */
[----:B------:R-:W-:Y:S01]  /*3adb0*/  MOV R25, R4 ;  /* 0x0000000400197202 */ /* 0x000fe20000000f00 */
[----:B--2---:R-:W-:Y:S01]  /*3adc0*/  HMMA.16816.F32 R8, R8, R6, R20 ;  /* 0x000000060808723c */ /* 0x004fe20000001814 */
[----:B------:R-:W4:Y:S01]  /*3add0*/  LDL.LU.64 R20, [R1+0x3b40] ;  /* 0x003b400001147983 */ /* 0x000f220000300a00 */
[----:B------:R-:W4:Y:S02]  /*3ade0*/  LDL.LU.64 R6, [R1+0x3b38] ;  /* 0x003b380001067983 */ /* 0x000f240000300a00 */
[----:B------:R-:W4:Y:S11]  /*3adf0*/  LDL.LU.64 R4, [R1+0x3b30] ;  /* 0x003b300001047983 */ /* 0x000f360000300a00 */
[----:B------:R-:W-:Y:S08]  /*3ae00*/  @!UPT UIADD3 URZ, URZ, URZ, URZ ;  /* 0x0000003f3f3ff290 */ /* 0x000ff0000fffe03f */
[----:B------:R-:W-:Y:S01]  /*3ae10*/  STL.64 [R1+0x90], R8 ;  /* 0x0000900801007387 */ /* 0x000fe20000100a00 */
[----:B------:R-:W-:Y:S01]  /*3ae20*/  STL.64 [R1+0x98], R10 ;  /* 0x0000980a01007387 */ /* 0x000fe20000100a00 */
[C---:B----4-:R-:W-:Y:S11]  /*3ae30*/  HMMA.16816.F32 R20, R4.reuse, R20, R16 ;  /* 0x000000140414723c */ /* 0x050ff60000001810 */
[----:B------:R-:W-:Y:S11]  /*3ae40*/  @!UPT UIADD3 URZ, URZ, URZ, URZ ;  /* 0x0000003f3f3ff290 */ /* 0x000ff6000fffe03f */
[----:B------:R-:W-:Y:S02]  /*3ae50*/  @!UPT UIADD3 URZ, URZ, URZ, URZ ;  /* 0x0000003f3f3ff290 */ /* 0x000fe4000fffe03f */
[----:B------:R-:W-:Y:S02]  /*3ae60*/  MOV R19, R20 ;  /* 0x0000001400137202 */ /* 0x000fe40000000f00 */
[----:B------:R-:W-:Y:S02]  /*3ae70*/  MOV R16, R22 ;  /* 0x0000001600107202 */ /* 0x000fe40000000f00 */
[----:B------:R-:W-:Y:S01]  /*3ae80*/  MOV R17, R23 ;  /* 0x0000001700117202 */ /* 0x000fe20000000f00 */
[----:B------:R-:W-:Y:S01]  /*3ae90*/  IMAD.MOV.U32 R29, RZ, RZ, R21 ;  /* 0x000000ffff1d7224 */ /* 0x000fe200078e0015 */
[----:B------:R-:W2:Y:S01]  /*3aea0*/  LDL R23, [R1+0x1f40] ;  /* 0x001f400001177983 */ /* 0x000ea20000100800 */
[----:B------:R-:W4:Y:S02]  /*3aeb0*/  LDL.LU.64 R20, [R1+0x10] ;  /* 0x0000100001147983 */ /* 0x000f240000300a00 */
[----:B------:R-:W-:Y:S02]  /*3aec0*/  STL [R1+0x3af8], R19 ;  /* 0x003af81301007387 */ /* 0x000fe40000100800 */
[----:B------:R0:W-:Y:S02]  /*3aed0*/  STL.64 [R1+0x3af0], R16 ;  /* 0x003af01001007387 */ /* 0x0001e40000100a00 */
[----:B0-----:R-:W3:Y:S02]  /*3aee0*/  LDL.LU.64 R16, [R1+0x30] ;  /* 0x0000300001107983 */ /* 0x001ee40000300a00 */
[----:B---3--:R-:W-:Y:S11]  /*3aef0*/  HMMA.16816.F32 R8, R4, R16, R12 ;  /* 0x000000100408723c */ /* 0x008ff6000000180c */
[----:B------:R-:W-:Y:S11]  /*3af00*/  @!UPT UIADD3 URZ, URZ, URZ, URZ ;  /* 0x0000003f3f3ff290 */ /* 0x000ff6000fffe03f */
[----:B------:R-:W-:Y:S01]  /*3af10*/  @!UPT UIADD3 URZ, URZ, URZ, URZ ;  /* 0x0000003f3f3ff290 */ /* 0x000fe2000fffe03f */
[----:B------:R-:W-:Y:S01]  /*3af20*/  STL.64 [R1+0x70], R8 ;  /* 0x0000700801007387 */ /* 0x000fe20000100a00 */
[----:B------:R0:W-:Y:S03]  /*3af30*/  STL.64 [R1+0x3b00], R16 ;  /* 0x003b001001007387 */ /* 0x0001e60000100a00 */
[----:B0-----:R-:W3:Y:S04]  /*3af40*/  LDL.LU.64 R16, [R1+0x20] ;  /* 0x0000200001107983 */ /* 0x001ee80000300a00 */
[----:B---3--:R0:W-:Y:S04]  /*3af50*/  STL.64 [R1+0x3b28], R16 ;  /* 0x003b281001007387 */ /* 0x0081e80000100a00 */
[----:B0-----:R-:W4:Y:S01]  /*3af60*/  LDL.LU R16, [R1+0x1c0] ;  /* 0x0001c00001107983 */ /* 0x001f220000300800 */
[----:B------:R-:W4:Y:S02]  /*3af70*/  LDL.LU R17, [R1+0x1c4] ;  /* 0x0001c40001117983 */ /* 0x000f240000300800 */
[----:B------:R-:W4:Y:S02]  /*3af80*/  LDL.LU R18, [R1+0x1c8] ;  /* 0x0001c80001127983 */ /* 0x000f240000300800 */
[----:B------:R-:W4:Y:S01]  /*3af90*/  LDL.LU R19, [R1+0x1cc] ;  /* 0x0001cc0001137983 */ /* 0x000f220000300800 */
[----:B------:R-:W3:Y:S01]  /*3afa0*/  LDL.LU R12, [R1+0x120] ;  /* 0x00012000010c7983 */ /* 0x000ee20000300800 */
[----:B------:R-:W3:Y:S02]  /*3afb0*/  LDL.LU R13, [R1+0x124] ;  /* 0x00012400010d7983 */ /* 0x000ee40000300800 */
[----:B------:R-:W3:Y:S02]  /*3afc0*/  LDL.LU R14, [R1+0x128] ;  /* 0x00012800010e7983 */ /* 0x000ee40000300800 */
[----:B------:R-:W3:Y:S02]  /*3afd0*/  LDL.LU R15, [R1+0x12c] ;  /* 0x00012c00010f7983 */ /* 0x000ee40000300800 */
[----:B------:R-:W-:Y:S01]  /*3afe0*/  IMAD.MOV.U32 R27, RZ, RZ, R10 ;  /* 0x000000ffff1b7224 */ /* 0x000fe200078e000a */
[----:B------:R-:W-:-:S02]  /*3aff0*/  MOV R26, R11 ;  /* 0x0000000b001a7202 */ /* 0x000fc40000000f00 */
[----:B--2---:R-:W0:Y:S04]  /*3b000*/  LDSM.16.MT88.4 R8, [R23+0x2b800] ;  /* 0x02b800001708783b */ /* 0x004e280000004200 */
[----:B---3--:R-:W-:Y:S01]  /*3b010*/  STL.64 [R1+0x3ae8], R14 ;  /* 0x003ae80e01007387 */ /* 0x008fe20000100a00 */
[----:B------:R1:W-:Y:S03]  /*3b020*/  STL.64 [R1+0x3ae0], R12 ;  /* 0x003ae00c01007387 */ /* 0x0003e60000100a00 */
[----:B-1----:R-:W2:Y:S01]  /*3b030*/  LDL.LU R12, [R1+0x40] ;  /* 0x00004000010c7983 */ /* 0x002ea20000300800 */
[----:B------:R-:W2:Y:S02]  /*3b040*/  LDL.LU R13, [R1+0x44] ;  /* 0x00004400010d7983 */ /* 0x000ea40000300800 */
[----:B------:R-:W3:Y:S02]  /*3b050*/  LDL.LU R14, [R1+0x48] ;  /* 0x00004800010e7983 */ /* 0x000ee40000300800 */
[----:B------:R-:W3:Y:S01]  /*3b060*/  LDL.LU R15, [R1+0x4c] ;  /* 0x00004c00010f7983 */ /* 0x000ee20000300800 */
[C---:B----4-:R-:W-:Y:S01]  /*3b070*/  HMMA.16816.F32 R16, R4.reuse, R20, R16 ;  /* 0x000000140410723c */ /* 0x050fe20000001810 */
[----:B------:R-:W-:Y:S01]  /*3b080*/  MOV R2, R20 ;  /* 0x0000001400027202 */ /* 0x000fe20000000f00 */
[----:B------:R-:W-:Y:S01]  /*3b090*/  IMAD.MOV.U32 R0, RZ, RZ, R21 ;  /* 0x000000ffff007224 */ /* 0x000fe200078e0015 */
[----:B---3--:R-:W-:Y:S01]  /*3b0a0*/  STL.64 [R1+0x3b10], R14 ;  /* 0x003b100e01007387 */ /* 0x008fe20000100a00 */
[----:B--2---:R1:W-:Y:S03]  /*3b0b0*/  STL.64 [R1+0x3b08], R12 ;  /* 0x003b080c01007387 */ /* 0x0043e60000100a00 */
[----:B-1----:R-:W2:Y:S01]  /*3b0c0*/  LDL.LU R12, [R1+0x140] ;  /* 0x00014000010c7983 */ /* 0x002ea20000300800 */
[----:B------:R-:W2:Y:S02]  /*3b0d0*/  LDL.LU R13, [R1+0x144] ;  /* 0x00014400010d7983 */ /* 0x000ea40000300800 */
[----:B------:R-:W2:Y:S02]  /*3b0e0*/  LDL.LU R14, [R1+0x148] ;  /* 0x00014800010e7983 */ /* 0x000ea40000300800 */
[----:B------:R-:W2:Y:S01]  /*3b0f0*/  LDL.LU R15, [R1+0x14c] ;  /* 0x00014c00010f7983 */ /* 0x000ea20000300800 */
[----:B------:R-:W-:Y:S01]  /*3b100*/  STL [R1+0x3adc], R27 ;  /* 0x003adc1b01007387 */ /* 0x000fe20000100800 */
[----:B0-----:R-:W-:Y:S02]  /*3b110*/  STL.64 [R1+0x3a00], R10 ;  /* 0x003a000a01007387 */ /* 0x001fe40000100a00 */
[----:B------:R0:W-:Y:S02]  /*3b120*/  STL.64 [R1+0x39f8], R8 ;  /* 0x0039f80801007387 */ /* 0x0001e40000100a00 */
[----:B0-----:R-:W3:Y:S01]  /*3b130*/  LDL.LU R8, [R1+0x150] ;  /* 0x0001500001087983 */ /* 0x001ee20000300800 */
[----:B------:R-:W3:Y:S02]  /*3b140*/  LDL.LU R9, [R1+0x154] ;  /* 0x0001540001097983 */ /* 0x000ee40000300800 */
[----:B------:R-:W3:Y:S02]  /*3b150*/  LDL.LU R10, [R1+0x158] ;  /* 0x00015800010a7983 */ /* 0x000ee40000300800 */
[----:B------:R-:W3:Y:S01]  /*3b160*/  LDL.LU R11, [R1+0x15c] ;  /* 0x00015c00010b7983 */ /* 0x000ee20000300800 */
[----:B------:R0:W-:Y:S01]  /*3b170*/  STL.64 [R1+0xa0], R16 ;  /* 0x0000a01001007387 */ /* 0x0001e20000100a00 */
[----:B------:R-:W-:Y:S03]  /*3b180*/  STL.64 [R1+0xa8], R18 ;  /* 0x0000a81201007387 */ /* 0x000fe60000100a00 */
[----:B0-----:R-:W2:Y:S01]  /*3b190*/  LDL.LU.64 R16, [R1+0x3b28] ;  /* 0x003b280001107983 */ /* 0x001ea20000300a00 */
[----:B------:R-:W2:Y:S02]  /*3b1a0*/  LDL.LU.64 R22, [R1+0x3b20] ;  /* 0x003b200001167983 */ /* 0x000ea40000300a00 */
[----:B------:R-:W2:Y:S01]  /*3b1b0*/  LDL.LU.64 R20, [R1+0x3b18] ;  /* 0x003b180001147983 */ /* 0x000ea20000300a00 */
[----:B---3--:R-:W-:Y:S08]  /*3b1c0*/  HMMA.16816.F32 R8, R4, R24, R8 ;  /* 0x000000180408723c */ /* 0x008ff00000001808 */
[C---:B--2---:R-:W-:Y:S11]  /*3b1d0*/  HMMA.16816.F32 R12, R20.reuse, R16, R12 ;  /* 0x00000010140c723c */ /* 0x044ff6000000180c */
[----:B------:R-:W-:Y:S04]  /*3b1e0*/  @!UPT UIADD3 URZ, URZ, URZ, URZ ;  /* 0x0000003f3f3ff290 */ /* 0x000fe8000fffe03f */
[----:B------:R-:W-:Y:S01]  /*3b1f0*/  STL.64 [R1+0x3a10], R10 ;  /* 0x003a100a01007387 */ /* 0x000fe20000100a00 */
[----:B------:R0:W-:Y:S01]  /*3b200*/  STL.64 [R1+0x3a08], R8 ;  /* 0x003a080801007387 */ /* 0x0001e20000100a00 */
[----:B------:R-:W-:Y:S01]  /*3b210*/  MOV R5, R0 ;  /* 0x0000000000057202 */ /* 0x000fe20000000f00 */
[----:B------:R-:W-:Y:S01]  /*3b220*/  IMAD.MOV.U32 R0, RZ, RZ, R16 ;  /* 0x000000ffff007224 */ /* 0x000fe200078e0010 */
[----:B------:R-:W-:Y:S01]  /*3b230*/  MOV R28, R17 ;  /* 0x00000011001c7202 */ /* 0x000fe20000000f00 */
[----:B0-----:R-:W2:Y:S01]  /*3b240*/  LDL.LU R8, [R1+0x130] ;  /* 0x0001300001087983 */ /* 0x001ea20000300800 */
[----:B------:R-:W2:Y:S02]  /*3b250*/  LDL.LU R9, [R1+0x134] ;  /* 0x0001340001097983 */ /* 0x000ea40000300800 */
[----:B------:R-:W2:Y:S02]  /*3b260*/  LDL.LU R10, [R1+0x138] ;  /* 0x00013800010a7983 */ /* 0x000ea40000300800 */
[----:B------:R-:W2:Y:S01]  /*3b270*/  LDL.LU R11, [R1+0x13c] ;  /* 0x00013c00010b7983 */ /* 0x000ea20000300800 */
[----:B------:R-:W-:Y:S01]  /*3b280*/  STL.64 [R1+0x50], R12 ;  /* 0x0000500c01007387 */ /* 0x000fe20000100a00 */
[----:B------:R0:W-:Y:S03]  /*3b290*/  STL.64 [R1+0x58], R14 ;  /* 0x0000580e01007387 */ /* 0x0001e60000100a00 */
[----:B0-----:R-:W3:Y:S01]  /*3b2a0*/  LDL.LU.64 R14, [R1+0x3b10] ;  /* 0x003b1000010e7983 */ /* 0x001ee20000300a00 */
[----:B------:R-:W3:Y:S02]  /*3b2b0*/  LDL.LU.64 R12, [R1+0x3b08] ;  /* 0x003b0800010c7983 */ /* 0x000ee40000300a00 */
[----:B------:R-:W3:Y:S01]  /*3b2c0*/  LDL.LU.64 R16, [R1+0x3b00] ;  /* 0x003b000001107983 */ /* 0x000ee20000300a00 */
[----:B------:R-:W-:Y:S01]  /*3b2d0*/  MOV R4, R2 ;  /* 0x0000000200047202 */ /* 0x000fe20000000f00 */
[----:B------:R-:W4:Y:S06]  /*3b2e0*/  LDL.LU R19, [R1+0x3af8] ;  /* 0x003af80001137983 */ /* 0x000f2c0000300800 */
[C---:B--2---:R-:W-:Y:S08]  /*3b2f0*/  HMMA.16816.F32 R8, R20.reuse, R4, R8 ;  /* 0x000000041408723c */ /* 0x044ff00000001808 */
[----:B---3--:R-:W-:Y:S01]  /*3b300*/  HMMA.16816.F32 R12, R20, R16, R12 ;  /* 0x00000010140c723c */ /* 0x008fe2000000180c */
[----:B------:R-:W-:Y:S01]  /*3b310*/  MOV R27, R16 ;  /* 0x00000010001b7202 */ /* 0x000fe20000000f00 */
[----:B------:R-:W-:-:S02]  /*3b320*/  IMAD.MOV.U32 R18, RZ, RZ, R17 ;  /* 0x000000ffff127224 */ /* 0x000fc400078e0011 */
[----:B------:R-:W2:Y:S11]  /*3b330*/  LDL.LU.64 R16, [R1+0x3af0] ;  /* 0x003af00001107983 */ /* 0x000eb60000300a00 */
[----:B------:R-:W-:Y:S08]  /*3b340*/  @!UPT UIADD3 URZ, URZ, URZ, URZ ;  /* 0x0000003f3f3ff290 */ /* 0x000ff0000fffe03f */
[----:B------:R-:W-:Y:S01]  /*3b350*/  STL [R1+0x40], R12 ;  /* 0x0000400c01007387 */ /* 0x000fe20000100800 */
[----:B------:R0:W-:Y:S01]  /*3b360*/  STL.64 [R1+0x48], R14 ;  /* 0x0000480e01007387 */ /* 0x0001e20000100a00 */
[----:B------:R-:W-:Y:S02]  /*3b370*/  MOV R2, R13 ;  /* 0x0000000d00027202 */ /* 0x000fe40000000f00 */
[----:B0-----:R-:W3:Y:S01]  /*3b380*/  LDL.LU.64 R14, [R1+0x3ae8] ;  /* 0x003ae800010e7983 */ /* 0x001ee20000300a00 */
[----:B------:R-:W3:Y:S02]  /*3b390*/  LDL.LU.64 R12, [R1+0x3ae0] ;  /* 0x003ae000010c7983 */ /* 0x000ee40000300a00 */
[----:B------:R-:W-:Y:S02]  /*3b3a0*/  STL.64 [R1+0x130], R8 ;  /* 0x0001300801007387 */ /* 0x000fe40000100a00 */
[----:B------:R-:W-:Y:S01]  /*3b3b0*/  STL [R1+0x138], R10 ;  /* 0x0001380a01007387 */ /* 0x000fe20000100800 */
[----:B------:R0:W-:Y:S04]  /*3b3c0*/  STL.64 [R1+0x3aa0], R4 ;  /* 0x003aa00401007387 */ /* 0x0001e80000100a00 */
[----:B0-----:R-:W2:Y:S01]  /*3b3d0*/  LDL.LU R4, [R1+0x100] ;  /* 0x0001000001047983 */ /* 0x001ea20000300800 */
[----:B------:R-:W2:Y:S02]  /*3b3e0*/  LDL.LU R5, [R1+0x104] ;  /* 0x0001040001057983 */ /* 0x000ea40000300800 */
[----:B------:R-:W2:Y:S02]  /*3b3f0*/  LDL.LU R6, [R1+0x108] ;  /* 0x0001080001067983 */ /* 0x000ea40000300800 */
[----:B------:R-:W2:Y:S01]  /*3b400*/  LDL.LU R7, [R1+0x10c] ;  /* 0x00010c0001077983 */ /* 0x000ea20000300800 */
[----:B------:R-:W-:Y:S01]  /*3b410*/  MOV R3, R11 ;  /* 0x0000000b00037202 */ /* 0x000fe20000000f00 */
[----:B---3--:R-:W-:Y:S01]  /*3b420*/  HMMA.16816.F32 R12, R20, R24, R12 ;  /* 0x00000018140c723c */ /* 0x008fe2000000180c */
[----:B--2---:R-:W-:Y:S01]  /*3b430*/  STL.64 [R1+0x3ab0], R6 ;  /* 0x003ab00601007387 */ /* 0x004fe20000100a00 */
[----:B------:R0:W-:Y:S11]  /*3b440*/  STL.64 [R1+0x3aa8], R4 ;  /* 0x003aa80401007387 */ /* 0x0001f60000100a00 */
[----:B------:R-:W-:Y:S11]  /*3b450*/  @!UPT UIADD3 URZ, URZ, URZ, URZ ;  /* 0x0000003f3f3ff290 */ /* 0x000ff6000fffe03f */
[----:B------:R-:W-:Y:S01]  /*3b460*/  IMAD.MOV.U32 R11, RZ, RZ, R12 ;  /* 0x000000ffff0b7224 */ /* 0x000fe200078e000c */
[----:B------:R-:W-:Y:S02]  /*3b470*/  MOV R10, R13 ;  /* 0x0000000d000a7202 */ /* 0x000fe40000000f00 */
[----:B------:R-:W-:Y:S01]  /*3b480*/  MOV R9, R14 ;  /* 0x0000000e00097202 */ /* 0x000fe20000000f00 */
[----:B------:R-:W-:Y:S01]  /*3b490*/  IMAD.MOV.U32 R8, RZ, RZ, R15 ;  /* 0x000000ffff087224 */ /* 0x000fe200078e000f */
        /* <DEDUP_REMOVED lines=10> */
[----:B0-----:R-:W2:Y:S01]  /*3b540*/  LDL.LU R8, [R1+0x90] ;  /* 0x0000900001087983 */ /* 0x001ea20000300800 */
[----:B------:R-:W2:Y:S02]  /*3b550*/  LDL.LU R9, [R1+0x94] ;  /* 0x0000940001097983 */ /* 0x000ea40000300800 */
[----:B------:R-:W2:Y:S02]  /*3b560*/  LDL.LU R10, [R1+0x98] ;  /* 0x00009800010a7983 */ /* 0x000ea40000300800 */
[----:B------:R-:W2:Y:S02]  /*3b570*/  LDL.LU R11, [R1+0x9c] ;  /* 0x00009c00010b7983 */ /* 0x000ea40000300800 */
[----:B----4-:R-:W-:Y:S01]  /*3b580*/  IMAD.MOV.U32 R20, RZ, RZ, R19 ;  /* 0x000000ffff147224 */ /* 0x010fe200078e0013 */
[----:B------:R-:W-:Y:S01]  /*3b590*/  MOV R22, R16 ;  /* 0x0000001000167202 */ /* 0x000fe20000000f00 */
[----:B------:R-:W-:Y:S01]  /*3b5a0*/  IMAD.MOV.U32 R23, RZ, RZ, R17 ;  /* 0x000000ffff177224 */ /* 0x000fe200078e0011 */
[----:B--2---:R-:W-:Y:S01]  /*3b5b0*/  STL.64 [R1+0x3a48], R10 ;  /* 0x003a480a01007387 */ /* 0x004fe20000100a00 */
[----:B------:R0:W-:Y:S02]  /*3b5c0*/  STL.64 [R1+0x3a40], R8 ;  /* 0x003a400801007387 */ /* 0x0001e40000100a00 */
[----:B0-----:R-:W-:-:S02]  /*3b5d0*/  MOV R8, R27 ;  /* 0x0000001b00087202 */ /* 0x001fc40000000f00 */
[----:B------:R-:W-:Y:S01]  /*3b5e0*/  MOV R9, R18 ;  /* 0x0000001200097202 */ /* 0x000fe20000000f00 */
[----:B------:R-:W2:Y:S01]  /*3b5f0*/  LDL.LU R27, [R1+0x3adc] ;  /* 0x003adc00011b7983 */ /* 0x000ea20000300800 */
[----:B------:R-:W4:Y:S02]  /*3b600*/  LDL.LU R18, [R1+0x3ad8] ;  /* 0x003ad80001127983 */ /* 0x000f240000300800 */
[----:B------:R-:W2:Y:S01]  /*3b610*/  LDL.LU R19, [R1+0x3ad4] ;  /* 0x003ad40001137983 */ /* 0x000ea20000300800 */
[----:B------:R-:W-:Y:S02]  /*3b620*/  MOV R21, R29 ;  /* 0x0000001d00157202 */ /* 0x000fe40000000f00 */
[----:B------:R-:W3:Y:S01]  /*3b630*/  LDL.LU R29, [R1+0x3ad0] ;  /* 0x003ad000011d7983 */ /* 0x000ee20000300800 */
[----:B------:R-:W3:Y:S02]  /*3b640*/  LDL.LU R16, [R1+0x3acc] ;  /* 0x003acc0001107983 */ /* 0x000ee40000300800 */
[----:B------:R-:W3:Y:S02]  /*3b650*/  LDL.LU R17, [R1+0x3ac8] ;  /* 0x003ac80001117983 */ /* 0x000ee40000300800 */
[----:B------:R-:W-:Y:S01]  /*3b660*/  STL.64 [R1+0x3a58], R22 ;  /* 0x003a581601007387 */ /* 0x000fe20000100a00 */
[----:B------:R4:W-:Y:S02]  /*3b670*/  STL.64 [R1+0x3a50], R20 ;  /* 0x003a501401007387 */ /* 0x0009e40000100a00 */
[----:B----4-:R-:W-:-:S02]  /*3b680*/  MOV R20, R18 ;  /* 0x0000001200147202 */ /* 0x010fc40000000f00 */
[----:B--2---:R-:W-:Y:S01]  /*3b690*/  MOV R21, R19 ;  /* 0x0000001300157202 */ /* 0x004fe20000000f00 */
[----:B------:R-:W3:Y:S01]  /*3b6a0*/  LDL.LU R18, [R1+0x3ac4] ;  /* 0x003ac40001127983 */ /* 0x000ee20000300800 */
[----:B------:R-:W3:Y:S02]  /*3b6b0*/  LDL.LU R19, [R1+0x3ac0] ;  /* 0x003ac00001137983 */ /* 0x000ee40000300800 */
[----:B------:R-:W2:Y:S02]  /*3b6c0*/  LDL.LU R22, [R1+0xc8] ;  /* 0x0000c80001167983 */ /* 0x000ea40000300800 */
[----:B------:R-:W2:Y:S02]  /*3b6d0*/  LDL.LU R23, [R1+0xcc] ;  /* 0x0000cc0001177983 */ /* 0x000ea40000300800 */
[----:B--2---:R-:W-:Y:S01]  /*3b6e0*/  STL.64 [R1+0x3a68], R22 ;  /* 0x003a681601007387 */ /* 0x004fe20000100a00 */
[----:B------:R0:W-:Y:S02]  /*3b6f0*/  STL.64 [R1+0x3a60], R20 ;  /* 0x003a601401007387 */ /* 0x0001e40000100a00 */
[----:B0-----:R-:W-:Y:S01]  /*3b700*/  IMAD.MOV.U32 R20, RZ, RZ, R0 ;  /* 0x000000ffff147224 */ /* 0x001fe200078e0000 */
[----:B------:R-:W-:Y:S01]  /*3b710*/  MOV R21, R28 ;  /* 0x0000001c00157202 */ /* 0x000fe20000000f00 */
[----:B------:R-:W2:Y:S01]  /*3b720*/  LDL.LU R0, [R1+0x3abc] ;  /* 0x003abc0001007983 */ /* 0x000ea20000300800 */
[----:B------:R-:W4:Y:S05]  /*3b730*/  LDL.LU R28, [R1+0x3ab8] ;  /* 0x003ab800011c7983 */ /* 0x000f2a0000300800 */
[C---:B---3--:R-:W-:Y:S11]  /*3b740*/  HMMA.16816.F32 R4, R16.reuse, R20, R4 ;  /* 0x000000141004723c */ /* 0x048ff60000001804 */
        /* <DEDUP_REMOVED lines=9> */
[----:B------:R0:W-:Y:S01]  /*3b7e0*/  STL.64 [R1+0x170], R4 ;  /* 0x0001700401007387 */ /* 0x0001e20000100a00 */
[----:B------:R-:W-:Y:S03]  /*3b7f0*/  STL.64 [R1+0x178], R6 ;  /* 0x0001780601007387 */ /* 0x000fe60000100a00 */
[----:B0-----:R-:W3:Y:S01]  /*3b800*/  LDL.LU.64 R4, [R1+0x3aa0] ;  /* 0x003aa00001047983 */ /* 0x001ee20000300a00 */
[----:B------:R0:W-:Y:S01]  /*3b810*/  STL.64 [R1+0x3a70], R8 ;  /* 0x003a700801007387 */ /* 0x0001e20000100a00 */
[----:B----4-:R-:W-:Y:S01]  /*3b820*/  MOV R10, R28 ;  /* 0x0000001c000a7202 */ /* 0x010fe20000000f00 */
[----:B--2---:R-:W-:Y:S01]  /*3b830*/  IMAD.MOV.U32 R11, RZ, RZ, R0 ;  /* 0x000000ffff0b7224 */ /* 0x004fe200078e0000 */
[----:B0-----:R-:W2:Y:S01]  /*3b840*/  LDL.LU R8, [R1+0xd0] ;  /* 0x0000d00001087983 */ /* 0x001ea20000300800 */
[----:B------:R-:W2:Y:S01]  /*3b850*/  LDL.LU R9, [R1+0xd4] ;  /* 0x0000d40001097983 */ /* 0x000ea20000300800 */
[C---:B---3--:R-:W-:Y:S11]  /*3b860*/  HMMA.16816.F32 R12, R16.reuse, R4, R12 ;  /* 0x00000004100c723c */ /* 0x048ff6000000180c */
[----:B------:R-:W-:Y:S11]  /*3b870*/  @!UPT UIADD3 URZ, URZ, URZ, URZ ;  /* 0x0000003f3f3ff290 */ /* 0x000ff6000fffe03f */
[----:B------:R-:W-:Y:S01]  /*3b880*/  @!UPT UIADD3 URZ, URZ, URZ, URZ ;  /* 0x0000003f3f3ff290 */ /* 0x000fe2000fffe03f */
[----:B------:R0:W-:Y:S01]  /*3b890*/  STL.64 [R1+0x150], R12 ;  /* 0x0001500c01007387 */ /* 0x0001e20000100a00 */
[----:B------:R-:W-:Y:S02]  /*3b8a0*/  MOV R28, R14 ;  /* 0x0000000e001c7202 */ /* 0x000fe40000000f00 */
[----:B------:R-:W-:Y:S02]  /*3b8b0*/  MOV R0, R15 ;  /* 0x0000000f00007202 */ /* 0x000fe40000000f00 */
[----:B------:R-:W3:Y:S04]  /*3b8c0*/  LDL.LU.64 R14, [R1+0x3a98] ;  /* 0x003a9800010e7983 */ /* 0x000ee80000300a00 */
[----:B0-----:R-:W3:Y:S01]  /*3b8d0*/  LDL.LU.64 R12, [R1+0x3a90] ;  /* 0x003a9000010c7983 */ /* 0x001ee20000300a00 */
[----:B------:R-:W-:Y:S02]  /*3b8e0*/  STL [R1+0x39ac], R0 ;  /* 0x0039ac0001007387 */ /* 0x000fe40000100800 */
[----:B------:R-:W-:Y:S01]  /*3b8f0*/  STL [R1+0x39a8], R28 ;  /* 0x0039a81c01007387 */ /* 0x000fe20000100800 */
[----:B---3--:R-:W-:Y:S01]  /*3b900*/  HMMA.16816.F32 R16, R16, R24, R12 ;  /* 0x000000181010723c */ /* 0x008fe2000000180c */
[----:B------:R-:W2:Y:S01]  /*3b910*/  LDL.LU.64 R14, [R1+0x3a88] ;  /* 0x003a8800010e7983 */ /* 0x000ea20000300a00 */
[----:B------:R-:W2:Y:S11]  /*3b920*/  LDL.LU.64 R12, [R1+0x3a80] ;  /* 0x003a8000010c7983 */ /* 0x000eb60000300a00 */
[----:B------:R-:W-:Y:S10]  /*3b930*/  @!UPT UIADD3 URZ, URZ, URZ, URZ ;  /* 0x0000003f3f3ff290 */ /* 0x000ff4000fffe03f */
[----:B------:R0:W-:Y:S01]  /*3b940*/  STL.64 [R1+0x140], R16 ;  /* 0x0001401001007387 */ /* 0x0001e20000100a00 */
[----:B------:R1:W-:Y:S03]  /*3b950*/  STL.64 [R1+0x148], R18 ;  /* 0x0001481201007387 */ /* 0x0003e60000100a00 */
[----:B0-----:R-:W3:Y:S01]  /*3b960*/  LDL.LU R16, [R1+0xb0] ;  /* 0x0000b00001107983 */ /* 0x001ee20000300800 */
[----:B------:R-:W3:Y:S02]  /*3b970*/  LDL.LU R17, [R1+0xb4] ;  /* 0x0000b40001117983 */ /* 0x000ee40000300800 */
[----:B-1----:R-:W3:Y:S02]  /*3b980*/  LDL.LU R18, [R1+0xb8] ;  /* 0x0000b80001127983 */ /* 0x002ee40000300800 */
[----:B------:R-:W-:Y:S02]  /*3b990*/  IMAD.MOV.U32 R19, RZ, RZ, R29 ;  /* 0x000000ffff137224 */ /* 0x000fe400078e001d */
[----:B------:R-:W4:Y:S01]  /*3b9a0*/  LDL.LU R29, [R1+0x3a78] ;  /* 0x003a7800011d7983 */ /* 0x000f220000300800 */
[C---:B--2---:R-:W-:Y:S03]  /*3b9b0*/  HMMA.16816.F32 R20, R12.reuse, R20, R8 ;  /* 0x000000140c14723c */ /* 0x044fe60000001808 */
[----:B------:R-:W2:Y:S11]  /*3b9c0*/  LDL.LU.64 R8, [R1+0x3a70] ;  /* 0x003a700001087983 */ /* 0x000eb60000300a00 */
[----:B------:R-:W-:Y:S09]  /*3b9d0*/  @!UPT UIADD3 URZ, URZ, URZ, URZ ;  /* 0x0000003f3f3ff290 */ /* 0x000ff2000fffe03f */
[----:B------:R-:W-:Y:S01]  /*3b9e0*/  STL.64 [R1+0x110], R20 ;  /* 0x0001101401007387 */ /* 0x000fe20000100a00 */
[----:B------:R0:W-:Y:S03]  /*3b9f0*/  STL.64 [R1+0x118], R22 ;  /* 0x0001181601007387 */ /* 0x0001e60000100a00 */
[----:B0-----:R-:W2:Y:S01]  /*3ba00*/  LDL.LU.64 R22, [R1+0x3a68] ;  /* 0x003a680001167983 */ /* 0x001ea20000300a00 */
[----:B------:R-:W2:Y:S01]  /*3ba10*/  LDL.LU.64 R20, [R1+0x3a60] ;  /* 0x003a600001147983 */ /* 0x000ea20000300a00 */
[C---:B---3--:R-:W-:Y:S08]  /*3ba20*/  HMMA.16816.F32 R4, R12.reuse, R4, R16 ;  /* 0x000000040c04723c */ /* 0x048ff00000001810 */
[C---:B--2---:R-:W-:Y:S01]  /*3ba30*/  HMMA.16816.F32 R8, R12.reuse, R8, R20 ;  /* 0x000000080c08723c */ /* 0x044fe20000001814 */
[----:B------:R-:W2:Y:S01]  /*3ba40*/  LDL.LU.64 R22, [R1+0x3a58] ;  /* 0x003a580001167983 */ /* 0x000ea20000300a00 */
[----:B------:R-:W2:Y:S11]  /*3ba50*/  LDL.LU.64 R20, [R1+0x3a50] ;  /* 0x003a500001147983 */ /* 0x000eb60000300a00 */
[----:B------:R-:W-:Y:S10]  /*3ba60*/  @!UPT UIADD3 URZ, URZ, URZ, URZ ;  /* 0x0000003f3f3ff290 */ /* 0x000ff4000fffe03f */
[----:B------:R-:W-:Y:S01]  /*3ba70*/  STL.64 [R1+0x100], R8 ;  /* 0x0001000801007387 */ /* 0x000fe20000100a00 */
[----:B------:R0:W-:Y:S03]  /*3ba80*/  STL.64 [R1+0x108], R10 ;  /* 0x0001080a01007387 */ /* 0x0001e60000100a00 */
[----:B0-----:R-:W3:Y:S01]  /*3ba90*/  LDL.LU.64 R10, [R1+0x3a48] ;  /* 0x003a4800010a7983 */ /* 0x001ee20000300a00 */
[----:B------:R-:W3:Y:S02]  /*3baa0*/  LDL.LU.64 R8, [R1+0x3a40] ;  /* 0x003a400001087983 */ /* 0x000ee40000300a00 */
[----:B------:R-:W2:Y:S01]  /*3bab0*/  LDL R18, [R1+0x720] ;  /* 0x0007200001127983 */ /* 0x000ea20000100800 */
[----:B------:R-:W-:Y:S01]  /*3bac0*/  MOV R19, R26 ;  /* 0x0000001a00137202 */ /* 0x000fe20000000f00 */
[----:B--2---:R0:W-:Y:S01]  /*3bad0*/  STL [R1+0x3a18], R18 ;  /* 0x003a181201007387 */ /* 0x0041e20000100800 */
[----:B------:R-:W-:Y:S02]  /*3bae0*/  STL.64 [R1+0xf0], R4 ;  /* 0x0000f00401007387 */ /* 0x000fe40000100a00 */
[----:B------:R-:W-:Y:S02]  /*3baf0*/  STL.64 [R1+0xf8], R6 ;  /* 0x0000f80601007387 */ /* 0x000fe40000100a00 */
[----:B----4-:R-:W1:Y:S04]  /*3bb00*/  LDSM.16.MT88.4 R4, [R29+0x2b800] ;  /* 0x02b800001d04783b */ /* 0x010e680000004200 */
[----:B------:R-:W2:Y:S01]  /*3bb10*/  LDL.LU R16, [R1+0x70] ;  /* 0x0000700001107983 */ /* 0x000ea20000300800 */
[----:B------:R-:W2:Y:S01]  /*3bb20*/  LDL.LU R17, [R1+0x74] ;  /* 0x0000740001117983 */ /* 0x000ea20000300800 */
[----:B---3--:R-:W-:Y:S01]  /*3bb30*/  HMMA.16816.F32 R12, R12, R24, R8 ;  /* 0x000000180c0c723c */ /* 0x008fe20000001808 */
[----:B0-----:R-:W-:Y:S01]  /*3bb40*/  MOV R18, R27 ;  /* 0x0000001b00127202 */ /* 0x001fe20000000f00 */
[----:B-1----:R0:W-:Y:S01]  /*3bb50*/  STL.64 [R1+0x39b8], R6 ;  /* 0x0039b80601007387 */ /* 0x0021e20000100a00 */
[----:B------:R-:W-:Y:S03]  /*3bb60*/  STL.64 [R1+0x39b0], R4 ;  /* 0x0039b00401007387 */ /* 0x000fe60000100a00 */
[----:B0-----:R-:W3:Y:S01]  /*3bb70*/  LDL.64 R6, [R1+0x28] ;  /* 0x0000280001067983 */ /* 0x001ee20000100a00 */
[----:B------:R-:W4:Y:S02]  /*3bb80*/  LDL.LU.64 R10, [R1+0x3a38] ;  /* 0x003a3800010a7983 */ /* 0x000f240000300a00 */
[----:B------:R-:W2:Y:S02]  /*3bb90*/  LDL.LU.64 R8, [R1+0x3a30] ;  /* 0x003a300001087983 */ /* 0x000ea40000300a00 */
[----:B------:R-:W2:Y:S01]  /*3bba0*/  LDL.LU.64 R26, [R1+0x3a28] ;  /* 0x003a2800011a7983 */ /* 0x000ea20000300a00 */
[----:B------:R-:W2:Y:S11]  /*3bbb0*/  LDL.LU.64 R24, [R1+0x3a20] ;  /* 0x003a200001187983 */ /* 0x000eb60000300a00 */
[----:B------:R3:W-:Y:S02]  /*3bbc0*/  STL.64 [R1+0xc0], R12 ;  /* 0x0000c00c01007387 */ /* 0x0007e40000100a00 */
[----:B---3--:R-:W-:Y:S01]  /*3bbd0*/  MOV R13, R6 ;  /* 0x00000006000d7202 */ /* 0x008fe20000000f00 */
[----:B------:R-:W-:Y:S01]  /*3bbe0*/  IMAD.MOV.U32 R12, RZ, RZ, R7 ;  /* 0x000000ffff0c7224 */ /* 0x000fe200078e0007 */
[----:B----4-:R-:W-:Y:S01]  /*3bbf0*/  MOV R4, R11 ;  /* 0x0000000b00047202 */ /* 0x010fe20000000f00 */
[----:B--2---:R-:W-:Y:S01]  /*3bc00*/  HMMA.16816.F32 R20, R24, R6, R20 ;  /* 0x000000061814723c */ /* 0x004fe20000001814 */
[----:B------:R-:W-:-:S06]  /*3bc10*/  MOV R5, R10 ;  /* 0x0000000a00057202 */ /* 0x000fcc0000000f00 */
[----:B------:R-:W-:Y:S01]  /*3bc20*/  IMAD.MOV.U32 R6, RZ, RZ, R9 ;  /* 0x000000ffff067224 */ /* 0x000fe200078e0009 */
[----:B------:R-:W-:Y:S02]  /*3bc30*/  MOV R7, R8 ;  /* 0x0000000800077202 */ /* 0x000fe40000000f00 */
[----:B------:R-:W2:Y:S01]  /*3bc40*/  LDL.LU R8, [R1+0xa0] ;  /* 0x0000a00001087983 */ /* 0x000ea20000300800 */
[----:B------:R-:W2:Y:S02]  /*3bc50*/  LDL.LU R9, [R1+0xa4] ;  /* 0x0000a40001097983 */ /* 0x000ea40000300800 */
[----:B------:R-:W2:Y:S02]  /*3bc60*/  LDL.LU R10, [R1+0xa8] ;  /* 0x0000a800010a7983 */ /* 0x000ea40000300800 */
[----:B------:R-:W2:Y:S01]  /*3bc70*/  LDL.LU R11, [R1+0xac] ;  /* 0x0000ac00010b7983 */ /* 0x000ea20000300800 */
[----:B------:R-:W-:Y:S01]  /*3bc80*/  STL.64 [R1+0x39c8], R6 ;  /* 0x0039c80601007387 */ /* 0x000fe20000100a00 */
[----:B------:R0:W-:Y:S03]  /*3bc90*/  STL.64 [R1+0x39c0], R4 ;  /* 0x0039c00401007387 */ /* 0x0001e60000100a00 */
[----:B0-----:R-:W3:Y:S01]  /*3bca0*/  LDL.LU R4, [R1+0x130] ;  /* 0x0001300001047983 */ /* 0x001ee20000300800 */
[----:B------:R-:W3:Y:S02]  /*3bcb0*/  LDL.LU R5, [R1+0x134] ;  /* 0x0001340001057983 */ /* 0x000ee40000300800 */
[----:B------:R-:W4:Y:S01]  /*3bcc0*/  LDL.LU R6, [R1+0x138] ;  /* 0x0001380001067983 */ /* 0x000f220000300800 */
[----:B------:R-:W-:-:S02]  /*3bcd0*/  MOV R7, R3 ;  /* 0x0000000300077202 */ /* 0x000fc40000000f00 */
[----:B------:R-:W2:Y:S04]  /*3bce0*/  LDL.LU R3, [R1+0x3a1c] ;  /* 0x003a1c0001037983 */ /* 0x000ea80000300800 */
[----:B----4-:R0:W-:Y:S01]  /*3bcf0*/  STL.64 [R1+0x39d8], R6 ;  /* 0x0039d80601007387 */ /* 0x0101e20000100a00 */
[----:B---3--:R-:W-:Y:S03]  /*3bd00*/  STL.64 [R1+0x39d0], R4 ;  /* 0x0039d00401007387 */ /* 0x008fe60000100a00 */
[----:B0-----:R-:W3:Y:S04]  /*3bd10*/  LDL R6, [R1+0x38] ;  /* 0x0000380001067983 */ /* 0x001ee80000100800 */
[----:B------:R-:W3:Y:S01]  /*3bd20*/  LDL R7, [R1+0x3c] ;  /* 0x00003c0001077983 */ /* 0x000ee20000100800 */
[----:B------:R0:W-:Y:S02]  /*3bd30*/  STL.64 [R1+0x3928], R22 ;  /* 0x0039281601007387 */ /* 0x0001e40000100a00 */
[----:B------:R-:W-:Y:S01]  /*3bd40*/  STL.64 [R1+0x3920], R20 ;  /* 0x0039201401007387 */ /* 0x000fe20000100a00 */
[----:B0-----:R-:W4:Y:S01]  /*3bd50*/  LDL.LU R22, [R1+0x8] ;  /* 0x0000080001167983 */ /* 0x001f220000300800 */
[----:B------:R-:W4:Y:S01]  /*3bd60*/  LDL.LU R23, [R1+0xc] ;  /* 0x00000c0001177983 */ /* 0x000f220000300800 */
[----:B---3--:R-:W-:Y:S11]  /*3bd70*/  HMMA.16816.F32 R16, R24, R6, R16 ;  /* 0x000000061810723c */ /* 0x008ff60000001810 */
[----:B------:R-:W-:Y:S11]  /*3bd80*/  @!UPT UIADD3 URZ, URZ, URZ, URZ ;  /* 0x0000003f3f3ff290 */ /* 0x000ff6000fffe03f */
[----:B------:R-:W-:Y:S01]  /*3bd90*/  @!UPT UIADD3 URZ, URZ, URZ, URZ ;  /* 0x0000003f3f3ff290 */ /* 0x000fe2000fffe03f */
[----:B------:R-:W-:Y:S01]  /*3bda0*/  STL.64 [R1+0xb0], R16 ;  /* 0x0000b01001007387 */ /* 0x000fe20000100a00 */
[----:B------:R0:W-:Y:S03]  /*3bdb0*/  STL.64 [R1+0xb8], R18 ;  /* 0x0000b81201007387 */ /* 0x0001e60000100a00 */
[----:B0-----:R-:W3:Y:S01]  /*3bdc0*/  LDL.LU R18, [R1+0x3a18] ;  /* 0x003a180001127983 */ /* 0x001ee20000300800 */
[----:B------:R0:W-:Y:S02]  /*3bdd0*/  STL.64 [R1+0x39e0], R6 ;  /* 0x0039e00601007387 */ /* 0x0001e40000100a00 */
[----:B------:R-:W3:Y:S02]  /*3bde0*/  LDL R19, [R1+0x1f40] ;  /* 0x001f400001137983 */ /* 0x000ee40000100800 */
[----:B------:R-:W-:Y:S01]  /*3bdf0*/  IMAD.MOV.U32 R0, RZ, RZ, R14 ;  /* 0x000000ffff007224 */ /* 0x000fe200078e000e */
[----:B------:R-:W-:Y:S01]  /*3be00*/  MOV R28, R15 ;  /* 0x0000000f001c7202 */ /* 0x000fe20000000f00 */
[----:B0-----:R-:W-:Y:S01]  /*3be10*/  IMAD.MOV.U32 R6, RZ, RZ, R13 ;  /* 0x000000ffff067224 */ /* 0x001fe200078e000d */
[----:B------:R-:W-:-:S02]  /*3be20*/  MOV R7, R12 ;  /* 0x0000000c00077202 */ /* 0x000fc40000000f00 */
[----:B--2---:R-:W0:Y:S04]  /*3be30*/  LDSM.16.MT88.4 R12, [R3+0x2b800] ;  /* 0x02b80000030c783b */ /* 0x004e280000004200 */
[----:B---3--:R1:W-:Y:S01]  /*3be40*/  STL.64 [R1+0x39e8], R18 ;  /* 0x0039e81201007387 */ /* 0x0083e20000100a00 */
[----:B------:R-:W2:Y:S02]  /*3be50*/  LDL.LU R16, [R1+0x50] ;  /* 0x0000500001107983 */ /* 0x000ea40000300800 */
[----:B------:R-:W2:Y:S01]  /*3be60*/  LDL.LU R17, [R1+0x54] ;  /* 0x0000540001117983 */ /* 0x000ea20000300800 */
[----:B-1----:R-:W2:Y:S01]  /*3be70*/  LDL.LU R18, [R1+0x58] ;  /* 0x0000580001127983 */ /* 0x002ea20000300800 */
[----:B------:R-:W2:Y:S02]  /*3be80*/  LDL.LU R19, [R1+0x5c] ;  /* 0x00005c0001137983 */ /* 0x000ea40000300800 */
[----:B------:R-:W-:Y:S02]  /*3be90*/  STL [R1+0x39a0], R3 ;  /* 0x0039a00301007387 */ /* 0x000fe40000100800 */
[----:B0-----:R0:W-:Y:S01]  /*3bea0*/  STL.64 [R1+0x3988], R14 ;  /* 0x0039880e01007387 */ /* 0x0011e20000100a00 */
[----:B------:R-:W-:Y:S04]  /*3beb0*/  STL.64 [R1+0x3980], R12 ;  /* 0x0039800c01007387 */ /* 0x000fe80000100a00 */
[----:B0-----:R-:W3:Y:S04]  /*3bec0*/  LDL R14, [R1+0x18] ;  /* 0x00001800010e7983 */ /* 0x001ee80000100800 */
[----:B------:R-:W3:Y:S02]  /*3bed0*/  LDL R15, [R1+0x1c] ;  /* 0x00001c00010f7983 */ /* 0x000ee40000100800 */
[C---:B---3--:R-:W-:Y:S11]  /*3bee0*/  HMMA.16816.F32 R8, R24.reuse, R14, R8 ;  /* 0x0000000e1808723c */ /* 0x048ff60000001808 */
[----:B------:R-:W-:Y:S11]  /*3bef0*/  @!UPT UIADD3 URZ, URZ, URZ, URZ ;  /* 0x0000003f3f3ff290 */ /* 0x000ff6000fffe03f */
[----:B------:R-:W-:Y:S01]  /*3bf00*/  @!UPT UIADD3 URZ, URZ, URZ, URZ ;  /* 0x0000003f3f3ff290 */ /* 0x000fe2000fffe03f */
[----:B------:R0:W-:Y:S01]  /*3bf10*/  STL.64 [R1+0x180], R8 ;  /* 0x0001800801007387 */ /* 0x0001e20000100a00 */
[----:B------:R-:W-:Y:S01]  /*3bf20*/  MOV R21, R10 ;  /* 0x0000000a00157202 */ /* 0x000fe20000000f00 */
[----:B------:R-:W-:Y:S02]  /*3bf30*/  IMAD.MOV.U32 R20, RZ, RZ, R11 ;  /* 0x000000ffff147224 */ /* 0x000fe400078e000b */
[----:B------:R-:W4:Y:S04]  /*3bf40*/  LDL.LU.64 R10, [R1+0x3a10] ;  /* 0x003a1000010a7983 */ /* 0x000f280000300a00 */
[----:B0-----:R-:W4:Y:S01]  /*3bf50*/  LDL.LU.64 R8, [R1+0x3a08] ;  /* 0x003a080001087983 */ /* 0x001f220000300a00 */
[----:B------:R-:W-:Y:S02]  /*3bf60*/  STL [R1+0x397c], R20 ;  /* 0x00397c1401007387 */ /* 0x000fe40000100800 */
[----:B------:R-:W-:Y:S01]  /*3bf70*/  STL [R1+0x3978], R21 ;  /* 0x0039781501007387 */ /* 0x000fe20000100800 */
[----:B----4-:R-:W-:Y:S01]  /*3bf80*/  HMMA.16816.F32 R24, R24, R22, R8 ;  /* 0x000000161818723c */ /* 0x010fe20000001808 */
[----:B------:R-:W2:Y:S01]  /*3bf90*/  LDL.LU.64 R10, [R1+0x3a00] ;  /* 0x003a0000010a7983 */ /* 0x000ea20000300a00 */
[----:B------:R-:W2:Y:S11]  /*3bfa0*/  LDL.LU.64 R8, [R1+0x39f8] ;  /* 0x0039f80001087983 */ /* 0x000eb60000300a00 */
[----:B------:R-:W-:Y:S10]  /*3bfb0*/  @!UPT UIADD3 URZ, URZ, URZ, URZ ;  /* 0x0000003f3f3ff290 */ /* 0x000ff4000fffe03f */
[----:B------:R0:W-:Y:S01]  /*3bfc0*/  STL.64 [R1+0xa0], R24 ;  /* 0x0000a01801007387 */ /* 0x0001e20000100a00 */
[----:B------:R1:W-:Y:S03]  /*3bfd0*/  STL.64 [R1+0xa8], R26 ;  /* 0x0000a81a01007387 */ /* 0x0003e60000100a00 */
[----:B0-----:R-:W3:Y:S01]  /*3bfe0*/  LDL.LU R24, [R1+0x40] ;  /* 0x0000400001187983 */ /* 0x001ee20000300800 */
[----:B------:R-:W-:Y:S02]  /*3bff0*/  MOV R25, R2 ;  /* 0x0000000200197202 */ /* 0x000fe40000000f00 */
[----:B------:R-:W4:Y:S02]  /*3c000*/  LDL.LU R2, [R1+0x39f0] ;  /* 0x0039f00001027983 */ /* 0x000f240000300800 */
[----:B-1----:R-:W3:Y:S01]  /*3c010*/  LDL.LU R26, [R1+0x48] ;  /* 0x00004800011a7983 */ /* 0x002ee20000300800 */
[----:B------:R-:W3:Y:S01]  /*3c020*/  LDL.LU R27, [R1+0x4c] ;  /* 0x00004c00011b7983 */ /* 0x000ee20000300800 */
[C---:B--2---:R-:W-:Y:S03]  /*3c030*/  HMMA.16816.F32 R4, R8.reuse, R6, R16 ;  /* 0x000000060804723c */ /* 0x044fe60000001810 */
[----:B------:R-:W2:Y:S11]  /*3c040*/  LDL.LU.64 R18, [R1+0x39e8] ;  /* 0x0039e80001127983 */ /* 0x000eb60000300a00 */
[----:B------:R-:W-:Y:S09]  /*3c050*/  @!UPT UIADD3 URZ, URZ, URZ, URZ ;  /* 0x0000003f3f3ff290 */ /* 0x000ff2000fffe03f */
[----:B------:R-:W-:Y:S01]  /*3c060*/  STL.64 [R1+0x90], R4 ;  /* 0x0000900401007387 */ /* 0x000fe20000100a00 */
[----:B------:R0:W-:Y:S03]  /*3c070*/  STL.64 [R1+0x98], R6 ;  /* 0x0000980601007387 */ /* 0x0001e60000100a00 */
[----:B0-----:R-:W3:Y:S01]  /*3c080*/  LDL.LU.64 R6, [R1+0x39e0] ;  /* 0x0039e00001067983 */ /* 0x001ee20000300a00 */
[----:B----4-:R-:W-:Y:S01]  /*3c090*/  STL [R1+0x39a4], R2 ;  /* 0x0039a40201007387 */ /* 0x010fe20000100800 */
[----:B---3--:R-:W-:Y:S02]  /*3c0a0*/  HMMA.16816.F32 R4, R8, R6, R24 ;  /* 0x000000060804723c */ /* 0x008fe40000001818 */
[----:B------:R-:W0:Y:S11]  /*3c0b0*/  LDSM.16.MT88.4 R24, [R2+0x2c000] ;  /* 0x02c000000218783b */ /* 0x000e360000004200 */
[----:B------:R-:W-:Y:S10]  /*3c0c0*/  @!UPT UIADD3 URZ, URZ, URZ, URZ ;  /* 0x0000003f3f3ff290 */ /* 0x000ff4000fffe03f */
[----:B------:R-:W-:Y:S01]  /*3c0d0*/  STL.64 [R1+0x40], R4 ;  /* 0x0000400401007387 */ /* 0x000fe20000100a00 */
[----:B------:R-:W-:Y:S02]  /*3c0e0*/  STL.64 [R1+0x48], R6 ;  /* 0x0000480601007387 */ /* 0x000fe40000100a00 */
[----:B--2---:R-:W1:Y:S01]  /*3c0f0*/  LDSM.16.M88.4 R4, [R18+0x300] ;  /* 0x000300001204783b */ /* 0x004e620000000200 */
[----:B0-----:R0:W-:Y:S03]  /*3c100*/  STL.64 [R1+0x3938], R26 ;  /* 0x0039381a01007387 */ /* 0x0011e60000100a00 */
[----:B------:R-:W-:Y:S01]  /*3c110*/  STL.64 [R1+0x3930], R24 ;  /* 0x0039301801007387 */ /* 0x000fe20000100a00 */
[----:B0-----:R-:W2:Y:S04]  /*3c120*/  LDL.LU.64 R26, [R1+0x28] ;  /* 0x00002800011a7983 */ /* 0x001ea80000300a00 */
[----:B-1----:R-:W-:Y:S01]  /*3c130*/  STL.64 [R1+0x50], R4 ;  /* 0x0000500401007387 */ /* 0x002fe20000100a00 */
[----:B------:R0:W-:Y:S01]  /*3c140*/  STL.64 [R1+0x58], R6 ;  /* 0x0000580601007387 */ /* 0x0001e20000100a00 */
[----:B------:R-:W-:-:S02]  /*3c150*/  MOV R3, R5 ;  /* 0x0000000500037202 */ /* 0x000fc40000000f00 */
[----:B0-----:R-:W3:Y:S01]  /*3c160*/  LDL.LU.64 R6, [R1+0x39d8] ;  /* 0x0039d80001067983 */ /* 0x001ee20000300a00 */
[----:B------:R-:W3:Y:S02]  /*3c170*/  LDL.LU.64 R4, [R1+0x39d0] ;  /* 0x0039d00001047983 */ /* 0x000ee40000300a00 */
[C---:B---3--:R-:W-:Y:S01]  /*3c180*/  HMMA.16816.F32 R12, R8.reuse, R14, R4 ;  /* 0x0000000e080c723c */ /* 0x048fe20000001804 */
[----:B------:R-:W3:Y:S01]  /*3c190*/  LDL.LU.64 R6, [R1+0x39c8] ;  /* 0x0039c80001067983 */ /* 0x000ee20000300a00 */
[----:B------:R-:W3:Y:S11]  /*3c1a0*/  LDL.LU.64 R4, [R1+0x39c0] ;  /* 0x0039c00001047983 */ /* 0x000ef60000300a00 */
[----:B------:R-:W-:Y:S10]  /*3c1b0*/  @!UPT UIADD3 URZ, URZ, URZ, URZ ;  /* 0x0000003f3f3ff290 */ /* 0x000ff4000fffe03f */
[----:B------:R-:W-:Y:S01]  /*3c1c0*/  STL.64 [R1+0xe0], R12 ;  /* 0x0000e00c01007387 */ /* 0x000fe20000100a00 */
[----:B------:R-:W-:Y:S02]  /*3c1d0*/  STL.64 [R1+0xe8], R14 ;  /* 0x0000e80e01007387 */ /* 0x000fe40000100a00 */
[----:B------:R-:W0:Y:S02]  /*3c1e0*/  LDSM.16.M88.4 R12, [R18+0x8300] ;  /* 0x00830000120c783b */ /* 0x000e240000000200 */
[----:B0-----:R0:W-:Y:S02]  /*3c1f0*/  STL.64 [R1+0x80], R12 ;  /* 0x0000800c01007387 */ /* 0x0011e40000100a00 */
[----:B------:R1:W-:Y:S02]  /*3c200*/  STL.64 [R1+0x88], R14 ;  /* 0x0000880e01007387 */ /* 0x0003e40000100a00 */
[----:B0-----:R-:W4:Y:S01]  /*3c210*/  LDL.LU R12, [R1+0x170] ;  /* 0x00017000010c7983 */ /* 0x001f220000300800 */
[----:B------:R-:W4:Y:S02]  /*3c220*/  LDL.LU R13, [R1+0x174] ;  /* 0x00017400010d7983 */ /* 0x000f240000300800 */
[----:B-1----:R-:W4:Y:S02]  /*3c230*/  LDL.LU R14, [R1+0x178] ;  /* 0x00017800010e7983 */ /* 0x002f240000300800 */
[----:B------:R-:W4:Y:S01]  /*3c240*/  LDL.LU R15, [R1+0x17c] ;  /* 0x00017c00010f7983 */ /* 0x000f220000300800 */
[----:B---3--:R-:W-:Y:S01]  /*3c250*/  HMMA.16816.F32 R4, R8, R22, R4 ;  /* 0x000000160804723c */ /* 0x008fe20000001804 */
[----:B------:R-:W3:Y:S11]  /*3c260*/  LDL.LU R8, [R1+0x160] ;  /* 0x0001600001087983 */ /* 0x000ef60000300800 */
[----:B------:R-:W-:Y:S11]  /*3c270*/  @!UPT UIADD3 URZ, URZ, URZ, URZ ;  /* 0x0000003f3f3ff290 */ /* 0x000ff6000fffe03f */
[----:B------:R-:W-:Y:S01]  /*3c280*/  STL.64 [R1+0xd0], R4 ;  /* 0x0000d00401007387 */ /* 0x000fe20000100a00 */
[----:B------:R-:W-:Y:S02]  /*3c290*/  STL.64 [R1+0xd8], R6 ;  /* 0x0000d80601007387 */ /* 0x000fe40000100a00 */
[----:B------:R-:W0:Y:S04]  /*3c2a0*/  LDSM.16.M88.4 R4, [R18+0x10300] ;  /* 0x010300001204783b */ /* 0x000e280000000200 */
[----:B------:R-:W3:Y:S01]  /*3c2b0*/  LDL.LU R9, [R1+0x164] ;  /* 0x0001640001097983 */ /* 0x000ee20000300800 */
[----:B------:R-:W3:Y:S01]  /*3c2c0*/  LDL.LU R10, [R1+0x168] ;  /* 0x00016800010a7983 */ /* 0x000ee20000300800 */
[----:B------:R-:W3:Y:S03]  /*3c2d0*/  LDL.LU R11, [R1+0x16c] ;  /* 0x00016c00010b7983 */ /* 0x000ee60000300800 */
[----:B0-----:R-:W-:Y:S01]  /*3c2e0*/  STL.64 [R1+0x70], R4 ;  /* 0x0000700401007387 */ /* 0x001fe20000100a00 */
[----:B------:R-:W-:Y:S02]  /*3c2f0*/  STL.64 [R1+0x78], R6 ;  /* 0x0000780601007387 */ /* 0x000fe40000100a00 */
[----:B------:R-:W-:-:S02]  /*3c300*/  IMAD.MOV.U32 R2, RZ, RZ, R5 ;  /* 0x000000ffff027224 */ /* 0x000fc400078e0005 */
[----:B------:R-:W0:Y:S02]  /*3c310*/  LDSM.16.M88.4 R4, [R18+0x18300] ;  /* 0x018300001204783b */ /* 0x000e240000000200 */
[----:B------:R-:W1:Y:S02]  /*3c320*/  LDSM.16.MT88.4 R16, [R19+0x2c000] ;  /* 0x02c000001310783b */ /* 0x000e640000004200 */
[----:B0-----:R-:W-:Y:S02]  /*3c330*/  STL.64 [R1+0x60], R4 ;  /* 0x0000600401007387 */ /* 0x001fe40000100a00 */
[----:B------:R0:W-:Y:S02]  /*3c340*/  STL.64 [R1+0x68], R6 ;  /* 0x0000680601007387 */ /* 0x0001e40000100a00 */
[----:B0-----:R-:W3:Y:S01]  /*3c350*/  LDL.LU.64 R6, [R1+0x39b8] ;  /* 0x0039b80001067983 */ /* 0x001ee20000300a00 */
[----:B------:R-:W3:Y:S02]  /*3c360*/  LDL.LU.64 R4, [R1+0x39b0] ;  /* 0x0039b00001047983 */ /* 0x000ee40000300a00 */
[----:B-1----:R0:W-:Y:S02]  /*3c370*/  STL.64 [R1+0x3908], R18 ;  /* 0x0039081201007387 */ /* 0x0021e40000100a00 */
[----:B------:R-:W-:Y:S01]  /*3c380*/  STL.64 [R1+0x3900], R16 ;  /* 0x0039001001007387 */ /* 0x000fe20000100a00 */
[----:B--2---:R-:W-:-:S02]  /*3c390*/  MOV R20, R26 ;  /* 0x0000001a00147202 */ /* 0x004fc40000000f00 */
[----:B------:R-:W-:Y:S01]  /*3c3a0*/  MOV R21, R27 ;  /* 0x0000001b00157202 */ /* 0x000fe20000000f00 */
[----:B0-----:R-:W4:Y:S01]  /*3c3b0*/  LDL.LU.64 R18, [R1+0x38] ;  /* 0x0000380001127983 */ /* 0x001f220000300a00 */
[C---:B---3--:R-:W-:Y:S07]  /*3c3c0*/  HMMA.16816.F32 R8, R4.reuse, R26, R8 ;  /* 0x0000001a0408723c */ /* 0x048fee0000001808 */
[----:B------:R-:W-:Y:S01]  /*3c3d0*/  IMAD.MOV.U32 R26, RZ, RZ, R0 ;  /* 0x000000ffff1a7224 */ /* 0x000fe200078e0000 */
[----:B------:R-:W-:Y:S11]  /*3c3e0*/  MOV R27, R28 ;  /* 0x0000001c001b7202 */ /* 0x000ff60000000f00 */
[----:B------:R-:W-:Y:S04]  /*3c3f0*/  @!UPT UIADD3 URZ, URZ, URZ, URZ ;  /* 0x0000003f3f3ff290 */ /* 0x000fe8000fffe03f */
[----:B------:R-:W-:Y:S01]  /*3c400*/  STL.64 [R1+0x120], R8 ;  /* 0x0001200801007387 */ /* 0x000fe20000100a00 */
[----:B------:R-:W-:Y:S02]  /*3c410*/  STL.64 [R1+0x128], R10 ;  /* 0x0001280a01007387 */ /* 0x000fe40000100a00 */
[----:B------:R-:W-:Y:S02]  /*3c420*/  STL.64 [R1+0x3998], R22 ;  /* 0x0039981601007387 */ /* 0x000fe40000100a00 */
[----:B------:R-:W-:Y:S01]  /*3c430*/  STL.64 [R1+0x3990], R20 ;  /* 0x0039901401007387 */ /* 0x000fe20000100a00 */
[----:B------:R-:W2:Y:S01]  /*3c440*/  LDL.LU R24, [R1+0xc0] ;  /* 0x0000c00001187983 */ /* 0x000ea20000300800 */
[----:B------:R-:W2:Y:S02]  /*3c450*/  LDL.LU R25, [R1+0xc4] ;  /* 0x0000c40001197983 */ /* 0x000ea40000300800 */
[----:B------:R-:W3:Y:S02]  /*3c460*/  LDL.LU R0, [R1+0x39ac] ;  /* 0x0039ac0001007983 */ /* 0x000ee40000300800 */
[----:B------:R-:W3:Y:S01]  /*3c470*/  LDL.LU R28, [R1+0x39a8] ;  /* 0x0039a800011c7983 */ /* 0x000ee20000300800 */
[----:B------:R-:W0:Y:S01]  /*3c480*/  LDSM.16.MT88.4 R8, [R29+0x2c000] ;  /* 0x02c000001d08783b */ /* 0x000e220000004200 */
[----:B----4-:R-:W-:Y:S03]  /*3c490*/  HMMA.16816.F32 R12, R4, R18, R12 ;  /* 0x00000012040c723c */ /* 0x010fe6000000180c */
[----:B------:R1:W-:Y:S04]  /*3c4a0*/  STL.64 [R1+0x3948], R26 ;  /* 0x0039481a01007387 */ /* 0x0003e80000100a00 */
[----:B--2---:R-:W-:Y:S01]  /*3c4b0*/  STL.64 [R1+0x3940], R24 ;  /* 0x0039401801007387 */ /* 0x004fe20000100a00 */
[----:B-1----:R-:W2:Y:S02]  /*3c4c0*/  LDL.LU R26, [R1+0x18] ;  /* 0x00001800011a7983 */ /* 0x002ea40000300800 */
[----:B------:R-:W2:Y:S02]  /*3c4d0*/  LDL.LU R27, [R1+0x1c] ;  /* 0x00001c00011b7983 */ /* 0x000ea40000300800 */
[----:B------:R-:W2:Y:S01]  /*3c4e0*/  LDL.LU R20, [R1+0x150] ;  /* 0x0001500001147983 */ /* 0x000ea20000300800 */
[----:B------:R-:W2:Y:S01]  /*3c4f0*/  LDL.LU R21, [R1+0x154] ;  /* 0x0001540001157983 */ /* 0x000ea20000300800 */
[----:B------:R-:W-:Y:S02]  /*3c500*/  STL [R1+0x38e0], R29 ;  /* 0x0038e01d01007387 */ /* 0x000fe40000100800 */
[----:B0-----:R-:W-:Y:S02]  /*3c510*/  STL.64 [R1+0x38c8], R10 ;  /* 0x0038c80a01007387 */ /* 0x001fe40000100a00 */
[----:B------:R0:W-:Y:S01]  /*3c520*/  STL.64 [R1+0x38c0], R8 ;  /* 0x0038c00801007387 */ /* 0x0001e20000100a00 */
[----:B---3--:R-:W-:Y:S01]  /*3c530*/  MOV R22, R28 ;  /* 0x0000001c00167202 */ /* 0x008fe20000000f00 */
[----:B------:R-:W-:-:S04]  /*3c540*/  IMAD.MOV.U32 R23, RZ, RZ, R0 ;  /* 0x000000ffff177224 */ /* 0x000fc800078e0000 */
[----:B------:R-:W-:Y:S01]  /*3c550*/  IMAD.MOV.U32 R28, RZ, RZ, R14 ;  /* 0x000000ffff1c7224 */ /* 0x000fe200078e000e */
[----:B------:R-:W-:Y:S01]  /*3c560*/  MOV R0, R15 ;  /* 0x0000000f00007202 */ /* 0x000fe20000000f00 */
[----:B0-----:R-:W3:Y:S01]  /*3c570*/  LDL.64 R8, [R1+0x60] ;  /* 0x0000600001087983 */ /* 0x001ee20000100a00 */
[----:B------:R0:W-:Y:S01]  /*3c580*/  STL.64 [R1+0x170], R12 ;  /* 0x0001700c01007387 */ /* 0x0001e20000100a00 */
[----:B------:R-:W-:Y:S02]  /*3c590*/  MOV R10, R19 ;  /* 0x00000013000a7202 */ /* 0x000fe40000000f00 */
[----:B0-----:R-:W4:Y:S01]  /*3c5a0*/  LDL.LU R12, [R1+0x140] ;  /* 0x00014000010c7983 */ /* 0x001f220000300800 */
[----:B------:R-:W4:Y:S02]  /*3c5b0*/  LDL.LU R13, [R1+0x144] ;  /* 0x00014400010d7983 */ /* 0x000f240000300800 */
[----:B------:R-:W4:Y:S02]  /*3c5c0*/  LDL.LU R14, [R1+0x148] ;  /* 0x00014800010e7983 */ /* 0x000f240000300800 */
[----:B------:R-:W4:Y:S01]  /*3c5d0*/  LDL.LU R15, [R1+0x14c] ;  /* 0x00014c00010f7983 */ /* 0x000f220000300800 */
[----:B------:R-:W2:Y:S04]  /*3c5e0*/  LDL R19, [R1+0x1f40] ;  /* 0x001f400001137983 */ /* 0x000ea80000100800 */
[----:B------:R-:W3:Y:S01]  /*3c5f0*/  LDL R16, [R1+0x70] ;  /* 0x0000700001107983 */ /* 0x000ee20000100800 */
[----:B------:R-:W-:-:S02]  /*3c600*/  MOV R17, R2 ;  /* 0x0000000200117202 */ /* 0x000fc40000000f00 */
[----:B------:R-:W4:Y:S01]  /*3c610*/  LDL.LU R2, [R1+0x39a4] ;  /* 0x0039a40001027983 */ /* 0x000f220000300800 */
[----:B--2---:R-:W-:Y:S02]  /*3c620*/  STL [R1+0x3918], R19 ;  /* 0x0039181301007387 */ /* 0x004fe40000100800 */
[----:B---3--:R0:W-:Y:S02]  /*3c630*/  STL.64 [R1+0x3910], R16 ;  /* 0x0039101001007387 */ /* 0x0081e40000100a00 */
[----:B0-----:R-:W2:Y:S01]  /*3c640*/  LDL R16, [R1+0x50] ;  /* 0x0000500001107983 */ /* 0x001ea20000100800 */
[----:B------:R-:W-:Y:S02]  /*3c650*/  IMAD.MOV.U32 R17, RZ, RZ, R3 ;  /* 0x000000ffff117224 */ /* 0x000fe400078e0003 */
[----:B------:R-:W3:Y:S01]  /*3c660*/  LDL.LU R3, [R1+0x39a0] ;  /* 0x0039a00001037983 */ /* 0x000ee20000300800 */
[----:B------:R-:W-:Y:S01]  /*3c670*/  MOV R11, R18 ;  /* 0x00000012000b7202 */ /* 0x000fe20000000f00 */
[----:B------:R-:W-:Y:S01]  /*3c680*/  HMMA.16816.F32 R20, R4, R26, R20 ;  /* 0x0000001a0414723c */ /* 0x000fe20000001814 */
[----:B--2---:R0:W-:Y:S04]  /*3c690*/  STL.64 [R1+0x3950], R16 ;  /* 0x0039501001007387 */ /* 0x0041e80000100a00 */
[----:B0-----:R-:W2:Y:S01]  /*3c6a0*/  LDL.LU R16, [R1+0xf0] ;  /* 0x0000f00001107983 */ /* 0x001ea20000300800 */
[----:B------:R-:W2:Y:S02]  /*3c6b0*/  LDL.LU R17, [R1+0xf4] ;  /* 0x0000f40001117983 */ /* 0x000ea40000300800 */
[----:B------:R-:W2:Y:S02]  /*3c6c0*/  LDL.LU R18, [R1+0xf8] ;  /* 0x0000f80001127983 */ /* 0x000ea40000300800 */
[----:B------:R-:W2:Y:S02]  /*3c6d0*/  LDL.LU R19, [R1+0xfc] ;  /* 0x0000fc0001137983 */ /* 0x000ea40000300800 */
[----:B--2---:R0:W-:Y:S01]  /*3c6e0*/  STL.64 [R1+0x3960], R18 ;  /* 0x0039601201007387 */ /* 0x0041e20000100a00 */
[----:B------:R1:W-:Y:S01]  /*3c6f0*/  STL.64 [R1+0x3958], R16 ;  /* 0x0039581001007387 */ /* 0x0003e20000100a00 */
[----:B0-----:R-:W-:-:S02]  /*3c700*/  MOV R18, R11 ;  /* 0x0000000b00127202 */ /* 0x001fc40000000f00 */
[----:B------:R-:W-:-:S05]  /*3c710*/  MOV R19, R10 ;  /* 0x0000000a00137202 */ /* 0x000fca0000000f00 */
[----:B------:R0:W-:Y:S01]  /*3c720*/  STL.64 [R1+0x3970], R18 ;  /* 0x0039701201007387 */ /* 0x0001e20000100a00 */
[----:B-1----:R-:W2:Y:S02]  /*3c730*/  LDL.LU R16, [R1+0x110] ;  /* 0x0001100001107983 */ /* 0x002ea40000300800 */
[----:B------:R-:W2:Y:S01]  /*3c740*/  LDL.LU R17, [R1+0x114] ;  /* 0x0001140001117983 */ /* 0x000ea20000300800 */
[----:B------:R-:W-:Y:S02]  /*3c750*/  MOV R11, R22 ;  /* 0x00000016000b7202 */ /* 0x000fe40000000f00 */
[----:B------:R-:W-:Y:S01]  /*3c760*/  MOV R10, R23 ;  /* 0x00000017000a7202 */ /* 0x000fe20000000f00 */
[----:B0-----:R-:W2:Y:S01]  /*3c770*/  LDL.LU R18, [R1+0x118] ;  /* 0x0001180001127983 */ /* 0x001ea20000300800 */
[----:B------:R-:W2:Y:S02]  /*3c780*/  LDL.LU R19, [R1+0x11c] ;  /* 0x00011c0001137983 */ /* 0x000ea40000300800 */
[----:B------:R-:W-:Y:S02]  /*3c790*/  STL [R1+0x38bc], R0 ;  /* 0x0038bc0001007387 */ /* 0x000fe40000100800 */
[----:B------:R-:W-:Y:S01]  /*3c7a0*/  STL [R1+0x38b8], R28 ;  /* 0x0038b81c01007387 */ /* 0x000fe20000100800 */
[----:B------:R0:W-:Y:S01]  /*3c7b0*/  STL [R1+0x160], R20 ;  /* 0x0001601401007387 */ /* 0x0001e20000100800 */
[----:B------:R-:W4:Y:S02]  /*3c7c0*/  LDL.LU.64 R22, [R1+0x3998] ;  /* 0x0039980001167983 */ /* 0x000f240000300a00 */
[----:B------:R-:W-:-:S02]  /*3c7d0*/  IMAD.MOV.U32 R29, RZ, RZ, R21 ;  /* 0x000000ffff1d7224 */ /* 0x000fc400078e0015 */
[----:B0-----:R-:W2:Y:S01]  /*3c7e0*/  LDL.LU.64 R20, [R1+0x3990] ;  /* 0x0039900001147983 */ /* 0x001ea20000300a00 */
[----:B------:R0:W-:Y:S02]  /*3c7f0*/  STL.64 [R1+0x3968], R26 ;  /* 0x0039681a01007387 */ /* 0x0001e40000100a00 */
[----:B------:R-:W2:Y:S02]  /*3c800*/  LDL.LU R24, [R1+0x100] ;  /* 0x0001000001187983 */ /* 0x000ea40000300800 */
[----:B------:R-:W2:Y:S01]  /*3c810*/  LDL.LU R25, [R1+0x104] ;  /* 0x0001040001197983 */ /* 0x000ea20000300800 */
[----:B0-----:R-:W2:Y:S01]  /*3c820*/  LDL.LU R26, [R1+0x108] ;  /* 0x00010800011a7983 */ /* 0x001ea20000300800 */
[----:B------:R-:W2:Y:S01]  /*3c830*/  LDL.LU R27, [R1+0x10c] ;  /* 0x00010c00011b7983 */ /* 0x000ea20000300800 */
[----:B----4-:R-:W-:Y:S02]  /*3c840*/  HMMA.16816.F32 R4, R4, R22, R12 ;  /* 0x000000160404723c */ /* 0x010fe4000000180c */
[----:B------:R-:W4:Y:S01]  /*3c850*/  LDL.LU.64 R14, [R1+0x3988] ;  /* 0x00398800010e7983 */ /* 0x000f220000300a00 */
[----:B------:R-:W4:Y:S11]  /*3c860*/  LDL.LU.64 R12, [R1+0x3980] ;  /* 0x00398000010c7983 */ /* 0x000f360000300a00 */
[----:B------:R-:W-:Y:S09]  /*3c870*/  @!UPT UIADD3 URZ, URZ, URZ, URZ ;  /* 0x0000003f3f3ff290 */ /* 0x000ff2000fffe03f */
[----:B------:R-:W-:Y:S01]  /*3c880*/  STL.64 [R1+0x150], R4 ;  /* 0x0001500401007387 */ /* 0x000fe20000100a00 */
[----:B------:R2:W-:Y:S02]  /*3c890*/  STL.64 [R1+0x158], R6 ;  /* 0x0001580601007387 */ /* 0x0005e40000100a00 */
[----:B--2---:R-:W-:Y:S01]  /*3c8a0*/  IMAD.MOV.U32 R6, RZ, RZ, R20 ;  /* 0x000000ffff067224 */ /* 0x004fe200078e0014 */
[----:B------:R-:W-:Y:S01]  /*3c8b0*/  MOV R7, R21 ;  /* 0x0000001500077202 */ /* 0x000fe20000000f00 */
[----:B------:R-:W2:Y:S01]  /*3c8c0*/  LDL.LU R20, [R1+0x397c] ;  /* 0x00397c0001147983 */ /* 0x000ea20000300800 */
[----:B------:R-:W2:Y:S05]  /*3c8d0*/  LDL.LU R21, [R1+0x3978] ;  /* 0x0039780001157983 */ /* 0x000eaa0000300800 */
[C---:B----4-:R-:W-:Y:S01]  /*3c8e0*/  HMMA.16816.F32 R4, R12.reuse, R6, R16 ;  /* 0x000000060c04723c */ /* 0x050fe20000001810 */
[----:B------:R-:W4:Y:S11]  /*3c8f0*/  LDL.LU.64 R18, [R1+0x3970] ;  /* 0x0039700001127983 */ /* 0x000f360000300a00 */
[----:B------:R-:W-:Y:S11]  /*3c900*/  @!UPT UIADD3 URZ, URZ, URZ, URZ ;  /* 0x0000003f3f3ff290 */ /* 0x000ff6000fffe03f */
[----:B------:R-:W-:Y:S01]  /*3c910*/  STL.64 [R1+0x140], R4 ;  /* 0x0001400401007387 */ /* 0x000fe20000100a00 */
[----:B------:R-:W-:Y:S02]  /*3c920*/  STL.64 [R1+0x148], R6 ;  /* 0x0001480601007387 */ /* 0x000fe40000100a00 */
[----:B---3--:R-:W0:Y:S02]  /*3c930*/  LDSM.16.MT88.4 R4, [R3+0x2c000] ;  /* 0x02c000000304783b */ /* 0x008e240000004200 */
[----:B0-----:R-:W-:Y:S02]  /*3c940*/  STL.64 [R1+0x3880], R6 ;  /* 0x0038800601007387 */ /* 0x001fe40000100a00 */
[----:B------:R0:W-:Y:S02]  /*3c950*/  STL.64 [R1+0x3878], R4 ;  /* 0x0038780401007387 */ /* 0x0001e40000100a00 */
[----:B0-----:R-:W3:Y:S01]  /*3c960*/  LDL.LU R4, [R1+0x180] ;  /* 0x0001800001047983 */ /* 0x001ee20000300800 */
[----:B------:R-:W3:Y:S02]  /*3c970*/  LDL.LU R5, [R1+0x184] ;  /* 0x0001840001057983 */ /* 0x000ee40000300800 */
[----:B------:R-:W-:Y:S01]  /*3c980*/  STL [R1+0x3870], R3 ;  /* 0x0038700301007387 */ /* 0x000fe20000100800 */
[C---:B----4-:R-:W-:Y:S01]  /*3c990*/  HMMA.16816.F32 R16, R12.reuse, R18, R24 ;  /* 0x000000120c10723c */ /* 0x050fe20000001818 */
[----:B------:R-:W4:Y:S11]  /*3c9a0*/  LDL.LU.64 R26, [R1+0x3968] ;  /* 0x00396800011a7983 */ /* 0x000f360000300a00 */
[----:B------:R-:W-:Y:S11]  /*3c9b0*/  @!UPT UIADD3 URZ, URZ, URZ, URZ ;  /* 0x0000003f3f3ff290 */ /* 0x000ff6000fffe03f */
[----:B------:R-:W-:Y:S01]  /*3c9c0*/  STL.64 [R1+0x130], R16 ;  /* 0x0001301001007387 */ /* 0x000fe20000100a00 */
[----:B------:R0:W-:Y:S03]  /*3c9d0*/  STL.64 [R1+0x138], R18 ;  /* 0x0001381201007387 */ /* 0x0001e60000100a00 */
[----:B0-----:R-:W4:Y:S01]  /*3c9e0*/  LDL.LU.64 R18, [R1+0x3960] ;  /* 0x0039600001127983 */ /* 0x001f220000300a00 */
[----:B------:R-:W4:Y:S02]  /*3c9f0*/  LDL.LU.64 R16, [R1+0x3958] ;  /* 0x0039580001107983 */ /* 0x000f240000300a00 */
[C---:B----4-:R-:W-:Y:S01]  /*3ca00*/  HMMA.16816.F32 R24, R12.reuse, R26, R16 ;  /* 0x0000001a0c18723c */ /* 0x050fe20000001810 */
[----:B------:R-:W4:Y:S11]  /*3ca10*/  LDL.LU.64 R16, [R1+0x3950] ;  /* 0x0039500001107983 */ /* 0x000f360000300a00 */
[----:B------:R-:W-:Y:S11]  /*3ca20*/  @!UPT UIADD3 URZ, URZ, URZ, URZ ;  /* 0x0000003f3f3ff290 */ /* 0x000ff6000fffe03f */
[----:B------:R-:W-:Y:S01]  /*3ca30*/  STL [R1+0x114], R25 ;  /* 0x0001141901007387 */ /* 0x000fe20000100800 */
[----:B------:R0:W-:Y:S01]  /*3ca40*/  STL.64 [R1+0x118], R26 ;  /* 0x0001181a01007387 */ /* 0x0001e20000100a00 */
[----:B------:R-:W-:Y:S02]  /*3ca50*/  MOV R3, R24 ;  /* 0x0000001800037202 */ /* 0x000fe40000000f00 */
[----:B0-----:R-:W3:Y:S01]  /*3ca60*/  LDL.LU.64 R26, [R1+0x3948] ;  /* 0x00394800011a7983 */ /* 0x001ee20000300a00 */
[----:B------:R-:W3:Y:S02]  /*3ca70*/  LDL.LU.64 R24, [R1+0x3940] ;  /* 0x0039400001187983 */ /* 0x000ee40000300a00 */
[----:B------:R-:W-:Y:S01]  /*3ca80*/  STL [R1+0x388c], R3 ;  /* 0x00388c0301007387 */ /* 0x000fe20000100800 */
[----:B--2---:R-:W-:Y:S01]  /*3ca90*/  MOV R6, R21 ;  /* 0x0000001500067202 */ /* 0x004fe20000000f00 */
[----:B------:R-:W-:Y:S01]  /*3caa0*/  IMAD.MOV.U32 R7, RZ, RZ, R20 ;  /* 0x000000ffff077224 */ /* 0x000fe200078e0014 */
[----:B---3--:R-:W-:Y:S01]  /*3cab0*/  HMMA.16816.F32 R12, R12, R22, R24 ;  /* 0x000000160c0c723c */ /* 0x008fe20000001818 */
[----:B------:R-:W4:Y:S01]  /*3cac0*/  LDL.LU.64 R26, [R1+0x3938] ;  /* 0x00393800011a7983 */ /* 0x000f220000300a00 */
[----:B------:R-:W4:Y:S02]  /*3cad0*/  LDL.LU.64 R24, [R1+0x3930] ;  /* 0x0039300001187983 */ /* 0x000f240000300a00 */
[----:B------:R-:W4:Y:S02]  /*3cae0*/  LDL.LU.64 R22, [R1+0x3928] ;  /* 0x0039280001167983 */ /* 0x000f240000300a00 */
[----:B------:R-:W4:Y:S11]  /*3caf0*/  LDL.LU.64 R20, [R1+0x3920] ;  /* 0x0039200001147983 */ /* 0x000f360000300a00 */
[----:B------:R-:W-:Y:S06]  /*3cb00*/  @!UPT UIADD3 URZ, URZ, URZ, URZ ;  /* 0x0000003f3f3ff290 */ /* 0x000fec000fffe03f */
[----:B------:R0:W-:Y:S01]  /*3cb10*/  STL.64 [R1+0x100], R12 ;  /* 0x0001000c01007387 */ /* 0x0001e20000100a00 */
[----:B------:R-:W-:Y:S03]  /*3cb20*/  STL.64 [R1+0x108], R14 ;  /* 0x0001080e01007387 */ /* 0x000fe60000100a00 */
[----:B0-----:R-:W2:Y:S01]  /*3cb30*/  LDL.64 R12, [R1+0x80] ;  /* 0x00008000010c7983 */ /* 0x001ea20000100a00 */
[----:B------:R-:W3:Y:S01]  /*3cb40*/  LDL.LU R19, [R1+0x3918] ;  /* 0x0039180001137983 */ /* 0x000ee20000300800 */
[C---:B----4-:R-:W-:Y:S02]  /*3cb50*/  HMMA.16816.F32 R20, R24.reuse, R16, R20 ;  /* 0x000000101814723c */ /* 0x050fe40000001814 */
[----:B------:R-:W4:Y:S11]  /*3cb60*/  LDL.LU.64 R16, [R1+0x3910] ;  /* 0x0039100001107983 */ /* 0x000f360000300a00 */
[----:B------:R-:W-:Y:S10]  /*3cb70*/  @!UPT UIADD3 URZ, URZ, URZ, URZ ;  /* 0x0000003f3f3ff290 */ /* 0x000ff4000fffe03f */
[----:B------:R-:W-:Y:S01]  /*3cb80*/  STL.64 [R1+0xf0], R20 ;  /* 0x0000f01401007387 */ /* 0x000fe20000100a00 */
[----:B------:R-:W-:Y:S02]  /*3cb90*/  STL.64 [R1+0xf8], R22 ;  /* 0x0000f81601007387 */ /* 0x000fe40000100a00 */
[----:B------:R-:W0:Y:S04]  /*3cba0*/  LDSM.16.MT88.4 R20, [R2+0x2c800] ;  /* 0x02c800000214783b */ /* 0x000e280000004200 */
[----:B------:R-:W-:Y:S01]  /*3cbb0*/  STL [R1+0x3888], R2 ;  /* 0x0038880201007387 */ /* 0x000fe20000100800 */
[----:B0-----:R-:W-:Y:S01]  /*3cbc0*/  STL.64 [R1+0x3838], R22 ;  /* 0x0038381601007387 */ /* 0x001fe20000100a00 */
[----:B------:R0:W-:Y:S03]  /*3cbd0*/  STL.64 [R1+0x3830], R20 ;  /* 0x0038301401007387 */ /* 0x0001e60000100a00 */
[----:B0-----:R-:W3:Y:S01]  /*3cbe0*/  LDL.LU R20, [R1+0xb0] ;  /* 0x0000b00001147983 */ /* 0x001ee20000300800 */
[----:B------:R-:W3:Y:S02]  /*3cbf0*/  LDL.LU R21, [R1+0xb4] ;  /* 0x0000b40001157983 */ /* 0x000ee40000300800 */
[----:B------:R-:W3:Y:S02]  /*3cc00*/  LDL.LU R22, [R1+0xb8] ;  /* 0x0000b80001167983 */ /* 0x000ee40000300800 */
[----:B------:R-:W3:Y:S01]  /*3cc10*/  LDL.LU R23, [R1+0xbc] ;  /* 0x0000bc0001177983 */ /* 0x000ee20000300800 */
[----:B--2---:R-:W-:Y:S01]  /*3cc20*/  MOV R2, R12 ;  /* 0x0000000c00027202 */ /* 0x004fe20000000f00 */
[----:B------:R-:W-:Y:S01]  /*3cc30*/  IMAD.MOV.U32 R0, RZ, RZ, R13 ;  /* 0x000000ffff007224 */ /* 0x000fe200078e000d */
[C---:B---3--:R-:W-:Y:S01]  /*3cc40*/  HMMA.16816.F32 R20, R24.reuse, R12, R20 ;  /* 0x0000000c1814723c */ /* 0x048fe20000001814 */
[----:B------:R-:W0:Y:S11]  /*3cc50*/  LDSM.16.MT88.4 R12, [R19+0x2c800] ;  /* 0x02c80000130c783b */ /* 0x000e360000004200 */
[----:B------:R-:W-:Y:S11]  /*3cc60*/  @!UPT UIADD3 URZ, URZ, URZ, URZ ;  /* 0x0000003f3f3ff290 */ /* 0x000ff6000fffe03f */
[----:B------:R1:W-:Y:S01]  /*3cc70*/  STL.64 [R1+0xc0], R20 ;  /* 0x0000c01401007387 */ /* 0x0003e20000100a00 */
[----:B------:R-:W-:Y:S03]  /*3cc80*/  STL.64 [R1+0xc8], R22 ;  /* 0x0000c81601007387 */ /* 0x000fe60000100a00 */
[----:B-1----:R-:W2:Y:S04]  /*3cc90*/  LDL.64 R20, [R1+0x50] ;  /* 0x0000500001147983 */ /* 0x002ea80000100a00 */
[----:B0-----:R-:W-:Y:S01]  /*3cca0*/  STL.64 [R1+0x37d8], R14 ;  /* 0x0037d80e01007387 */ /* 0x001fe20000100a00 */
[----:B------:R0:W-:Y:S03]  /*3ccb0*/  STL.64 [R1+0x37d0], R12 ;  /* 0x0037d00c01007387 */ /* 0x0001e60000100a00 */
[----:B0-----:R-:W3:Y:S01]  /*3ccc0*/  LDL.LU R12, [R1+0xa0] ;  /* 0x0000a000010c7983 */ /* 0x001ee20000300800 */
[----:B------:R-:W3:Y:S02]  /*3ccd0*/  LDL.LU R13, [R1+0xa4] ;  /* 0x0000a400010d7983 */ /* 0x000ee40000300800 */
[----:B------:R-:W3:Y:S02]  /*3cce0*/  LDL.LU R14, [R1+0xa8] ;  /* 0x0000a800010e7983 */ /* 0x000ee40000300800 */
[----:B------:R-:W3:Y:S01]  /*3ccf0*/  LDL.LU R15, [R1+0xac] ;  /* 0x0000ac00010f7983 */ /* 0x000ee20000300800 */
[C---:B----4-:R-:W-:Y:S11]  /*3cd00*/  HMMA.16816.F32 R16, R24.reuse, R16, R4 ;  /* 0x000000101810723c */ /* 0x050ff60000001804 */
[----:B------:R-:W-:Y:S11]  /*3cd10*/  @!UPT UIADD3 URZ, URZ, URZ, URZ ;  /* 0x0000003f3f3ff290 */ /* 0x000ff6000fffe03f */
[----:B------:R-:W-:Y:S02]  /*3cd20*/  @!UPT UIADD3 URZ, URZ, URZ, URZ ;  /* 0x0000003f3f3ff290 */ /* 0x000fe4000fffe03f */
[----:B------:R-:W-:Y:S02]  /*3cd30*/  MOV R7, R18 ;  /* 0x0000001200077202 */ /* 0x000fe40000000f00 */
[----:B------:R-:W-:Y:S01]  /*3cd40*/  MOV R6, R19 ;  /* 0x0000001300067202 */ /* 0x000fe20000000f00 */
[----:B------:R0:W-:Y:S01]  /*3cd50*/  STL.64 [R1+0xb0], R16 ;  /* 0x0000b01001007387 */ /* 0x0001e20000100a00 */
[----:B------:R-:W2:Y:S03]  /*3cd60*/  LDL.LU.64 R18, [R1+0x3908] ;  /* 0x0039080001127983 */ /* 0x000ea60000300a00 */
[----:B0-----:R-:W2:Y:S01]  /*3cd70*/  LDL.LU.64 R16, [R1+0x3900] ;  /* 0x0039000001107983 */ /* 0x001ea20000300a00 */
[----:B------:R-:W-:Y:S02]  /*3cd80*/  STL.64 [R1+0x38b0], R6 ;  /* 0x0038b00601007387 */ /* 0x000fe40000100a00 */
[----:B------:R-:W-:Y:S02]  /*3cd90*/  STL.64 [R1+0x38f0], R10 ;  /* 0x0038f00a01007387 */ /* 0x000fe40000100a00 */
[----:B------:R0:W-:Y:S01]  /*3cda0*/  STL.64 [R1+0x38e8], R8 ;  /* 0x0038e80801007387 */ /* 0x0001e20000100a00 */
[----:B---3--:R-:W-:Y:S07]  /*3cdb0*/  HMMA.16816.F32 R12, R24, R8, R12 ;  /* 0x00000008180c723c */ /* 0x008fee000000180c */
[----:B0-----:R-:W-:Y:S01]  /*3cdc0*/  IMAD.MOV.U32 R8, RZ, RZ, R2 ;  /* 0x000000ffff087224 */ /* 0x001fe200078e0002 */
[----:B------:R-:W-:-:S05]  /*3cdd0*/  MOV R9, R0 ;  /* 0x0000000000097202 */ /* 0x000fca0000000f00 */
[----:B------:R0:W-:Y:S04]  /*3cde0*/  STL.64 [R1+0x38f8], R8 ;  /* 0x0038f80801007387 */ /* 0x0001e80000100a00 */
        /* <DEDUP_REMOVED lines=8> */
[----:B------:R-:W4:Y:S01]  /*3ce70*/  LDL.LU R4, [R1+0x120] ;  /* 0x0001200001047983 */ /* 0x000f220000300800 */
[----:B------:R-:W4:Y:S02]  /*3ce80*/  LDL.LU R5, [R1+0x124] ;  /* 0x0001240001057983 */ /* 0x000f240000300800 */
[----:B------:R-:W3:Y:S02]  /*3ce90*/  LDL.LU R6, [R1+0x128] ;  /* 0x0001280001067983 */ /* 0x000ee40000300800 */
[----:B------:R-:W3:Y:S01]  /*3cea0*/  LDL.LU R7, [R1+0x12c] ;  /* 0x00012c0001077983 */ /* 0x000ee20000300800 */
[----:B--2---:R-:W-:Y:S01]  /*3ceb0*/  HMMA.16816.F32 R8, R16, R20, R8 ;  /* 0x000000141008723c */ /* 0x004fe20000001808 */
[----:B---3--:R-:W-:Y:S01]  /*3cec0*/  STL.64 [R1+0x38d8], R6 ;  /* 0x0038d80601007387 */ /* 0x008fe20000100a00 */
[----:B----4-:R0:W-:Y:S03]  /*3ced0*/  STL.64 [R1+0x38d0], R4 ;  /* 0x0038d00401007387 */ /* 0x0101e60000100a00 */
[----:B0-----:R-:W2:Y:S01]  /*3cee0*/  LDL.LU R4, [R1+0xd0] ;  /* 0x0000d00001047983 */ /* 0x001ea20000300800 */
[----:B------:R-:W2:Y:S02]  /*3cef0*/  LDL.LU R5, [R1+0xd4] ;  /* 0x0000d40001057983 */ /* 0x000ea40000300800 */
[----:B------:R-:W2:Y:S02]  /*3cf00*/  LDL.LU R6, [R1+0xd8] ;  /* 0x0000d80001067983 */ /* 0x000ea40000300800 */
[----:B------:R-:W2:Y:S01]  /*3cf10*/  LDL.LU R7, [R1+0xdc] ;  /* 0x0000dc0001077983 */ /* 0x000ea20000300800 */
[----:B------:R-:W-:Y:S01]  /*3cf20*/  STL.64 [R1+0x37e8], R14 ;  /* 0x0037e80e01007387 */ /* 0x000fe20000100a00 */
[----:B------:R0:W-:Y:S11]  /*3cf30*/  STL.64 [R1+0x37e0], R12 ;  /* 0x0037e00c01007387 */ /* 0x0001f60000100a00 */
[----:B------:R-:W-:Y:S01]  /*3cf40*/  @!UPT UIADD3 URZ, URZ, URZ, URZ ;  /* 0x0000003f3f3ff290 */ /* 0x000fe2000fffe03f */
[----:B------:R-:W-:Y:S02]  /*3cf50*/  MOV R23, R8 ;  /* 0x0000000800177202 */ /* 0x000fe40000000f00 */
[----:B------:R-:W-:Y:S01]  /*3cf60*/  MOV R22, R9 ;  /* 0x0000000900167202 */ /* 0x000fe20000000f00 */
[----:B0-----:R-:W3:Y:S01]  /*3cf70*/  LDL.LU R12, [R1+0x40] ;  /* 0x00004000010c7983 */ /* 0x001ee20000300800 */
[----:B------:R-:W3:Y:S02]  /*3cf80*/  LDL.LU R13, [R1+0x44] ;  /* 0x00004400010d7983 */ /* 0x000ee40000300800 */
[----:B------:R-:W3:Y:S02]  /*3cf90*/  LDL.LU R14, [R1+0x48] ;  /* 0x00004800010e7983 */ /* 0x000ee40000300800 */
[----:B------:R-:W3:Y:S01]  /*3cfa0*/  LDL.LU R15, [R1+0x4c] ;  /* 0x00004c00010f7983 */ /* 0x000ee20000300800 */
[----:B------:R-:W3:Y:S01]  /*3cfb0*/  LDL.LU.64 R8, [R1+0x38f8] ;  /* 0x0038f80001087983 */ /* 0x000ee20000300a00 */
[----:B------:R-:W-:Y:S01]  /*3cfc0*/  MOV R0, R20 ;  /* 0x0000001400007202 */ /* 0x000fe20000000f00 */
[----:B------:R-:W-:-:S02]  /*3cfd0*/  IMAD.MOV.U32 R28, RZ, RZ, R21 ;  /* 0x000000ffff1c7224 */ /* 0x000fc400078e0015 */
[----:B------:R-:W-:Y:S01]  /*3cfe0*/  IMAD.MOV.U32 R21, RZ, RZ, R10 ;  /* 0x000000ffff157224 */ /* 0x000fe200078e000a */
[----:B------:R-:W-:Y:S01]  /*3cff0*/  MOV R20, R11 ;  /* 0x0000000b00147202 */ /* 0x000fe20000000f00 */
[----:B------:R-:W-:Y:S04]  /*3d000*/  STL.64 [R1+0x3898], R22 ;  /* 0x0038981601007387 */ /* 0x000fe80000100a00 */
[----:B------:R0:W-:Y:S04]  /*3d010*/  STL.64 [R1+0x3890], R20 ;  /* 0x0038901401007387 */ /* 0x0001e80000100a00 */
[----:B0-----:R-:W4:Y:S01]  /*3d020*/  LDL.LU.64 R20, [R1+0x70] ;  /* 0x0000700001147983 */ /* 0x001f220000300a00 */
[C---:B---3--:R-:W-:Y:S11]  /*3d030*/  HMMA.16816.F32 R8, R16.reuse, R8, R12 ;  /* 0x000000081008723c */ /* 0x048ff6000000180c */
[----:B------:R-:W-:Y:S11]  /*3d040*/  @!UPT UIADD3 URZ, URZ, URZ, URZ ;  /* 0x0000003f3f3ff290 */ /* 0x000ff6000fffe03f */
[----:B------:R-:W-:Y:S02]  /*3d050*/  @!UPT UIADD3 URZ, URZ, URZ, URZ ;  /* 0x0000003f3f3ff290 */ /* 0x000fe4000fffe03f */
[----:B------:R-:W-:Y:S02]  /*3d060*/  MOV R13, R10 ;  /* 0x0000000a000d7202 */ /* 0x000fe40000000f00 */
[----:B------:R-:W-:Y:S02]  /*3d070*/  MOV R12, R11 ;  /* 0x0000000b000c7202 */ /* 0x000fe40000000f00 */
[----:B------:R-:W-:Y:S01]  /*3d080*/  MOV R15, R8 ;  /* 0x00000008000f7202 */ /* 0x000fe20000000f00 */
[----:B------:R-:W-:Y:S01]  /*3d090*/  IMAD.MOV.U32 R14, RZ, RZ, R9 ;  /* 0x000000ffff0e7224 */ /* 0x000fe200078e0009 */
[----:B------:R-:W3:Y:S01]  /*3d0a0*/  LDL.LU.64 R10, [R1+0x38f0] ;  /* 0x0038f000010a7983 */ /* 0x000ee20000300a00 */
[----:B------:R-:W2:Y:S01]  /*3d0b0*/  LDL.LU.64 R8, [R1+0x38e8] ;  /* 0x0038e80001087983 */ /* 0x000ea20000300a00 */
[C---:B----4-:R-:W-:Y:S02]  /*3d0c0*/  HMMA.16816.F32 R24, R16.reuse, R20, R24 ;  /* 0x000000141018723c */ /* 0x050fe40000001818 */
[----:B------:R-:W-:Y:S01]  /*3d0d0*/  STL.64 [R1+0x38a8], R14 ;  /* 0x0038a80e01007387 */ /* 0x000fe20000100a00 */
[----:B------:R0:W-:Y:S03]  /*3d0e0*/  STL.64 [R1+0x38a0], R12 ;  /* 0x0038a00c01007387 */ /* 0x0001e60000100a00 */
[----:B0-----:R-:W4:Y:S11]  /*3d0f0*/  LDL.LU.64 R12, [R1+0x80] ;  /* 0x00008000010c7983 */ /* 0x001f360000300a00 */
[----:B------:R-:W-:Y:S06]  /*3d100*/  @!UPT UIADD3 URZ, URZ, URZ, URZ ;  /* 0x0000003f3f3ff290 */ /* 0x000fec000fffe03f */
[----:B------:R-:W-:Y:S01]  /*3d110*/  STL.64 [R1+0x37b8], R26 ;  /* 0x0037b81a01007387 */ /* 0x000fe20000100a00 */
[----:B------:R0:W-:Y:S03]  /*3d120*/  STL.64 [R1+0x37b0], R24 ;  /* 0x0037b01801007387 */ /* 0x0001e60000100a00 */
[----:B0-----:R-:W4:Y:S01]  /*3d130*/  LDL.LU R24, [R1+0x160] ;  /* 0x0001600001187983 */ /* 0x001f220000300800 */
[----:B------:R-:W-:Y:S02]  /*3d140*/  IMAD.MOV.U32 R25, RZ, RZ, R29 ;  /* 0x000000ffff197224 */ /* 0x000fe400078e001d */
[----:B------:R-:W4:Y:S01]  /*3d150*/  LDL.LU R29, [R1+0x38e0] ;  /* 0x0038e000011d7983 */ /* 0x000f220000300800 */
[----:B--2---:R-:W-:Y:S01]  /*3d160*/  HMMA.16816.F32 R16, R16, R8, R4 ;  /* 0x000000081010723c */ /* 0x004fe20000001804 */
[----:B------:R-:W2:Y:S01]  /*3d170*/  LDL.LU.64 R6, [R1+0x38d8] ;  /* 0x0038d80001067983 */ /* 0x000ea20000300a00 */
[----:B------:R-:W2:Y:S01]  /*3d180*/  LDL.LU.64 R4, [R1+0x38d0] ;  /* 0x0038d00001047983 */ /* 0x000ea20000300a00 */
[----:B---3--:R-:W-:-:S02]  /*3d190*/  MOV R26, R11 ;  /* 0x0000000b001a7202 */ /* 0x008fc40000000f00 */
[----:B------:R-:W-:Y:S01]  /*3d1a0*/  MOV R27, R10 ;  /* 0x0000000a001b7202 */ /* 0x000fe20000000f00 */
[----:B------:R-:W-:Y:S01]  /*3d1b0*/  IMAD.MOV.U32 R3, RZ, RZ, R8 ;  /* 0x000000ffff037224 */ /* 0x000fe200078e0008 */
[----:B------:R-:W-:Y:S11]  /*3d1c0*/  MOV R2, R9 ;  /* 0x0000000900027202 */ /* 0x000ff60000000f00 */
[----:B------:R-:W-:Y:S05]  /*3d1d0*/  @!UPT UIADD3 URZ, URZ, URZ, URZ ;  /* 0x0000003f3f3ff290 */ /* 0x000fea000fffe03f */
[----:B------:R0:W-:Y:S01]  /*3d1e0*/  STL.64 [R1+0x40], R16 ;  /* 0x0000401001007387 */ /* 0x0001e20000100a00 */
[----:B------:R2:W-:Y:S02]  /*3d1f0*/  STL.64 [R1+0x48], R18 ;  /* 0x0000481201007387 */ /* 0x0005e40000100a00 */
[----:B------:R-:W2:Y:S02]  /*3d200*/  LDL.LU.64 R10, [R1+0x38c8] ;  /* 0x0038c800010a7983 */ /* 0x000ea40000300a00 */
[----:B------:R-:W2:Y:S01]  /*3d210*/  LDL.LU.64 R8, [R1+0x38c0] ;  /* 0x0038c00001087983 */ /* 0x000ea20000300a00 */
[----:B0-----:R-:W-:Y:S01]  /*3d220*/  MOV R16, R0 ;  /* 0x0000000000107202 */ /* 0x001fe20000000f00 */
[----:B------:R-:W-:Y:S01]  /*3d230*/  IMAD.MOV.U32 R17, RZ, RZ, R28 ;  /* 0x000000ffff117224 */ /* 0x000fe200078e001c */
[----:B------:R-:W3:Y:S01]  /*3d240*/  LDL.LU R0, [R1+0x38bc] ;  /* 0x0038bc0001007983 */ /* 0x000ee20000300800 */
[----:B------:R-:W3:Y:S05]  /*3d250*/  LDL.LU R28, [R1+0x38b8] ;  /* 0x0038b800011c7983 */ /* 0x000eea0000300800 */
[----:B--2---:R-:W-:Y:S01]  /*3d260*/  HMMA.16816.F32 R16, R8, R16, R4 ;  /* 0x000000100810723c */ /* 0x004fe20000001804 */
[----:B------:R-:W2:Y:S11]  /*3d270*/  LDL.LU.64 R6, [R1+0x38b0] ;  /* 0x0038b00001067983 */ /* 0x000eb60000300a00 */
[----:B------:R-:W-:Y:S11]  /*3d280*/  @!UPT UIADD3 URZ, URZ, URZ, URZ ;  /* 0x0000003f3f3ff290 */ /* 0x000ff6000fffe03f */
[----:B------:R-:W-:Y:S01]  /*3d290*/  STL.64 [R1+0xa0], R16 ;  /* 0x0000a01001007387 */ /* 0x000fe20000100a00 */
[----:B------:R-:W-:Y:S02]  /*3d2a0*/  STL.64 [R1+0xa8], R18 ;  /* 0x0000a81201007387 */ /* 0x000fe40000100a00 */
[----:B----4-:R-:W0:Y:S02]  /*3d2b0*/  LDSM.16.MT88.4 R16, [R29+0x2c800] ;  /* 0x02c800001d10783b */ /* 0x010e240000004200 */
[----:B0-----:R-:W-:Y:S02]  /*3d2c0*/  STL.64 [R1+0x3778], R18 ;  /* 0x0037781201007387 */ /* 0x001fe40000100a00 */
[----:B------:R0:W-:Y:S02]  /*3d2d0*/  STL.64 [R1+0x3770], R16 ;  /* 0x0037701001007387 */ /* 0x0001e40000100a00 */
[----:B0-----:R-:W4:Y:S01]  /*3d2e0*/  LDL.LU R16, [R1+0x170] ;  /* 0x0001700001107983 */ /* 0x001f220000300800 */
[----:B------:R-:W4:Y:S01]  /*3d2f0*/  LDL.LU R17, [R1+0x174] ;  /* 0x0001740001117983 */ /* 0x000f220000300800 */
[----:B---3--:R-:W-:-:S02]  /*3d300*/  MOV R18, R28 ;  /* 0x0000001c00127202 */ /* 0x008fc40000000f00 */
[----:B------:R-:W-:Y:S01]  /*3d310*/  MOV R19, R0 ;  /* 0x0000000000137202 */ /* 0x000fe20000000f00 */
[----:B------:R-:W-:Y:S01]  /*3d320*/  STL [R1+0x3768], R29 ;  /* 0x0037681d01007387 */ /* 0x000fe20000100800 */
[----:B------:R-:W-:Y:S01]  /*3d330*/  IMAD.MOV.U32 R5, RZ, RZ, R12 ;  /* 0x000000ffff057224 */ /* 0x000fe200078e000c */
[----:B------:R-:W-:Y:S01]  /*3d340*/  MOV R4, R13 ;  /* 0x0000000d00047202 */ /* 0x000fe20000000f00 */
[----:B------:R-:W3:Y:S01]  /*3d350*/  LDL.LU.64 R14, [R1+0x38a8] ;  /* 0x0038a800010e7983 */ /* 0x000ee20000300a00 */
[C---:B------:R-:W-:Y:S08]  /*3d360*/  HMMA.16816.F32 R24, R8.reuse, R20, R24 ;  /* 0x000000140818723c */ /* 0x040ff00000001818 */
[----:B----4-:R-:W-:Y:S01]  /*3d370*/  HMMA.16816.F32 R16, R8, R12, R16 ;  /* 0x0000000c0810723c */ /* 0x010fe20000001810 */
[----:B------:R-:W4:Y:S11]  /*3d380*/  LDL.LU.64 R12, [R1+0x38a0] ;  /* 0x0038a000010c7983 */ /* 0x000f360000300a00 */
[----:B------:R-:W-:Y:S11]  /*3d390*/  @!UPT UIADD3 URZ, URZ, URZ, URZ ;  /* 0x0000003f3f3ff290 */ /* 0x000ff6000fffe03f */
[----:B------:R-:W-:Y:S01]  /*3d3a0*/  @!UPT UIADD3 URZ, URZ, URZ, URZ ;  /* 0x0000003f3f3ff290 */ /* 0x000fe2000fffe03f */
[----:B------:R-:W-:Y:S01]  /*3d3b0*/  IMAD.MOV.U32 R0, RZ, RZ, R19 ;  /* 0x000000ffff007224 */ /* 0x000fe200078e0013 */
[----:B------:R-:W-:Y:S01]  /*3d3c0*/  MOV R28, R18 ;  /* 0x00000012001c7202 */ /* 0x000fe20000000f00 */
[----:B------:R-:W-:Y:S03]  /*3d3d0*/  STL.64 [R1+0xe0], R16 ;  /* 0x0000e01001007387 */ /* 0x000fe60000100a00 */
[----:B------:R0:W-:Y:S01]  /*3d3e0*/  STL [R1+0x379c], R0 ;  /* 0x00379c0001007387 */ /* 0x0001e20000100800 */
[----:B------:R-:W-:Y:S01]  /*3d3f0*/  MOV R19, R20 ;  /* 0x0000001400137202 */ /* 0x000fe20000000f00 */
[----:B------:R-:W-:Y:S01]  /*3d400*/  STL [R1+0x3798], R28 ;  /* 0x0037981c01007387 */ /* 0x000fe20000100800 */
[----:B------:R-:W2:Y:S01]  /*3d410*/  LDL.LU.64 R22, [R1+0x3898] ;  /* 0x0038980001167983 */ /* 0x000ea20000300a00 */
[----:B0-----:R-:W-:Y:S02]  /*3d420*/  MOV R0, R21 ;  /* 0x0000001500007202 */ /* 0x001fe40000000f00 */
[----:B------:R-:W-:Y:S01]  /*3d430*/  MOV R16, R27 ;  /* 0x0000001b00107202 */ /* 0x000fe20000000f00 */
[----:B------:R-:W2:Y:S01]  /*3d440*/  LDL.LU.64 R20, [R1+0x3890] ;  /* 0x0038900001147983 */ /* 0x000ea20000300a00 */
[----:B------:R-:W-:Y:S01]  /*3d450*/  MOV R17, R26 ;  /* 0x0000001a00117202 */ /* 0x000fe20000000f00 */
[----:B------:R3:W-:Y:S02]  /*3d460*/  STL [R1+0xd0], R24 ;  /* 0x0000d01801007387 */ /* 0x0007e40000100800 */
[----:B----4-:R-:W-:Y:S01]  /*3d470*/  IMAD.MOV.U32 R27, RZ, RZ, R12 ;  /* 0x000000ffff1b7224 */ /* 0x010fe200078e000c */
[----:B------:R-:W-:Y:S01]  /*3d480*/  MOV R26, R13 ;  /* 0x0000000d001a7202 */ /* 0x000fe20000000f00 */
[----:B------:R-:W4:Y:S01]  /*3d490*/  LDL.LU R12, [R1+0xb0] ;  /* 0x0000b000010c7983 */ /* 0x000f220000300800 */
[----:B------:R-:W4:Y:S02]  /*3d4a0*/  LDL.LU R13, [R1+0xb4] ;  /* 0x0000b400010d7983 */ /* 0x000f240000300800 */
[----:B------:R-:W-:-:S02]  /*3d4b0*/  IMAD.MOV.U32 R18, RZ, RZ, R25 ;  /* 0x000000ffff127224 */ /* 0x000fc400078e0019 */
[----:B---3--:R-:W-:Y:S01]  /*3d4c0*/  IMAD.MOV.U32 R24, RZ, RZ, R15 ;  /* 0x000000ffff187224 */ /* 0x008fe200078e000f */
[----:B------:R-:W-:Y:S01]  /*3d4d0*/  MOV R25, R14 ;  /* 0x0000000e00197202 */ /* 0x000fe20000000f00 */
[----:B--2---:R-:W-:Y:S01]  /*3d4e0*/  MOV R14, R7 ;  /* 0x00000007000e7202 */ /* 0x004fe20000000f00 */
[----:B------:R-:W-:-:S05]  /*3d4f0*/  MOV R15, R6 ;  /* 0x00000006000f7202 */ /* 0x000fca0000000f00 */
[----:B------:R0:W-:Y:S04]  /*3d500*/  STL.64 [R1+0x37f8], R14 ;  /* 0x0037f80e01007387 */ /* 0x0001e80000100a00 */
[----:B----4-:R1:W-:Y:S01]  /*3d510*/  STL.64 [R1+0x37f0], R12 ;  /* 0x0037f00c01007387 */ /* 0x0103e20000100a00 */
[----:B0-----:R-:W2:Y:S02]  /*3d520*/  LDL R14, [R1+0x88] ;  /* 0x00008800010e7983 */ /* 0x001ea40000100800 */
[----:B------:R-:W2:Y:S02]  /*3d530*/  LDL R15, [R1+0x8c] ;  /* 0x00008c00010f7983 */ /* 0x000ea40000100800 */
[----:B-1----:R-:W-:Y:S01]  /*3d540*/  IMAD.MOV.U32 R12, RZ, RZ, R5 ;  /* 0x000000ffff0c7224 */ /* 0x002fe200078e0005 */
[----:B------:R-:W-:Y:S01]  /*3d550*/  MOV R13, R4 ;  /* 0x00000004000d7202 */ /* 0x000fe20000000f00 */
[----:B--2---:R-:W-:Y:S04]  /*3d560*/  STL.64 [R1+0x3868], R14 ;  /* 0x0038680e01007387 */ /* 0x004fe80000100a00 */
[----:B------:R0:W-:Y:S02]  /*3d570*/  STL.64 [R1+0x3860], R12 ;  /* 0x0038600c01007387 */ /* 0x0001e40000100a00 */
        /* <DEDUP_REMOVED lines=8> */
[----:B------:R0:W-:Y:S01]  /*3d600*/  STL.64 [R1+0x37c8], R26 ;  /* 0x0037c81a01007387 */ /* 0x0001e20000100a00 */
[----:B------:R1:W-:Y:S01]  /*3d610*/  STL.64 [R1+0x37c0], R24 ;  /* 0x0037c01801007387 */ /* 0x0003e20000100a00 */
[----:B0-----:R-:W-:-:S02]  /*3d620*/  MOV R27, R20 ;  /* 0x00000014001b7202 */ /* 0x001fc40000000f00 */
[----:B------:R-:W-:Y:S01]  /*3d630*/  MOV R26, R21 ;  /* 0x00000015001a7202 */ /* 0x000fe20000000f00 */
[----:B------:R-:W4:Y:S01]  /*3d640*/  LDL.LU R20, [R1+0x100] ;  /* 0x0001000001147983 */ /* 0x000f220000300800 */
[----:B-1----:R-:W-:Y:S02]  /*3d650*/  IMAD.MOV.U32 R25, RZ, RZ, R22 ;  /* 0x000000ffff197224 */ /* 0x002fe400078e0016 */
[----:B------:R-:W4:Y:S01]  /*3d660*/  LDL.LU R21, [R1+0x104] ;  /* 0x0001040001157983 */ /* 0x000f220000300800 */
[----:B------:R-:W-:Y:S01]  /*3d670*/  MOV R24, R23 ;  /* 0x0000001700187202 */ /* 0x000fe20000000f00 */
[----:B------:R-:W2:Y:S01]  /*3d680*/  LDL.LU R22, [R1+0x108] ;  /* 0x0001080001167983 */ /* 0x000ea20000300800 */
[----:B------:R-:W2:Y:S03]  /*3d690*/  LDL.LU R23, [R1+0x10c] ;  /* 0x00010c0001177983 */ /* 0x000ea60000300800 */
[----:B--2---:R-:W-:Y:S01]  /*3d6a0*/  STL.64 [R1+0x3848], R22 ;  /* 0x0038481601007387 */ /* 0x004fe20000100a00 */
[----:B----4-:R0:W-:Y:S02]  /*3d6b0*/  STL.64 [R1+0x3840], R20 ;  /* 0x0038401401007387 */ /* 0x0101e40000100a00 */
[----:B0-----:R-:W-:Y:S01]  /*3d6c0*/  IMAD.MOV.U32 R20, RZ, RZ, R19 ;  /* 0x000000ffff147224 */ /* 0x001fe200078e0013 */
[----:B------:R-:W-:-:S05]  /*3d6d0*/  MOV R21, R0 ;  /* 0x0000000000157202 */ /* 0x000fca0000000f00 */
[----:B------:R-:W-:Y:S01]  /*3d6e0*/  STL.64 [R1+0x3858], R20 ;  /* 0x0038581401007387 */ /* 0x000fe20000100a00 */
[----:B------:R-:W-:Y:S02]  /*3d6f0*/  STL.64 [R1+0x3808], R26 ;  /* 0x0038081a01007387 */ /* 0x000fe40000100a00 */
[----:B------:R0:W-:Y:S02]  /*3d700*/  STL.64 [R1+0x3800], R24 ;  /* 0x0038001801007387 */ /* 0x0001e40000100a00 */
[----:B0-----:R-:W2:Y:S01]  /*3d710*/  LDL.LU R24, [R1+0xc0] ;  /* 0x0000c00001187983 */ /* 0x001ea20000300800 */
[----:B------:R-:W2:Y:S02]  /*3d720*/  LDL.LU R25, [R1+0xc4] ;  /* 0x0000c40001197983 */ /* 0x000ea40000300800 */
[----:B------:R-:W4:Y:S02]  /*3d730*/  LDL.LU R26, [R1+0xc8] ;  /* 0x0000c800011a7983 */ /* 0x000f240000300800 */
[----:B------:R-:W4:Y:S01]  /*3d740*/  LDL.LU R27, [R1+0xcc] ;  /* 0x0000cc00011b7983 */ /* 0x000f220000300800 */
[----:B------:R-:W2:Y:S01]  /*3d750*/  LDL.LU R20, [R1+0x130] ;  /* 0x0001300001147983 */ /* 0x000ea20000300800 */
[----:B------:R-:W3:Y:S02]  /*3d760*/  LDL.LU R21, [R1+0x134] ;  /* 0x0001340001157983 */ /* 0x000ee40000300800 */
[----:B------:R-:W3:Y:S02]  /*3d770*/  LDL.LU R22, [R1+0x138] ;  /* 0x0001380001167983 */ /* 0x000ee40000300800 */
[----:B------:R-:W3:Y:S01]  /*3d780*/  LDL.LU R23, [R1+0x13c] ;  /* 0x00013c0001177983 */ /* 0x000ee20000300800 */
[----:B----4-:R-:W-:Y:S01]  /*3d790*/  STL.64 [R1+0x3818], R26 ;  /* 0x0038181a01007387 */ /* 0x010fe20000100a00 */
[----:B--2---:R0:W-:Y:S03]  /*3d7a0*/  STL.64 [R1+0x3810], R24 ;  /* 0x0038101801007387 */ /* 0x0041e60000100a00 */
[----:B0-----:R-:W2:Y:S01]  /*3d7b0*/  LDL.LU.64 R24, [R1+0x50] ;  /* 0x0000500001187983 */ /* 0x001ea20000300a00 */
[----:B------:R-:W4:Y:S02]  /*3d7c0*/  LDL.LU.64 R26, [R1+0x58] ;  /* 0x00005800011a7983 */ /* 0x000f240000300a00 */
[----:B------:R0:W-:Y:S02]  /*3d7d0*/  STL [R1+0x37a8], R16 ;  /* 0x0037a81001007387 */ /* 0x0001e40000100800 */
[----:B------:R1:W-:Y:S01]  /*3d7e0*/  STL [R1+0x37a4], R17 ;  /* 0x0037a41101007387 */ /* 0x0003e20000100800 */
[----:B------:R-:W-:Y:S01]  /*3d7f0*/  STL [R1+0x37a0], R18 ;  /* 0x0037a01201007387 */ /* 0x000fe20000100800 */
[----:B0-----:R-:W-:Y:S01]  /*3d800*/  MOV R16, R3 ;  /* 0x0000000300107202 */ /* 0x001fe20000000f00 */
[----:B-1----:R-:W-:-:S02]  /*3d810*/  IMAD.MOV.U32 R17, RZ, RZ, R2 ;  /* 0x000000ffff117224 */ /* 0x002fc400078e0002 */
[----:B------:R-:W2:Y:S01]  /*3d820*/  LDL.LU R3, [R1+0x388c] ;  /* 0x00388c0001037983 */ /* 0x000ea20000300800 */
[----:B------:R-:W2:Y:S04]  /*3d830*/  LDL.LU R2, [R1+0x3888] ;  /* 0x0038880001027983 */ /* 0x000ea80000300800 */
[----:B---3--:R-:W-:Y:S01]  /*3d840*/  HMMA.16816.F32 R8, R8, R16, R4 ;  /* 0x000000100808723c */ /* 0x008fe20000001804 */
[----:B------:R-:W2:Y:S01]  /*3d850*/  LDL.LU.64 R6, [R1+0x3880] ;  /* 0x0038800001067983 */ /* 0x000ea20000300a00 */
[----:B------:R-:W2:Y:S11]  /*3d860*/  LDL.LU.64 R4, [R1+0x3878] ;  /* 0x0038780001047983 */ /* 0x000eb60000300a00 */
[----:B------:R-:W-:Y:S10]  /*3d870*/  @!UPT UIADD3 URZ, URZ, URZ, URZ ;  /* 0x0000003f3f3ff290 */ /* 0x000ff4000fffe03f */
[----:B------:R-:W-:Y:S01]  /*3d880*/  STL [R1+0x90], R8 ;  /* 0x0000900801007387 */ /* 0x000fe20000100800 */
[----:B------:R-:W-:Y:S01]  /*3d890*/  MOV R0, R9 ;  /* 0x0000000900007202 */ /* 0x000fe20000000f00 */
[----:B------:R2:W-:Y:S01]  /*3d8a0*/  STL [R1+0x9c], R11 ;  /* 0x00009c0b01007387 */ /* 0x0005e20000100800 */
[----:B------:R-:W-:Y:S01]  /*3d8b0*/  MOV R28, R10 ;  /* 0x0000000a001c7202 */ /* 0x000fe20000000f00 */
[----:B----4-:R0:W-:Y:S01]  /*3d8c0*/  STL.64 [R1+0x3850], R26 ;  /* 0x0038501a01007387 */ /* 0x0101e20000100a00 */
[----:B--2---:R-:W-:Y:S07]  /*3d8d0*/  HMMA.16816.F32 R8, R4, R24, R12 ;  /* 0x000000180408723c */ /* 0x004fee000000180c */
[----:B------:R-:W-:-:S02]  /*3d8e0*/  IMAD.MOV.U32 R24, RZ, RZ, R3 ;  /* 0x000000ffff187224 */ /* 0x000fc400078e0003 */
[----:B------:R-:W2:Y:S01]  /*3d8f0*/  LDL.LU R3, [R1+0x3870] ;  /* 0x0038700001037983 */ /* 0x000ea20000300800 */
[----:B------:R-:W3:Y:S02]  /*3d900*/  LDL.LU R25, [R1+0x114] ;  /* 0x0001140001197983 */ /* 0x000ee40000300800 */
[----:B0-----:R-:W3:Y:S02]  /*3d910*/  LDL.LU R26, [R1+0x118] ;  /* 0x00011800011a7983 */ /* 0x001ee40000300800 */
[----:B------:R-:W3:Y:S09]  /*3d920*/  LDL.LU R27, [R1+0x11c] ;  /* 0x00011c00011b7983 */ /* 0x000ef20000300800 */
[----:B------:R-:W-:Y:S01]  /*3d930*/  STL.64 [R1+0x3730], R10 ;  /* 0x0037300a01007387 */ /* 0x000fe20000100a00 */
[----:B------:R0:W-:Y:S03]  /*3d940*/  STL.64 [R1+0x3728], R8 ;  /* 0x0037280801007387 */ /* 0x0001e60000100a00 */
[----:B0-----:R-:W4:Y:S01]  /*3d950*/  LDL.LU.64 R8, [R1+0x60] ;  /* 0x0000600001087983 */ /* 0x001f220000300a00 */
[----:B------:R-:W3:Y:S03]  /*3d960*/  LDL.LU.64 R10, [R1+0x68] ;  /* 0x00006800010a7983 */ /* 0x000ee60000300a00 */
[----:B--2---:R-:W0:Y:S02]  /*3d970*/  LDSM.16.MT88.4 R12, [R3+0x2c800] ;  /* 0x02c80000030c783b */ /* 0x004e240000004200 */
[----:B0-----:R-:W-:-:S02]  /*3d980*/  MOV R17, R14 ;  /* 0x0000000e00117202 */ /* 0x001fc40000000f00 */
[----:B------:R0:W-:Y:S01]  /*3d990*/  STL [R1], R12 ;  /* 0x0000000c01007387 */ /* 0x0001e20000100800 */
[----:B------:R-:W-:Y:S01]  /*3d9a0*/  IMAD.MOV.U32 R18, RZ, RZ, R15 ;  /* 0x000000ffff127224 */ /* 0x000fe200078e000f */
[----:B------:R-:W-:Y:S01]  /*3d9b0*/  MOV R16, R13 ;  /* 0x0000000d00107202 */ /* 0x000fe20000000f00 */
[----:B------:R-:W2:Y:S01]  /*3d9c0*/  LDL.LU.64 R14, [R1+0x3868] ;  /* 0x00386800010e7983 */ /* 0x000ea20000300a00 */
[----:B0-----:R-:W2:Y:S02]  /*3d9d0*/  LDL.LU.64 R12, [R1+0x3860] ;  /* 0x00386000010c7983 */ /* 0x001ea40000300a00 */
[----:B------:R-:W-:Y:S02]  /*3d9e0*/  STL [R1+0x3828], R18 ;  /* 0x0038281201007387 */ /* 0x000fe40000100800 */
[----:B------:R0:W-:Y:S02]  /*3d9f0*/  STL.64 [R1+0x3820], R16 ;  /* 0x0038201001007387 */ /* 0x0001e40000100a00 */
[----:B0-----:R-:W3:Y:S01]  /*3da00*/  LDL.LU R16, [R1+0xf0] ;  /* 0x0000f00001107983 */ /* 0x001ee20000300800 */
[----:B------:R-:W3:Y:S02]  /*3da10*/  LDL.LU R17, [R1+0xf4] ;  /* 0x0000f40001117983 */ /* 0x000ee40000300800 */
[----:B------:R-:W3:Y:S02]  /*3da20*/  LDL.LU R18, [R1+0xf8] ;  /* 0x0000f80001127983 */ /* 0x000ee40000300800 */
[----:B------:R-:W3:Y:S01]  /*3da30*/  LDL.LU R19, [R1+0xfc] ;  /* 0x0000fc0001137983 */ /* 0x000ee20000300800 */
[C---:B--2---:R-:W-:Y:S11]  /*3da40*/  HMMA.16816.F32 R20, R4.reuse, R12, R20 ;  /* 0x0000000c0414723c */ /* 0x044ff60000001814 */
[----:B------:R-:W-:Y:S11]  /*3da50*/  @!UPT UIADD3 URZ, URZ, URZ, URZ ;  /* 0x0000003f3f3ff290 */ /* 0x000ff6000fffe03f */
[----:B------:R-:W-:Y:S01]  /*3da60*/  @!UPT UIADD3 URZ, URZ, URZ, URZ ;  /* 0x0000003f3f3ff290 */ /* 0x000fe2000fffe03f */
[----:B------:R0:W-:Y:S01]  /*3da70*/  STL.64 [R1+0x1a0], R20 ;  /* 0x0001a01401007387 */ /* 0x0001e20000100a00 */
[----:B------:R3:W-:Y:S03]  /*3da80*/  STL [R1+0x1a8], R22 ;  /* 0x0001a81601007387 */ /* 0x0007e60000100800 */
[----:B0-----:R-:W3:Y:S01]  /*3da90*/  LDL.LU.64 R20, [R1+0x3858] ;  /* 0x0038580001147983 */ /* 0x001ee20000300a00 */
[----:B------:R-:W-:Y:S02]  /*3daa0*/  MOV R29, R23 ;  /* 0x00000017001d7202 */ /* 0x000fe40000000f00 */
[C---:B---3--:R-:W-:Y:S01]  /*3dab0*/  HMMA.16816.F32 R20, R4.reuse, R20, R24 ;  /* 0x000000140414723c */ /* 0x048fe20000001818 */
[----:B------:R-:W2:Y:S11]  /*3dac0*/  LDL.LU.64 R26, [R1+0x3850] ;  /* 0x00385000011a7983 */ /* 0x000eb60000300a00 */
[----:B------:R-:W-:Y:S11]  /*3dad0*/  @!UPT UIADD3 URZ, URZ, URZ, URZ ;  /* 0x0000003f3f3ff290 */ /* 0x000ff6000fffe03f */
        /* <DEDUP_REMOVED lines=9> */
[----:B------:R0:W-:Y:S03]  /*3db70*/  STL.64 [R1+0x198], R6 ;  /* 0x0001980601007387 */ /* 0x0001e60000100a00 */
[----:B0-----:R-:W4:Y:S04]  /*3db80*/  LDL R6, [R1+0x78] ;  /* 0x0000780001067983 */ /* 0x001f280000100800 */
[----:B------:R-:W4:Y:S01]  /*3db90*/  LDL R7, [R1+0x7c] ;  /* 0x00007c0001077983 */ /* 0x000f220000100800 */
[----:B--2---:R-:W-:Y:S01]  /*3dba0*/  MOV R5, R26 ;  /* 0x0000001a00057202 */ /* 0x004fe20000000f00 */
[----:B------:R-:W-:Y:S01]  /*3dbb0*/  IMAD.MOV.U32 R4, RZ, RZ, R27 ;  /* 0x000000ffff047224 */ /* 0x000fe200078e001b */
[C---:B---3--:R-:W-:Y:S11]  /*3dbc0*/  HMMA.16816.F32 R16, R20.reuse, R26, R16 ;  /* 0x0000001a1410723c */ /* 0x048ff60000001810 */
[----:B------:R-:W-:Y:S11]  /*3dbd0*/  @!UPT UIADD3 URZ, URZ, URZ, URZ ;  /* 0x0000003f3f3ff290 */ /* 0x000ff6000fffe03f */
[----:B------:R-:W-:Y:S01]  /*3dbe0*/  @!UPT UIADD3 URZ, URZ, URZ, URZ ;  /* 0x0000003f3f3ff290 */ /* 0x000fe2000fffe03f */
[----:B------:R-:W-:Y:S01]  /*3dbf0*/  STL.64 [R1+0x180], R16 ;  /* 0x0001801001007387 */ /* 0x000fe20000100a00 */
[----:B------:R0:W-:Y:S03]  /*3dc00*/  STL.64 [R1+0x188], R18 ;  /* 0x0001881201007387 */ /* 0x0001e60000100a00 */
[----:B0-----:R-:W2:Y:S01]  /*3dc10*/  LDL.LU R18, [R1+0x3828] ;  /* 0x0038280001127983 */ /* 0x001ea20000300800 */
[----:B------:R-:W3:Y:S02]  /*3dc20*/  LDL.LU.64 R16, [R1+0x3820] ;  /* 0x0038200001107983 */ /* 0x000ee40000300a00 */
        /* <DEDUP_REMOVED lines=15> */
[----:B0-----:R-:W4:Y:S01]  /*3dd20*/  LDL.LU.64 R14, [R1+0x37e8] ;  /* 0x0037e800010e7983 */ /* 0x001f220000300a00 */
[----:B------:R-:W4:Y:S02]  /*3dd30*/  LDL.LU.64 R12, [R1+0x37e0] ;  /* 0x0037e000010c7983 */ /* 0x000f240000300a00 */
[----:B----4-:R-:W-:Y:S01]  /*3dd40*/  HMMA.16816.F32 R20, R20, R10, R12 ;  /* 0x0000000a1414723c */ /* 0x010fe2000000180c */
[----:B------:R-:W2:Y:S01]  /*3dd50*/  LDL.LU.64 R14, [R1+0x37d8] ;  /* 0x0037d800010e7983 */ /* 0x000ea20000300a00 */
[----:B------:R-:W2:Y:S02]  /*3dd60*/  LDL.LU.64 R12, [R1+0x37d0] ;  /* 0x0037d000010c7983 */ /* 0x000ea40000300a00 */
[----:B------:R0:W-:Y:S02]  /*3dd70*/  STL.64 [R1+0x3790], R10 ;  /* 0x0037900a01007387 */ /* 0x0001e40000100a00 */
[----:B0-----:R-:W4:Y:S11]  /*3dd80*/  LDL.LU.64 R10, [R1+0x88] ;  /* 0x00008800010a7983 */ /* 0x001f360000300a00 */
[----:B------:R-:W-:Y:S06]  /*3dd90*/  @!UPT UIADD3 URZ, URZ, URZ, URZ ;  /* 0x0000003f3f3ff290 */ /* 0x000fec000fffe03f */
[----:B------:R-:W-:Y:S01]  /*3dda0*/  STL.64 [R1+0x170], R20 ;  /* 0x0001701401007387 */ /* 0x000fe20000100a00 */
[----:B------:R0:W-:Y:S02]  /*3ddb0*/  STL.64 [R1+0x178], R22 ;  /* 0x0001781601007387 */ /* 0x0001e40000100a00 */
[----:B0-----:R-:W-:Y:S02]  /*3ddc0*/  MOV R22, R5 ;  /* 0x0000000500167202 */ /* 0x001fe40000000f00 */
[----:B------:R-:W-:-:S07]  /*3ddd0*/  MOV R23, R4 ;  /* 0x0000000400177202 */ /* 0x000fce0000000f00 */
[C---:B--2---:R-:W-:Y:S11]  /*3dde0*/  HMMA.16816.F32 R24, R12.reuse, R22, R24 ;  /* 0x000000160c18723c */ /* 0x044ff60000001818 */
[----:B------:R-:W-:Y:S11]  /*3ddf0*/  @!UPT UIADD3 URZ, URZ, URZ, URZ ;  /* 0x0000003f3f3ff290 */ /* 0x000ff6000fffe03f */
[----:B------:R-:W-:Y:S01]  /*3de00*/  @!UPT UIADD3 URZ, URZ, URZ, URZ ;  /* 0x0000003f3f3ff290 */ /* 0x000fe2000fffe03f */
[----:B------:R-:W-:Y:S01]  /*3de10*/  STL.64 [R1+0x160], R24 ;  /* 0x0001601801007387 */ /* 0x000fe20000100a00 */
[----:B------:R0:W-:Y:S03]  /*3de20*/  STL.64 [R1+0x168], R26 ;  /* 0x0001681a01007387 */ /* 0x0001e60000100a00 */
[----:B0-----:R-:W4:Y:S01]  /*3de30*/  LDL.LU.64 R26, [R1+0x37c8] ;  /* 0x0037c800011a7983 */ /* 0x001f220000300a00 */
[----:B------:R-:W4:Y:S02]  /*3de40*/  LDL.LU.64 R24, [R1+0x37c0] ;  /* 0x0037c00001187983 */ /* 0x000f240000300a00 */
[----:B------:R-:W2:Y:S01]  /*3de50*/  LDL R19, [R1+0x1f34] ;  /* 0x001f340001137983 */ /* 0x000ea20000100800 */
[C---:B----4-:R-:W-:Y:S11]  /*3de60*/  HMMA.16816.F32 R24, R12.reuse, R10, R24 ;  /* 0x0000000a0c18723c */ /* 0x050ff60000001818 */
[----:B------:R-:W-:Y:S11]  /*3de70*/  @!UPT UIADD3 URZ, URZ, URZ, URZ ;  /* 0x0000003f3f3ff290 */ /* 0x000ff6000fffe03f */
[----:B------:R-:W-:Y:S01]  /*3de80*/  @!UPT UIADD3 URZ, URZ, URZ, URZ ;  /* 0x0000003f3f3ff290 */ /* 0x000fe2000fffe03f */
[----:B------:R-:W-:Y:S01]  /*3de90*/  STL.64 [R1+0x150], R24 ;  /* 0x0001501801007387 */ /* 0x000fe20000100a00 */
[----:B------:R0:W-:Y:S03]  /*3dea0*/  STL.64 [R1+0x158], R26 ;  /* 0x0001581a01007387 */ /* 0x0001e60000100a00 */
[----:B0-----:R-:W4:Y:S01]  /*3deb0*/  LDL.LU.64 R26, [R1+0x37b8] ;  /* 0x0037b800011a7983 */ /* 0x001f220000300a00 */
[----:B------:R-:W4:Y:S02]  /*3dec0*/  LDL.LU.64 R24, [R1+0x37b0] ;  /* 0x0037b00001187983 */ /* 0x000f240000300a00 */
[----:B------:R-:W-:Y:S01]  /*3ded0*/  IMAD.MOV.U32 R21, RZ, RZ, R10 ;  /* 0x000000ffff157224 */ /* 0x000fe200078e000a */
[----:B------:R-:W-:Y:S01]  /*3dee0*/  MOV R20, R11 ;  /* 0x0000000b00147202 */ /* 0x000fe20000000f00 */
[----:B------:R-:W-:Y:S04]  /*3def0*/  STL.64 [R1+0x3788], R22 ;  /* 0x0037881601007387 */ /* 0x000fe80000100a00 */
[----:B--2---:R-:W-:Y:S04]  /*3df00*/  LDSM.16.M88.4 R8, [R19+0x300] ;  /* 0x000300001308783b */ /* 0x004fe80000000200 */
[----:B------:R0:W-:Y:S04]  /*3df10*/  STL.64 [R1+0x3780], R20 ;  /* 0x0037801401007387 */ /* 0x0001e80000100a00 */
[----:B0-----:R-:W2:Y:S01]  /*3df20*/  LDL.LU R20, [R1+0x40] ;  /* 0x0000400001147983 */ /* 0x001ea20000300800 */
[----:B----4-:R-:W-:Y:S03]  /*3df30*/  HMMA.16816.F32 R4, R12, R6, R24 ;  /* 0x000000060c04723c */ /* 0x010fe60000001818 */
[----:B------:R-:W0:Y:S11]  /*3df40*/  LDSM.16.MT88.4 R24, [R2+0x2d000] ;  /* 0x02d000000218783b */ /* 0x000e360000004200 */
[----:B------:R-:W-:Y:S09]  /*3df50*/  @!UPT UIADD3 URZ, URZ, URZ, URZ ;  /* 0x0000003f3f3ff290 */ /* 0x000ff2000fffe03f */
[----:B------:R-:W-:Y:S01]  /*3df60*/  STL.64 [R1+0x140], R4 ;  /* 0x0001400401007387 */ /* 0x000fe20000100a00 */
[----:B------:R-:W-:Y:S02]  /*3df70*/  STL.64 [R1+0x148], R6 ;  /* 0x0001480601007387 */ /* 0x000fe40000100a00 */
[----:B------:R-:W2:Y:S02]  /*3df80*/  LDL.LU R21, [R1+0x44] ;  /* 0x0000440001157983 */ /* 0x000ea40000300800 */
[----:B------:R-:W2:Y:S01]  /*3df90*/  LDL.LU R22, [R1+0x48] ;  /* 0x0000480001167983 */ /* 0x000ea20000300800 */
[----:B------:R-:W2:Y:S01]  /*3dfa0*/  LDL.LU R23, [R1+0x4c] ;  /* 0x00004c0001177983 */ /* 0x000ea20000300800 */
[----:B------:R-:W-:Y:S03]  /*3dfb0*/  STL [R1+0x3720], R2 ;  /* 0x0037200201007387 */ /* 0x000fe60000100800 */
[----:B0-----:R-:W-:Y:S01]  /*3dfc0*/  STL.64 [R1+0x36f8], R26 ;  /* 0x0036f81a01007387 */ /* 0x001fe20000100a00 */
[----:B------:R0:W-:Y:S03]  /*3dfd0*/  STL.64 [R1+0x36f0], R24 ;  /* 0x0036f01801007387 */ /* 0x0001e60000100a00 */
[----:B0-----:R-:W4:Y:S01]  /*3dfe0*/  LDL.LU R24, [R1] ;  /* 0x0000000001187983 */ /* 0x001f220000300800 */
[----:B---3--:R-:W-:-:S02]  /*3dff0*/  MOV R25, R16 ;  /* 0x0000001000197202 */ /* 0x008fc40000000f00 */
[----:B------:R-:W3:Y:S02]  /*3e000*/  LDL.LU R16, [R1+0x37a8] ;  /* 0x0037a80001107983 */ /* 0x000ee40000300800 */
[----:B------:R-:W-:Y:S01]  /*3e010*/  IMAD.MOV.U32 R26, RZ, RZ, R17 ;  /* 0x000000ffff1a7224 */ /* 0x000fe200078e0011 */
[----:B------:R-:W-:Y:S01]  /*3e020*/  MOV R27, R18 ;  /* 0x00000012001b7202 */ /* 0x000fe20000000f00 */
[----:B------:R-:W2:Y:S01]  /*3e030*/  LDL.LU R17, [R1+0x37a4] ;  /* 0x0037a40001117983 */ /* 0x000ea20000300800 */
[----:B------:R-:W2:Y:S02]  /*3e040*/  LDL.LU R18, [R1+0x37a0] ;  /* 0x0037a00001127983 */ /* 0x000ea40000300800 */
[----:B------:R-:W2:Y:S02]  /*3e050*/  LDL.LU R4, [R1+0xa0] ;  /* 0x0000a00001047983 */ /* 0x000ea40000300800 */
[----:B------:R-:W2:Y:S01]  /*3e060*/  LDL.LU R5, [R1+0xa4] ;  /* 0x0000a40001057983 */ /* 0x000ea20000300800 */
[----:B------:R-:W2:Y:S01]  /*3e070*/  LDL.LU R6, [R1+0xa8] ;  /* 0x0000a80001067983 */ /* 0x000ea20000300800 */
[----:B------:R-:W2:Y:S02]  /*3e080*/  LDL.LU R7, [R1+0xac] ;  /* 0x0000ac0001077983 */ /* 0x000ea40000300800 */
[----:B------:R0:W-:Y:S02]  /*3e090*/  STL.64 [R1+0x3740], R26 ;  /* 0x0037401a01007387 */ /* 0x0001e40000100a00 */
[----:B0-----:R-:W-:Y:S01]  /*3e0a0*/  IMAD.MOV.U32 R26, RZ, RZ, R28 ;  /* 0x000000ffff1a7224 */ /* 0x001fe200078e001c */
[----:B----4-:R0:W-:Y:S04]  /*3e0b0*/  STL.64 [R1+0x3738], R24 ;  /* 0x0037381801007387 */ /* 0x0101e80000100a00 */
[----:B0-----:R-:W4:Y:S01]  /*3e0c0*/  LDL.LU R24, [R1+0x90] ;  /* 0x0000900001187983 */ /* 0x001f220000300800 */
[----:B------:R-:W-:-:S02]  /*3e0d0*/  MOV R25, R0 ;  /* 0x0000000000197202 */ /* 0x000fc40000000f00 */
[----:B------:R-:W2:Y:S02]  /*3e0e0*/  LDL.LU R0, [R1+0x379c] ;  /* 0x00379c0001007983 */ /* 0x000ea40000300800 */
[----:B------:R-:W2:Y:S01]  /*3e0f0*/  LDL.LU R28, [R1+0x3798] ;  /* 0x00379800011c7983 */ /* 0x000ea20000300800 */
[----:B------:R-:W2:Y:S04]  /*3e100*/  LDL.LU R27, [R1+0x9c] ;  /* 0x00009c00011b7983 */ /* 0x000ea80000300800 */
[----:B--2---:R0:W-:Y:S01]  /*3e110*/  STL.64 [R1+0x3750], R26 ;  /* 0x0037501a01007387 */ /* 0x0041e20000100a00 */
[----:B----4-:R1:W-:Y:S03]  /*3e120*/  STL.64 [R1+0x3748], R24 ;  /* 0x0037481801007387 */ /* 0x0103e60000100a00 */
[----:B0-----:R-:W2:Y:S04]  /*3e130*/  LDL.LU.64 R26, [R1+0x78] ;  /* 0x00007800011a7983 */ /* 0x001ea80000300a00 */
[----:B--2---:R-:W-:Y:S01]  /*3e140*/  STL.64 [R1+0x3760], R26 ;  /* 0x0037601a01007387 */ /* 0x004fe20000100a00 */
[----:B-1----:R-:W2:Y:S02]  /*3e150*/  LDL.LU R24, [R1+0xe0] ;  /* 0x0000e00001187983 */ /* 0x002ea40000300800 */
[----:B------:R-:W2:Y:S02]  /*3e160*/  LDL.LU R25, [R1+0xe4] ;  /* 0x0000e40001197983 */ /* 0x000ea40000300800 */
[----:B------:R-:W-:Y:S01]  /*3e170*/  STL.64 [R1+0x30], R8 ;  /* 0x0000300801007387 */ /* 0x000fe20000100a00 */
[----:B------:R0:W-:Y:S04]  /*3e180*/  STL.64 [R1+0x38], R10 ;  /* 0x0000380a01007387 */ /* 0x0001e80000100a00 */
[----:B0-----:R-:W4:Y:S01]  /*3e190*/  LDL.LU.64 R10, [R1+0x3790] ;  /* 0x00379000010a7983 */ /* 0x001f220000300a00 */
[----:B------:R-:W-:-:S02]  /*3e1a0*/  MOV R27, R0 ;  /* 0x00000000001b7202 */ /* 0x000fc40000000f00 */
[----:B------:R-:W-:Y:S01]  /*3e1b0*/  MOV R26, R28 ;  /* 0x0000001c001a7202 */ /* 0x000fe20000000f00 */
[----:B------:R-:W-:Y:S02]  /*3e1c0*/  MOV R0, R9 ;  /* 0x0000000900007202 */ /* 0x000fe40000000f00 */
[----:B------:R-:W-:-:S03]  /*3e1d0*/  IMAD.MOV.U32 R28, RZ, RZ, R8 ;  /* 0x000000ffff1c7224 */ /* 0x000fc600078e0008 */
[----:B------:R-:W-:Y:S02]  /*3e1e0*/  STL [R1+0x371c], R0 ;  /* 0x00371c0001007387 */ /* 0x000fe40000100800 */
[----:B------:R-:W-:Y:S01]  /*3e1f0*/  STL [R1+0x3718], R28 ;  /* 0x0037181c01007387 */ /* 0x000fe20000100800 */
[----:B------:R-:W-:Y:S01]  /*3e200*/  MOV R9, R18 ;  /* 0x0000001200097202 */ /* 0x000fe20000000f00 */
[----:B----4-:R-:W-:Y:S01]  /*3e210*/  HMMA.16816.F32 R12, R12, R10, R20 ;  /* 0x0000000a0c0c723c */ /* 0x010fe20000001814 */
[----:B------:R-:W0:Y:S04]  /*3e220*/  LDSM.16.M88.4 R20, [R19+0x8300] ;  /* 0x008300001314783b */ /* 0x000e280000000200 */
[----:B------:R1:W-:Y:S01]  /*3e230*/  STL.64 [R1+0x3758], R10 ;  /* 0x0037580a01007387 */ /* 0x0003e20000100a00 */
[----:B------:R-:W4:Y:S11]  /*3e240*/  LDL.LU R8, [R1+0xd0] ;  /* 0x0000d00001087983 */ /* 0x000f360000300800 */
[----:B------:R-:W-:Y:S06]  /*3e250*/  @!UPT UIADD3 URZ, URZ, URZ, URZ ;  /* 0x0000003f3f3ff290 */ /* 0x000fec000fffe03f */
[----:B------:R-:W-:Y:S01]  /*3e260*/  STL.64 [R1+0x120], R12 ;  /* 0x0001200c01007387 */ /* 0x000fe20000100a00 */
[----:B------:R2:W-:Y:S02]  /*3e270*/  STL.64 [R1+0x128], R14 ;  /* 0x0001280e01007387 */ /* 0x0005e40000100a00 */
[----:B-1----:R-:W-:Y:S01]  /*3e280*/  IMAD.MOV.U32 R10, RZ, RZ, R17 ;  /* 0x000000ffff0a7224 */ /* 0x002fe200078e0011 */
[----:B---3--:R-:W-:Y:S01]  /*3e290*/  MOV R11, R16 ;  /* 0x00000010000b7202 */ /* 0x008fe20000000f00 */
[----:B--2---:R-:W2:Y:S04]  /*3e2a0*/  LDL R15, [R1+0x1f40] ;  /* 0x001f4000010f7983 */ /* 0x004ea80000100800 */
[----:B0-----:R-:W-:Y:S01]  /*3e2b0*/  STL.64 [R1+0x10], R20 ;  /* 0x0000101401007387 */ /* 0x001fe20000100a00 */
[----:B------:R-:W-:Y:S02]  /*3e2c0*/  STL.64 [R1+0x18], R22 ;  /* 0x0000181601007387 */ /* 0x000fe40000100a00 */
[----:B------:R-:W0:Y:S02]  /*3e2d0*/  LDSM.16.M88.4 R20, [R19+0x10300] ;  /* 0x010300001314783b */ /* 0x000e240000000200 */
[----:B------:R-:W1:Y:S01]  /*3e2e0*/  LDSM.16.M88.4 R16, [R19+0x18300] ;  /* 0x018300001310783b */ /* 0x000e620000000200 */
[----:B0-----:R-:W-:-:S03]  /*3e2f0*/  MOV R0, R20 ;  /* 0x0000001400007202 */ /* 0x001fc60000000f00 */
[----:B------:R-:W-:Y:S01]  /*3e300*/  STL.64 [R1+0x20], R20 ;  /* 0x0000201401007387 */ /* 0x000fe20000100a00 */
[----:B------:R0:W-:Y:S02]  /*3e310*/  STL.64 [R1+0x28], R22 ;  /* 0x0000281601007387 */ /* 0x0001e40000100a00 */
[----:B------:R-:W-:Y:S01]  /*3e320*/  IMAD.MOV.U32 R28, RZ, RZ, R21 ;  /* 0x000000ffff1c7224 */ /* 0x000fe200078e0015 */
[----:B0-----:R-:W3:Y:S01]  /*3e330*/  LDL.LU.64 R22, [R1+0x3788] ;  /* 0x0037880001167983 */ /* 0x001ee20000300a00 */
[----:B------:R-:W2:Y:S02]  /*3e340*/  LDL.LU.64 R20, [R1+0x3780] ;  /* 0x0037800001147983 */ /* 0x000ea40000300a00 */
[----:B------:R-:W-:Y:S02]  /*3e350*/  STL [R1+0x3724], R0 ;  /* 0x0037240001007387 */ /* 0x000fe40000100800 */
[----:B-1----:R-:W-:Y:S01]  /*3e360*/  STL.64 [R1+0x40], R16 ;  /* 0x0000401001007387 */ /* 0x002fe20000100a00 */
[----:B------:R0:W-:Y:S04]  /*3e370*/  STL.64 [R1+0x48], R18 ;  /* 0x0000481201007387 */ /* 0x0001e80000100a00 */
[----:B0-----:R-:W3:Y:S01]  /*3e380*/  LDL.LU.64 R18, [R1+0x3778] ;  /* 0x0037780001127983 */ /* 0x001ee20000300a00 */
[----:B------:R-:W3:Y:S02]  /*3e390*/  LDL.LU.64 R16, [R1+0x3770] ;  /* 0x0037700001107983 */ /* 0x000ee40000300a00 */
[----:B---3--:R-:W-:Y:S01]  /*3e3a0*/  HMMA.16816.F32 R4, R16, R22, R4 ;  /* 0x000000161004723c */ /* 0x008fe20000001804 */
[----:B--2---:R-:W-:Y:S11]  /*3e3b0*/  MOV R14, R21 ;  /* 0x00000015000e7202 */ /* 0x004ff60000000f00 */
[----:B------:R-:W-:Y:S11]  /*3e3c0*/  @!UPT UIADD3 URZ, URZ, URZ, URZ ;  /* 0x0000003f3f3ff290 */ /* 0x000ff6000fffe03f */
[----:B------:R-:W-:Y:S01]  /*3e3d0*/  STL.64 [R1+0x130], R4 ;  /* 0x0001300401007387 */ /* 0x000fe20000100a00 */
[----:B------:R-:W-:Y:S02]  /*3e3e0*/  STL.64 [R1+0x138], R6 ;  /* 0x0001380601007387 */ /* 0x000fe40000100a00 */
[----:B------:R-:W0:Y:S04]  /*3e3f0*/  LDSM.16.MT88.4 R4, [R15+0x2d000] ;  /* 0x02d000000f04783b */ /* 0x000e280000004200 */
[----:B------:R1:W-:Y:S02]  /*3e400*/  STL [R1+0x36e8], R15 ;  /* 0x0036e80f01007387 */ /* 0x0003e40000100800 */
[----:B-1----:R-:W-:-:S07]  /*3e410*/  MOV R15, R20 ;  /* 0x00000014000f7202 */ /* 0x002fce0000000f00 */
[----:B------:R-:W-:Y:S01]  /*3e420*/  HMMA.16816.F32 R24, R16, R14, R24 ;  /* 0x0000000e1018723c */ /* 0x000fe20000001818 */
[----:B0-----:R-:W-:Y:S01]  /*3e430*/  STL.64 [R1+0x36d0], R6 ;  /* 0x0036d00601007387 */ /* 0x001fe20000100a00 */
[----:B------:R0:W-:Y:S03]  /*3e440*/  STL.64 [R1+0x36c8], R4 ;  /* 0x0036c80401007387 */ /* 0x0001e60000100a00 */
[----:B0-----:R-:W2:Y:S01]  /*3e450*/  LDL.LU R4, [R1+0x1a0] ;  /* 0x0001a00001047983 */ /* 0x001ea20000300800 */
[----:B------:R-:W2:Y:S02]  /*3e460*/  LDL.LU R5, [R1+0x1a4] ;  /* 0x0001a40001057983 */ /* 0x000ea40000300800 */
[----:B------:R-:W2:Y:S02]  /*3e470*/  LDL.LU R6, [R1+0x1a8] ;  /* 0x0001a80001067983 */ /* 0x000ea40000300800 */
[----:B------:R-:W-:-:S02]  /*3e480*/  IMAD.MOV.U32 R7, RZ, RZ, R29 ;  /* 0x000000ffff077224 */ /* 0x000fc400078e001d */
[----:B------:R-:W3:Y:S11]  /*3e490*/  LDL.LU R29, [R1+0x3768] ;  /* 0x00376800011d7983 */ /* 0x000ef60000300800 */
[----:B------:R-:W-:Y:S02]  /*3e4a0*/  STL.64 [R1+0x110], R24 ;  /* 0x0001101801007387 */ /* 0x000fe40000100a00 */
[----:B------:R0:W-:Y:S02]  /*3e4b0*/  STL.64 [R1+0x118], R26 ;  /* 0x0001181a01007387 */ /* 0x0001e40000100a00 */
[----:B0-----:R-:W4:Y:S02]  /*3e4c0*/  LDL.LU.64 R26, [R1+0x3760] ;  /* 0x00376000011a7983 */ /* 0x001f240000300a00 */
[----:B----4-:R-:W-:Y:S01]  /*3e4d0*/  HMMA.16816.F32 R8, R16, R26, R8 ;  /* 0x0000001a1008723c */ /* 0x010fe20000001808 */
[----:B------:R-:W-:-:S02]  /*3e4e0*/  MOV R13, R26 ;  /* 0x0000001a000d7202 */ /* 0x000fc40000000f00 */
[----:B------:R-:W-:Y:S11]  /*3e4f0*/  MOV R12, R27 ;  /* 0x0000001b000c7202 */ /* 0x000ff60000000f00 */
[----:B------:R-:W-:Y:S09]  /*3e500*/  @!UPT UIADD3 URZ, URZ, URZ, URZ ;  /* 0x0000003f3f3ff290 */ /* 0x000ff2000fffe03f */
[----:B------:R-:W-:Y:S01]  /*3e510*/  STL.64 [R1+0x100], R8 ;  /* 0x0001000801007387 */ /* 0x000fe20000100a00 */
[----:B------:R0:W-:Y:S03]  /*3e520*/  STL.64 [R1+0x108], R10 ;  /* 0x0001080a01007387 */ /* 0x0001e60000100a00 */
[----:B0-----:R-:W4:Y:S01]  /*3e530*/  LDL.LU.64 R10, [R1+0x3758] ;  /* 0x00375800010a7983 */ /* 0x001f220000300a00 */
[----:B------:R-:W4:Y:S02]  /*3e540*/  LDL.LU.64 R26, [R1+0x3750] ;  /* 0x00375000011a7983 */ /* 0x000f240000300a00 */
[----:B------:R-:W4:Y:S02]  /*3e550*/  LDL.LU.64 R24, [R1+0x3748] ;  /* 0x0037480001187983 */ /* 0x000f240000300a00 */
[----:B----4-:R-:W-:Y:S01]  /*3e560*/  HMMA.16816.F32 R16, R16, R10, R24 ;  /* 0x0000000a1010723c */ /* 0x010fe20000001818 */
[----:B------:R-:W4:Y:S01]  /*3e570*/  LDL.LU.64 R26, [R1+0x3740] ;  /* 0x00374000011a7983 */ /* 0x000f220000300a00 */
[----:B------:R-:W4:Y:S02]  /*3e580*/  LDL.LU.64 R24, [R1+0x3738] ;  /* 0x0037380001187983 */ /* 0x000f240000300a00 */
[----:B------:R-:W-:Y:S01]  /*3e590*/  IMAD.MOV.U32 R0, RZ, RZ, R10 ;  /* 0x000000ffff007224 */ /* 0x000fe200078e000a */
[----:B------:R-:W-:Y:S11]  /*3e5a0*/  MOV R2, R11 ;  /* 0x0000000b00027202 */ /* 0x000ff60000000f00 */
[----:B------:R-:W-:Y:S07]  /*3e5b0*/  @!UPT UIADD3 URZ, URZ, URZ, URZ ;  /* 0x0000003f3f3ff290 */ /* 0x000fee000fffe03f */
[----:B------:R-:W-:Y:S01]  /*3e5c0*/  STL.64 [R1+0xf0], R16 ;  /* 0x0000f01001007387 */ /* 0x000fe20000100a00 */
[----:B------:R-:W-:Y:S02]  /*3e5d0*/  STL.64 [R1+0xf8], R18 ;  /* 0x0000f81201007387 */ /* 0x000fe40000100a00 */
[----:B------:R-:W4:Y:S02]  /*3e5e0*/  LDL.LU.64 R10, [R1+0x3730] ;  /* 0x00373000010a7983 */ /* 0x000f240000300a00 */
[----:B------:R-:W4:Y:S01]  /*3e5f0*/  LDL.LU.64 R8, [R1+0x3728] ;  /* 0x0037280001087983 */ /* 0x000f220000300a00 */
[----:B---3--:R-:W0:Y:S04]  /*3e600*/  LDSM.16.MT88.4 R16, [R29+0x2d000] ;  /* 0x02d000001d10783b */ /* 0x008e280000004200 */
[----:B------:R-:W-:Y:S01]  /*3e610*/  STL [R1+0x3678], R29 ;  /* 0x0036781d01007387 */ /* 0x000fe20000100800 */
[C---:B----4-:R-:W-:Y:S03]  /*3e620*/  HMMA.16816.F32 R8, R24.reuse, R22, R8 ;  /* 0x000000161808723c */ /* 0x050fe60000001808 */
[----:B------:R-:W1:Y:S05]  /*3e630*/  LDSM.16.MT88.4 R20, [R3+0x2d000] ;  /* 0x02d000000314783b */ /* 0x000e6a0000004200 */
[----:B--2---:R-:W-:Y:S11]  /*3e640*/  HMMA.16816.F32 R4, R24, R14, R4 ;  /* 0x0000000e1804723c */ /* 0x004ff60000001804 */
[----:B------:R-:W-:Y:S04]  /*3e650*/  @!UPT UIADD3 URZ, URZ, URZ, URZ ;  /* 0x0000003f3f3ff290 */ /* 0x000fe8000fffe03f */
[----:B------:R-:W-:Y:S01]  /*3e660*/  STL.64 [R1+0xe0], R8 ;  /* 0x0000e00801007387 */ /* 0x000fe20000100a00 */
[----:B------:R-:W-:Y:S02]  /*3e670*/  STL.64 [R1+0xe8], R10 ;  /* 0x0000e80a01007387 */ /* 0x000fe40000100a00 */
[----:B0-----:R-:W-:Y:S02]  /*3e680*/  STL.64 [R1+0x3670], R18 ;  /* 0x0036701201007387 */ /* 0x001fe40000100a00 */
[----:B------:R-:W-:Y:S01]  /*3e690*/  STL.64 [R1+0x3668], R16 ;  /* 0x0036681001007387 */ /* 0x000fe20000100a00 */
[----:B-1----:R0:W-:Y:S01]  /*3e6a0*/  STL.64 [R1+0x3628], R22 ;  /* 0x0036281601007387 */ /* 0x0021e20000100a00 */
[----:B------:R-:W-:Y:S01]  /*3e6b0*/  STL.64 [R1+0x3620], R20 ;  /* 0x0036201401007387 */ /* 0x000fe20000100a00 */
[----:B0-----:R-:W-:Y:S01]  /*3e6c0*/  MOV R22, R0 ;  /* 0x0000000000167202 */ /* 0x001fe20000000f00 */
[----:B------:R-:W-:Y:S01]  /*3e6d0*/  IMAD.MOV.U32 R23, RZ, RZ, R2 ;  /* 0x000000ffff177224 */ /* 0x000fe200078e0002 */
[----:B------:R-:W2:Y:S01]  /*3e6e0*/  LDL.LU R0, [R1+0x3724] ;  /* 0x0037240001007983 */ /* 0x000ea20000300800 */
[----:B------:R-:W3:Y:S03]  /*3e6f0*/  LDL.LU R2, [R1+0x3720] ;  /* 0x0037200001027983 */ /* 0x000ee60000300800 */
[----:B------:R0:W-:Y:S01]  /*3e700*/  STL.64 [R1+0x3700], R22 ;  /* 0x0037001601007387 */ /* 0x0001e20000100a00 */
[----:B------:R-:W-:Y:S02]  /*3e710*/  STL [R1+0x3618], R3 ;  /* 0x0036180301007387 */ /* 0x000fe40000100800 */
[----:B------:R-:W-:Y:S01]  /*3e720*/  STL [R1+0xd0], R4 ;  /* 0x0000d00401007387 */ /* 0x000fe20000100800 */
[----:B0-----:R-:W-:-:S02]  /*3e730*/  MOV R23, R12 ;  /* 0x0000000c00177202 */ /* 0x001fc40000000f00 */
[----:B------:R-:W-:Y:S01]  /*3e740*/  MOV R22, R13 ;  /* 0x0000000d00167202 */ /* 0x000fe20000000f00 */
[----:B------:R-:W4:Y:S01]  /*3e750*/  LDL.LU R12, [R1+0x180] ;  /* 0x00018000010c7983 */ /* 0x000f220000300800 */
[----:B------:R-:W4:Y:S02]  /*3e760*/  LDL.LU R13, [R1+0x184] ;  /* 0x00018400010d7983 */ /* 0x000f240000300800 */
[----:B------:R-:W2:Y:S02]  /*3e770*/  LDL.LU R14, [R1+0x188] ;  /* 0x00018800010e7983 */ /* 0x000ea40000300800 */
[----:B------:R-:W2:Y:S01]  /*3e780*/  LDL.LU R15, [R1+0x18c] ;  /* 0x00018c00010f7983 */ /* 0x000ea20000300800 */
[----:B------:R-:W-:Y:S02]  /*3e790*/  MOV R17, R7 ;  /* 0x0000000700117202 */ /* 0x000fe40000000f00 */
[----:B------:R-:W-:Y:S01]  /*3e7a0*/  MOV R18, R6 ;  /* 0x0000000600127202 */ /* 0x000fe20000000f00 */
[----:B------:R-:W-:Y:S01]  /*3e7b0*/  IMAD.MOV.U32 R19, RZ, RZ, R5 ;  /* 0x000000ffff137224 */ /* 0x000fe200078e0005 */
[----:B---3--:R-:W0:Y:S04]  /*3e7c0*/  LDSM.16.MT88.4 R8, [R2+0x2d800] ;  /* 0x02d800000208783b */ /* 0x008e280000004200 */
[----:B--2---:R-:W-:Y:S01]  /*3e7d0*/  STL.64 [R1+0x3710], R14 ;  /* 0x0037100e01007387 */ /* 0x004fe20000100a00 */
[----:B----4-:R1:W-:Y:S03]  /*3e7e0*/  STL.64 [R1+0x3708], R12 ;  /* 0x0037080c01007387 */ /* 0x0103e60000100a00 */
[----:B-1----:R-:W2:Y:S01]  /*3e7f0*/  LDL.LU R12, [R1+0x1d0] ;  /* 0x0001d000010c7983 */ /* 0x002ea20000300800 */
[----:B------:R-:W2:Y:S02]  /*3e800*/  LDL.LU R13, [R1+0x1d4] ;  /* 0x0001d400010d7983 */ /* 0x000ea40000300800 */
[----:B------:R-:W2:Y:S02]  /*3e810*/  LDL.LU R14, [R1+0x1d8] ;  /* 0x0001d800010e7983 */ /* 0x000ea40000300800 */
[----:B------:R-:W2:Y:S01]  /*3e820*/  LDL.LU R15, [R1+0x1dc] ;  /* 0x0001dc00010f7983 */ /* 0x000ea20000300800 */
[----:B------:R1:W-:Y:S01]  /*3e830*/  STL [R1+0x3684], R17 ;  /* 0x0036841101007387 */ /* 0x0003e20000100800 */
[----:B------:R3:W-:Y:S02]  /*3e840*/  STL [R1+0x3680], R18 ;  /* 0x0036801201007387 */ /* 0x0007e40000100800 */
[----:B------:R4:W-:Y:S02]  /*3e850*/  STL [R1+0x367c], R19 ;  /* 0x00367c1301007387 */ /* 0x0009e40000100800 */
[----:B------:R-:W2:Y:S01]  /*3e860*/  LDL.LU R16, [R1+0x190] ;  /* 0x0001900001107983 */ /* 0x000ea20000300800 */
[----:B-1----:R-:W2:Y:S01]  /*3e870*/  LDL.LU R17, [R1+0x194] ;  /* 0x0001940001117983 */ /* 0x002ea20000300800 */
[----:B---3--:R-:W3:Y:S02]  /*3e880*/  LDL.LU R18, [R1+0x198] ;  /* 0x0001980001127983 */ /* 0x008ee40000300800 */
[----:B----4-:R-:W3:Y:S02]  /*3e890*/  LDL.LU R19, [R1+0x19c] ;  /* 0x00019c0001137983 */ /* 0x010ee40000300800 */
[----:B0-----:R-:W-:Y:S01]  /*3e8a0*/  STL.64 [R1+0x35d0], R10 ;  /* 0x0035d00a01007387 */ /* 0x001fe20000100a00 */
[----:B------:R0:W-:Y:S04]  /*3e8b0*/  STL.64 [R1+0x35c8], R8 ;  /* 0x0035c80801007387 */ /* 0x0001e80000100a00 */
[----:B0-----:R-:W4:Y:S01]  /*3e8c0*/  LDL.LU R8, [R1+0x40] ;  /* 0x0000400001087983 */ /* 0x001f220000300800 */
[----:B------:R-:W4:Y:S02]  /*3e8d0*/  LDL.LU R9, [R1+0x44] ;  /* 0x0000440001097983 */ /* 0x000f240000300800 */
[----:B------:R-:W-:Y:S01]  /*3e8e0*/  IMAD.MOV.U32 R4, RZ, RZ, R0 ;  /* 0x000000ffff047224 */ /* 0x000fe200078e0000 */
[----:B------:R-:W-:Y:S01]  /*3e8f0*/  MOV R5, R28 ;  /* 0x0000001c00057202 */ /* 0x000fe20000000f00 */
[----:B--2---:R-:W-:Y:S01]  /*3e900*/  HMMA.16816.F32 R20, R24, R22, R12 ;  /* 0x000000161814723c */ /* 0x004fe2000000180c */
[----:B----4-:R-:W-:Y:S01]  /*3e910*/  STL.64 [R1+0x36d8], R8 ;  /* 0x0036d80801007387 */ /* 0x010fe20000100a00 */
[----:B------:R-:W2:Y:S02]  /*3e920*/  LDL.LU R0, [R1+0x371c] ;  /* 0x00371c0001007983 */ /* 0x000ea40000300800 */
[----:B------:R-:W4:Y:S02]  /*3e930*/  LDL.LU R28, [R1+0x3718] ;  /* 0x00371800011c7983 */ /* 0x000f240000300800 */
[----:B------:R0:W-:Y:S02]  /*3e940*/  STL.64 [R1+0x36e0], R4 ;  /* 0x0036e00401007387 */ /* 0x0001e40000100a00 */
        /* <DEDUP_REMOVED lines=8> */
[----:B------:R-:W-:Y:S01]  /*3e9d0*/  STL [R1+0x3548], R2 ;  /* 0x0035480201007387 */ /* 0x000fe20000100800 */
[----:B------:R-:W2:Y:S02]  /*3e9e0*/  LDL.LU.64 R14, [R1+0x3710] ;  /* 0x00371000010e7983 */ /* 0x000ea40000300a00 */
[----:B------:R-:W2:Y:S02]  /*3e9f0*/  LDL.LU.64 R12, [R1+0x3708] ;  /* 0x00370800010c7983 */ /* 0x000ea40000300a00 */
[----:B------:R-:W-:Y:S01]  /*3ea00*/  STL.64 [R1+0xc0], R20 ;  /* 0x0000c01401007387 */ /* 0x000fe20000100a00 */
[----:B------:R0:W-:Y:S01]  /*3ea10*/  STL [R1+0xc8], R22 ;  /* 0x0000c81601007387 */ /* 0x0001e20000100800 */
[----:B------:R-:W-:-:S03]  /*3ea20*/  MOV R29, R23 ;  /* 0x00000017001d7202 */ /* 0x000fc60000000f00 */
[----:B0-----:R-:W3:Y:S02]  /*3ea30*/  LDL.LU.64 R22, [R1+0x3700] ;  /* 0x0037000001167983 */ /* 0x001ee40000300a00 */
[----:B------:R-:W-:Y:S01]  /*3ea40*/  STL [R1+0x3688], R29 ;  /* 0x0036881d01007387 */ /* 0x000fe20000100800 */
[----:B---3--:R-:W-:Y:S11]  /*3ea50*/  HMMA.16816.F32 R24, R24, R22, R16 ;  /* 0x000000161818723c */ /* 0x008ff60000001810 */
[----:B------:R-:W-:Y:S11]  /*3ea60*/  @!UPT UIADD3 URZ, URZ, URZ, URZ ;  /* 0x0000003f3f3ff290 */ /* 0x000ff6000fffe03f */
[----:B------:R-:W-:Y:S02]  /*3ea70*/  @!UPT UIADD3 URZ, URZ, URZ, URZ ;  /* 0x0000003f3f3ff290 */ /* 0x000fe4000fffe03f */
[----:B------:R-:W-:Y:S01]  /*3ea80*/  MOV R23, R26 ;  /* 0x0000001a00177202 */ /* 0x000fe20000000f00 */
[----:B------:R-:W-:Y:S02]  /*3ea90*/  IMAD.MOV.U32 R22, RZ, RZ, R27 ;  /* 0x000000ffff167224 */ /* 0x000fe400078e001b */
[----:B------:R-:W-:Y:S01]  /*3eaa0*/  IMAD.MOV.U32 R18, RZ, RZ, R24 ;  /* 0x000000ffff127224 */ /* 0x000fe200078e0018 */
[----:B------:R-:W-:Y:S01]  /*3eab0*/  MOV R19, R25 ;  /* 0x0000001900137202 */ /* 0x000fe20000000f00 */
[----:B------:R-:W3:Y:S01]  /*3eac0*/  LDL.LU.64 R26, [R1+0x36f8] ;  /* 0x0036f800011a7983 */ /* 0x000ee20000300a00 */
[----:B------:R-:W3:Y:S01]  /*3ead0*/  LDL.LU.64 R24, [R1+0x36f0] ;  /* 0x0036f00001187983 */ /* 0x000ee20000300a00 */
[----:B----4-:R-:W-:Y:S02]  /*3eae0*/  MOV R20, R28 ;  /* 0x0000001c00147202 */ /* 0x010fe40000000f00 */
[----:B--2---:R-:W-:Y:S01]  /*3eaf0*/  MOV R21, R0 ;  /* 0x0000000000157202 */ /* 0x004fe20000000f00 */
[----:B------:R-:W-:Y:S01]  /*3eb00*/  STL [R1+0x3698], R22 ;  /* 0x0036981601007387 */ /* 0x000fe20000100800 */
[----:B------:R-:W-:Y:S02]  /*3eb10*/  STL [R1+0x3694], R18 ;  /* 0x0036941201007387 */ /* 0x000fe40000100800 */
[----:B------:R-:W-:Y:S02]  /*3eb20*/  STL [R1+0x3690], R19 ;  /* 0x0036901301007387 */ /* 0x000fe40000100800 */
[----:B------:R-:W2:Y:S01]  /*3eb30*/  LDL.64 R16, [R1+0x10] ;  /* 0x0000100001107983 */ /* 0x000ea20000100a00 */
[----:B------:R3:W-:Y:S02]  /*3eb40*/  STL [R1+0x368c], R23 ;  /* 0x00368c1701007387 */ /* 0x0007e40000100800 */
[C---:B---3--:R-:W-:Y:S02]  /*3eb50*/  HMMA.16816.F32 R20, R24.reuse, R20, R12 ;  /* 0x000000141814723c */ /* 0x048fe4000000180c */
[----:B------:R-:W3:Y:S06]  /*3eb60*/  LDL.LU R15, [R1+0x36e8] ;  /* 0x0036e800010f7983 */ /* 0x000eec0000300800 */
[----:B--2---:R-:W-:Y:S11]  /*3eb70*/  HMMA.16816.F32 R4, R24, R16, R4 ;  /* 0x000000101804723c */ /* 0x004ff60000001804 */
[----:B------:R-:W-:Y:S05]  /*3eb80*/  @!UPT UIADD3 URZ, URZ, URZ, URZ ;  /* 0x0000003f3f3ff290 */ /* 0x000fea000fffe03f */
[----:B------:R-:W-:Y:S01]  /*3eb90*/  MOV R0, R23 ;  /* 0x0000001700007202 */ /* 0x000fe20000000f00 */
[----:B------:R-:W-:Y:S01]  /*3eba0*/  IMAD.MOV.U32 R28, RZ, RZ, R22 ;  /* 0x000000ffff1c7224 */ /* 0x000fe200078e0016 */
[----:B------:R-:W-:Y:S03]  /*3ebb0*/  STL.64 [R1+0x80], R20 ;  /* 0x0000801401007387 */ /* 0x000fe60000100a00 */
[----:B------:R-:W-:Y:S01]  /*3ebc0*/  STL [R1+0x369c], R0 ;  /* 0x00369c0001007387 */ /* 0x000fe20000100800 */
[----:B------:R-:W-:Y:S02]  /*3ebd0*/  STL [R1+0x361c], R28 ;  /* 0x00361c1c01007387 */ /* 0x000fe40000100800 */
[----:B------:R-:W-:Y:S02]  /*3ebe0*/  MOV R19, R4 ;  /* 0x0000000400137202 */ /* 0x000fe40000000f00 */
[----:B------:R-:W-:Y:S01]  /*3ebf0*/  MOV R23, R5 ;  /* 0x0000000500177202 */ /* 0x000fe20000000f00 */
[----:B---3--:R-:W0:Y:S04]  /*3ec00*/  LDSM.16.MT88.4 R12, [R15+0x2d800] ;  /* 0x02d800000f0c783b */ /* 0x008e280000004200 */
[----:B0-----:R-:W-:Y:S01]  /*3ec10*/  STL.64 [R1+0x3590], R14 ;  /* 0x0035900e01007387 */ /* 0x001fe20000100a00 */
[----:B------:R0:W-:Y:S03]  /*3ec20*/  STL.64 [R1+0x3588], R12 ;  /* 0x0035880c01007387 */ /* 0x0001e60000100a00 */
[----:B0-----:R-:W2:Y:S01]  /*3ec30*/  LDL.LU R12, [R1+0x170] ;  /* 0x00017000010c7983 */ /* 0x001ea20000300800 */
[----:B------:R-:W2:Y:S02]  /*3ec40*/  LDL.LU R13, [R1+0x174] ;  /* 0x00017400010d7983 */ /* 0x000ea40000300800 */
[----:B------:R-:W2:Y:S02]  /*3ec50*/  LDL.LU R14, [R1+0x178] ;  /* 0x00017800010e7983 */ /* 0x000ea40000300800 */
[----:B------:R-:W2:Y:S01]  /*3ec60*/  LDL.LU R15, [R1+0x17c] ;  /* 0x00017c00010f7983 */ /* 0x000ea20000300800 */
[----:B------:R-:W3:Y:S01]  /*3ec70*/  LDL.LU.64 R4, [R1+0x36e0] ;  /* 0x0036e00001047983 */ /* 0x000ee20000300a00 */
[----:B------:R-:W-:-:S02]  /*3ec80*/  IMAD.MOV.U32 R2, RZ, RZ, R17 ;  /* 0x000000ffff027224 */ /* 0x000fc400078e0011 */
[----:B------:R-:W-:Y:S01]  /*3ec90*/  IMAD.MOV.U32 R29, RZ, RZ, R6 ;  /* 0x000000ffff1d7224 */ /* 0x000fe200078e0006 */
[----:B------:R-:W-:Y:S02]  /*3eca0*/  MOV R17, R7 ;  /* 0x0000000700117202 */ /* 0x000fe40000000f00 */
[----:B------:R-:W-:Y:S01]  /*3ecb0*/  MOV R3, R16 ;  /* 0x0000001000037202 */ /* 0x000fe20000000f00 */
[----:B------:R-:W-:-:S03]  /*3ecc0*/  IMAD.MOV.U32 R21, RZ, RZ, R2 ;  /* 0x000000ffff157224 */ /* 0x000fc600078e0002 */
[----:B------:R-:W-:Y:S01]  /*3ecd0*/  MOV R20, R3 ;  /* 0x0000000300147202 */ /* 0x000fe20000000f00 */
[C---:B---3--:R-:W-:Y:S01]  /*3ece0*/  HMMA.16816.F32 R4, R24.reuse, R4, R8 ;  /* 0x000000041804723c */ /* 0x048fe20000001808 */
[----:B------:R-:W2:Y:S11]  /*3ecf0*/  LDL.LU.64 R8, [R1+0x36d8] ;  /* 0x0036d80001087983 */ /* 0x000eb60000300a00 */
[----:B------:R-:W-:Y:S11]  /*3ed00*/  @!UPT UIADD3 URZ, URZ, URZ, URZ ;  /* 0x0000003f3f3ff290 */ /* 0x000ff6000fffe03f */
[----:B------:R-:W-:Y:S01]  /*3ed10*/  @!UPT UIADD3 URZ, URZ, URZ, URZ ;  /* 0x0000003f3f3ff290 */ /* 0x000fe2000fffe03f */
[----:B------:R-:W-:Y:S01]  /*3ed20*/  IMAD.MOV.U32 R22, RZ, RZ, R6 ;  /* 0x000000ffff167224 */ /* 0x000fe200078e0006 */
[----:B------:R0:W-:Y:S01]  /*3ed30*/  STL [R1+0xa0], R4 ;  /* 0x0000a00401007387 */ /* 0x0001e20000100800 */
[----:B------:R-:W-:Y:S02]  /*3ed40*/  MOV R18, R7 ;  /* 0x0000000700127202 */ /* 0x000fe40000000f00 */
[----:B------:R-:W-:Y:S01]  /*3ed50*/  MOV R0, R5 ;  /* 0x0000000500007202 */ /* 0x000fe20000000f00 */
[----:B------:R-:W3:Y:S01]  /*3ed60*/  LDL.LU.64 R6, [R1+0x36d0] ;  /* 0x0036d00001067983 */ /* 0x000ee20000300a00 */
[----:B0-----:R-:W3:Y:S01]  /*3ed70*/  LDL.LU.64 R4, [R1+0x36c8] ;  /* 0x0036c80001047983 */ /* 0x001ee20000300a00 */
[----:B------:R-:W-:Y:S02]  /*3ed80*/  STL.64 [R1+0x36b0], R22 ;  /* 0x0036b01601007387 */ /* 0x000fe40000100a00 */
[----:B------:R0:W-:Y:S02]  /*3ed90*/  STL.64 [R1+0x36b8], R20 ;  /* 0x0036b81401007387 */ /* 0x0001e40000100a00 */
[----:B0-----:R-:W3:Y:S01]  /*3eda0*/  LDL.LU R20, [R1+0x160] ;  /* 0x0001600001147983 */ /* 0x001ee20000300800 */
[----:B------:R-:W3:Y:S02]  /*3edb0*/  LDL.LU R21, [R1+0x164] ;  /* 0x0001640001157983 */ /* 0x000ee40000300800 */
[----:B------:R-:W3:Y:S02]  /*3edc0*/  LDL.LU R22, [R1+0x168] ;  /* 0x0001680001167983 */ /* 0x000ee40000300800 */
[----:B------:R-:W3:Y:S01]  /*3edd0*/  LDL.LU R23, [R1+0x16c] ;  /* 0x00016c0001177983 */ /* 0x000ee20000300800 */
[----:B--2---:R-:W-:Y:S01]  /*3ede0*/  HMMA.16816.F32 R12, R24, R8, R12 ;  /* 0x00000008180c723c */ /* 0x004fe2000000180c */
[----:B------:R0:W-:Y:S04]  /*3edf0*/  STL.64 [R1+0x36c0], R8 ;  /* 0x0036c00801007387 */ /* 0x0001e80000100a00 */
[----:B0-----:R-:W3:Y:S01]  /*3ee00*/  LDL.LU.64 R8, [R1+0x30] ;  /* 0x0000300001087983 */ /* 0x001ee20000300a00 */
[----:B------:R-:W2:Y:S02]  /*3ee10*/  LDL.LU R24, [R1+0x140] ;  /* 0x0001400001187983 */ /* 0x000ea40000300800 */
[----:B------:R-:W2:Y:S02]  /*3ee20*/  LDL.LU R25, [R1+0x144] ;  /* 0x0001440001197983 */ /* 0x000ea40000300800 */
[----:B------:R-:W2:Y:S01]  /*3ee30*/  LDL.LU R26, [R1+0x148] ;  /* 0x00014800011a7983 */ /* 0x000ea20000300800 */
[----:B------:R-:W2:Y:S11]  /*3ee40*/  LDL.LU R27, [R1+0x14c] ;  /* 0x00014c00011b7983 */ /* 0x000eb60000300800 */
[----:B------:R-:W-:Y:S01]  /*3ee50*/  @!UPT UIADD3 URZ, URZ, URZ, URZ ;  /* 0x0000003f3f3ff290 */ /* 0x000fe2000fffe03f */
[----:B------:R-:W-:Y:S01]  /*3ee60*/  STL.64 [R1+0x35a0], R14 ;  /* 0x0035a00e01007387 */ /* 0x000fe20000100a00 */
[----:B------:R0:W-:Y:S03]  /*3ee70*/  STL.64 [R1+0x3598], R12 ;  /* 0x0035980c01007387 */ /* 0x0001e60000100a00 */
[----:B0-----:R-:W4:Y:S01]  /*3ee80*/  LDL.LU R12, [R1+0x150] ;  /* 0x00015000010c7983 */ /* 0x001f220000300800 */
[----:B------:R-:W4:Y:S02]  /*3ee90*/  LDL.LU R13, [R1+0x154] ;  /* 0x00015400010d7983 */ /* 0x000f240000300800 */
[----:B------:R-:W4:Y:S02]  /*3eea0*/  LDL.LU R14, [R1+0x158] ;  /* 0x00015800010e7983 */ /* 0x000f240000300800 */
[----:B------:R-:W4:Y:S01]  /*3eeb0*/  LDL.LU R15, [R1+0x15c] ;  /* 0x00015c00010f7983 */ /* 0x000f220000300800 */
[----:B---3--:R-:W-:Y:S01]  /*3eec0*/  HMMA.16816.F32 R20, R4, R8, R20 ;  /* 0x000000080414723c */ /* 0x008fe20000001814 */
[----:B------:R-:W-:-:S02]  /*3eed0*/  MOV R16, R8 ;  /* 0x0000000800107202 */ /* 0x000fc40000000f00 */
[----:B------:R-:W-:Y:S02]  /*3eee0*/  MOV R2, R9 ;  /* 0x0000000900027202 */ /* 0x000fe40000000f00 */
[----:B------:R-:W3:Y:S11]  /*3eef0*/  LDL.LU.64 R8, [R1+0x36c0] ;  /* 0x0036c00001087983 */ /* 0x000ef60000300a00 */
[----:B------:R-:W-:Y:S08]  /*3ef00*/  @!UPT UIADD3 URZ, URZ, URZ, URZ ;  /* 0x0000003f3f3ff290 */ /* 0x000ff0000fffe03f */
[----:B------:R-:W-:Y:S01]  /*3ef10*/  IMAD.MOV.U32 R28, RZ, RZ, R20 ;  /* 0x000000ffff1c7224 */ /* 0x000fe200078e0014 */
[----:B------:R-:W-:Y:S02]  /*3ef20*/  MOV R3, R21 ;  /* 0x0000001500037202 */ /* 0x000fe40000000f00 */
[----:B------:R-:W4:Y:S01]  /*3ef30*/  LDL.LU.64 R20, [R1+0x36b8] ;  /* 0x0036b80001147983 */ /* 0x000f220000300a00 */
[----:B------:R-:W-:Y:S02]  /*3ef40*/  STL.64 [R1+0x36a8], R18 ;  /* 0x0036a81201007387 */ /* 0x000fe40000100a00 */
[----:B------:R0:W-:Y:S02]  /*3ef50*/  STL.64 [R1+0x36a0], R16 ;  /* 0x0036a01001007387 */ /* 0x0001e40000100a00 */
[----:B0-----:R-:W2:Y:S01]  /*3ef60*/  LDL.64 R16, [R1+0x20] ;  /* 0x0000200001107983 */ /* 0x001ea20000100a00 */
[----:B------:R-:W-:Y:S01]  /*3ef70*/  MOV R11, R22 ;  /* 0x00000016000b7202 */ /* 0x000fe20000000f00 */
[----:B------:R-:W-:-:S02]  /*3ef80*/  IMAD.MOV.U32 R10, RZ, RZ, R23 ;  /* 0x000000ffff0a7224 */ /* 0x000fc400078e0017 */
[C---:B----4-:R-:W-:Y:S08]  /*3ef90*/  HMMA.16816.F32 R20, R4.reuse, R20, R12 ;  /* 0x000000140414723c */ /* 0x050ff0000000180c */
[C---:B--2---:R-:W-:Y:S11]  /*3efa0*/  HMMA.16816.F32 R24, R4.reuse, R16, R24 ;  /* 0x000000100418723c */ /* 0x044ff60000001818 */
[----:B------:R-:W-:Y:S05]  /*3efb0*/  @!UPT UIADD3 URZ, URZ, URZ, URZ ;  /* 0x0000003f3f3ff290 */ /* 0x000fea000fffe03f */
[----:B------:R-:W-:Y:S01]  /*3efc0*/  IMAD.MOV.U32 R13, RZ, RZ, R22 ;  /* 0x000000ffff0d7224 */ /* 0x000fe200078e0016 */
[----:B------:R-:W-:Y:S02]  /*3efd0*/  MOV R12, R23 ;  /* 0x00000017000c7202 */ /* 0x000fe40000000f00 */
[----:B------:R-:W-:Y:S02]  /*3efe0*/  MOV R15, R20 ;  /* 0x00000014000f7202 */ /* 0x000fe40000000f00 */
[----:B------:R-:W-:Y:S01]  /*3eff0*/  MOV R14, R21 ;  /* 0x00000015000e7202 */ /* 0x000fe20000000f00 */
[----:B------:R-:W2:Y:S01]  /*3f000*/  LDL.LU.64 R22, [R1+0x36b0] ;  /* 0x0036b00001167983 */ /* 0x000ea20000300a00 */
[----:B------:R-:W-:Y:S01]  /*3f010*/  MOV R21, R16 ;  /* 0x0000001000157202 */ /* 0x000fe20000000f00 */
[----:B------:R-:W-:Y:S02]  /*3f020*/  IMAD.MOV.U32 R20, RZ, RZ, R17 ;  /* 0x000000ffff147224 */ /* 0x000fe400078e0011 */
[----:B------:R-:W4:Y:S01]  /*3f030*/  LDL.LU.64 R18, [R1+0x36a8] ;  /* 0x0036a80001127983 */ /* 0x000f220000300a00 */
[----:B------:R-:W2:Y:S04]  /*3f040*/  LDL.LU.64 R16, [R1+0x36a0] ;  /* 0x0036a00001107983 */ /* 0x000ea80000300a00 */
[----:B------:R-:W-:Y:S01]  /*3f050*/  STL.64 [R1+0x3558], R26 ;  /* 0x0035581a01007387 */ /* 0x000fe20000100a00 */
[----:B------:R0:W-:Y:S03]  /*3f060*/  STL.64 [R1+0x3550], R24 ;  /* 0x0035501801007387 */ /* 0x0001e60000100a00 */
[----:B0-----:R-:W2:Y:S01]  /*3f070*/  LDL.LU.64 R24, [R1+0x10] ;  /* 0x0000100001187983 */ /* 0x001ea20000300a00 */
[----:B------:R-:W2:Y:S03]  /*3f080*/  LDL.LU.64 R26, [R1+0x18] ;  /* 0x00001800011a7983 */ /* 0x000ea60000300a00 */
[----:B--2---:R-:W-:Y:S01]  /*3f090*/  STL.64 [R1+0x3660], R26 ;  /* 0x0036601a01007387 */ /* 0x004fe20000100a00 */
[----:B------:R0:W-:Y:S03]  /*3f0a0*/  STL.64 [R1+0x3658], R24 ;  /* 0x0036581801007387 */ /* 0x0001e60000100a00 */
[----:B0-----:R-:W2:Y:S01]  /*3f0b0*/  LDL.LU R24, [R1+0x120] ;  /* 0x0001200001187983 */ /* 0x001ea20000300800 */
[----:B------:R-:W2:Y:S02]  /*3f0c0*/  LDL.LU R25, [R1+0x124] ;  /* 0x0001240001197983 */ /* 0x000ea40000300800 */
[----:B------:R-:W2:Y:S02]  /*3f0d0*/  LDL.LU R26, [R1+0x128] ;  /* 0x00012800011a7983 */ /* 0x000ea40000300800 */
[----:B------:R-:W2:Y:S01]  /*3f0e0*/  LDL.LU R27, [R1+0x12c] ;  /* 0x00012c00011b7983 */ /* 0x000ea20000300800 */
[----:B------:R-:W-:Y:S01]  /*3f0f0*/  STL.64 [R1+0x3638], R10 ;  /* 0x0036380a01007387 */ /* 0x000fe20000100a00 */
[----:B---3--:R-:W-:Y:S01]  /*3f100*/  STL.64 [R1+0x3630], R8 ;  /* 0x0036300801007387 */ /* 0x008fe20000100a00 */
[----:B--2---:R-:W-:Y:S11]  /*3f110*/  HMMA.16816.F32 R4, R4, R8, R24 ;  /* 0x000000080404723c */ /* 0x004ff60000001818 */
[----:B------:R-:W-:Y:S11]  /*3f120*/  @!UPT UIADD3 URZ, URZ, URZ, URZ ;  /* 0x0000003f3f3ff290 */ /* 0x000ff6000fffe03f */
[----:B------:R-:W-:Y:S01]  /*3f130*/  @!UPT UIADD3 URZ, URZ, URZ, URZ ;  /* 0x0000003f3f3ff290 */ /* 0x000fe2000fffe03f */
[----:B------:R0:W-:Y:S01]  /*3f140*/  STL.64 [R1+0x3568], R6 ;  /* 0x0035680601007387 */ /* 0x0001e20000100a00 */
[----:B------:R1:W-:Y:S01]  /*3f150*/  STL.64 [R1+0x3560], R4 ;  /* 0x0035600401007387 */ /* 0x0003e20000100a00 */
[----:B0-----:R-:W-:Y:S02]  /*3f160*/  MOV R7, R12 ;  /* 0x0000000c00077202 */ /* 0x001fe40000000f00 */
[----:B------:R-:W2:Y:S01]  /*3f170*/  LDL.LU R12, [R1+0xa0] ;  /* 0x0000a000010c7983 */ /* 0x000ea20000300800 */
[----:B-1----:R-:W-:Y:S02]  /*3f180*/  MOV R4, R15 ;  /* 0x0000000f00047202 */ /* 0x002fe40000000f00 */
[----:B------:R-:W-:Y:S01]  /*3f190*/  MOV R5, R14 ;  /* 0x0000000e00057202 */ /* 0x000fe20000000f00 */
[----:B------:R-:W-:Y:S02]  /*3f1a0*/  IMAD.MOV.U32 R6, RZ, RZ, R13 ;  /* 0x000000ffff067224 */ /* 0x000fe400078e000d */
[----:B------:R-:W-:Y:S01]  /*3f1b0*/  IMAD.MOV.U32 R14, RZ, RZ, R22 ;  /* 0x000000ffff0e7224 */ /* 0x000fe200078e0016 */
[----:B----4-:R-:W-:-:S02]  /*3f1c0*/  MOV R15, R18 ;  /* 0x00000012000f7202 */ /* 0x010fc40000000f00 */
[----:B------:R-:W-:Y:S02]  /*3f1d0*/  MOV R13, R0 ;  /* 0x00000000000d7202 */ /* 0x000fe40000000f00 */
[----:B------:R-:W3:Y:S01]  /*3f1e0*/  LDL.LU R0, [R1+0x369c] ;  /* 0x00369c0001007983 */ /* 0x000ee20000300800 */
[----:B------:R-:W4:Y:S02]  /*3f1f0*/  LDL.LU R22, [R1+0x3698] ;  /* 0x0036980001167983 */ /* 0x000f240000300800 */
[----:B------:R-:W3:Y:S02]  /*3f200*/  LDL.LU R18, [R1+0x3694] ;  /* 0x0036940001127983 */ /* 0x000ee40000300800 */
[----:B------:R-:W-:Y:S01]  /*3f210*/  STL.64 [R1+0x35c0], R14 ;  /* 0x0035c00e01007387 */ /* 0x000fe20000100a00 */
[----:B--2---:R0:W-:Y:S02]  /*3f220*/  STL.64 [R1+0x35b8], R12 ;  /* 0x0035b80c01007387 */ /* 0x0041e40000100a00 */
[----:B0-----:R-:W-:-:S02]  /*3f230*/  MOV R12, R19 ;  /* 0x00000013000c7202 */ /* 0x001fc40000000f00 */
[----:B------:R-:W2:Y:S01]  /*3f240*/  LDL.LU R19, [R1+0x3690] ;  /* 0x0036900001137983 */ /* 0x000ea20000300800 */
[----:B------:R-:W-:Y:S02]  /*3f250*/  IMAD.MOV.U32 R13, RZ, RZ, R23 ;  /* 0x000000ffff0d7224 */ /* 0x000fe400078e0017 */
[----:B------:R-:W2:Y:S01]  /*3f260*/  LDL.LU R23, [R1+0x368c] ;  /* 0x00368c0001177983 */ /* 0x000ea20000300800 */
[----:B------:R-:W-:Y:S02]  /*3f270*/  MOV R14, R29 ;  /* 0x0000001d000e7202 */ /* 0x000fe40000000f00 */
[----:B------:R-:W-:Y:S01]  /*3f280*/  MOV R15, R17 ;  /* 0x00000011000f7202 */ /* 0x000fe20000000f00 */
[----:B------:R-:W2:Y:S01]  /*3f290*/  LDL.LU R29, [R1+0x3688] ;  /* 0x00368800011d7983 */ /* 0x000ea20000300800 */
[----:B------:R-:W2:Y:S01]  /*3f2a0*/  LDL.LU R17, [R1+0x3684] ;  /* 0x0036840001117983 */ /* 0x000ea20000300800 */
[----:B------:R-:W-:Y:S02]  /*3f2b0*/  MOV R8, R21 ;  /* 0x0000001500087202 */ /* 0x000fe40000000f00 */
[----:B------:R-:W-:Y:S01]  /*3f2c0*/  MOV R9, R20 ;  /* 0x0000001400097202 */ /* 0x000fe20000000f00 */
[----:B------:R-:W-:Y:S01]  /*3f2d0*/  STL.64 [R1+0x35e0], R14 ;  /* 0x0035e00e01007387 */ /* 0x000fe20000100a00 */
[----:B------:R3:W-:Y:S02]  /*3f2e0*/  STL.64 [R1+0x35d8], R12 ;  /* 0x0035d80c01007387 */ /* 0x0007e40000100a00 */
[----:B---3--:R-:W-:-:S02]  /*3f2f0*/  IMAD.MOV.U32 R12, RZ, RZ, R18 ;  /* 0x000000ffff0c7224 */ /* 0x008fc400078e0012 */
[----:B------:R-:W3:Y:S01]  /*3f300*/  LDL.LU R18, [R1+0x3680] ;  /* 0x0036800001127983 */ /* 0x000ee20000300800 */
[----:B----4-:R-:W-:Y:S01]  /*3f310*/  IMAD.MOV.U32 R15, RZ, RZ, R22 ;  /* 0x000000ffff0f7224 */ /* 0x010fe200078e0016 */
[----:B--2---:R-:W-:Y:S02]  /*3f320*/  MOV R13, R19 ;  /* 0x00000013000d7202 */ /* 0x004fe40000000f00 */
[----:B------:R-:W2:Y:S01]  /*3f330*/  LDL.LU R19, [R1+0x367c] ;  /* 0x00367c0001137983 */ /* 0x000ea20000300800 */
[----:B------:R0:W-:Y:S02]  /*3f340*/  STL.64 [R1+0x3650], R8 ;  /* 0x0036500801007387 */ /* 0x0001e40000100a00 */
[----:B------:R-:W4:Y:S02]  /*3f350*/  LDL.LU R20, [R1+0xf0] ;  /* 0x0000f00001147983 */ /* 0x000f240000300800 */
[----:B------:R-:W4:Y:S01]  /*3f360*/  LDL.LU R21, [R1+0xf4] ;  /* 0x0000f40001157983 */ /* 0x000f220000300800 */
[----:B------:R-:W-:Y:S01]  /*3f370*/  MOV R14, R23 ;  /* 0x00000017000e7202 */ /* 0x000fe20000000f00 */
[----:B------:R-:W2:Y:S01]  /*3f380*/  LDL.LU R22, [R1+0xf8] ;  /* 0x0000f80001167983 */ /* 0x000ea20000300800 */
[----:B------:R-:W2:Y:S03]  /*3f390*/  LDL.LU R23, [R1+0xfc] ;  /* 0x0000fc0001177983 */ /* 0x000ea60000300800 */
        /* <DEDUP_REMOVED lines=8> */
[----:B--2---:R-:W-:Y:S01]  /*3f420*/  STL.64 [R1+0x3648], R22 ;  /* 0x0036481601007387 */ /* 0x004fe20000100a00 */
[----:B----4-:R0:W-:Y:S03]  /*3f430*/  STL.64 [R1+0x3640], R20 ;  /* 0x0036401401007387 */ /* 0x0101e60000100a00 */
[----:B0-----:R-:W2:Y:S01]  /*3f440*/  LDL.LU R20, [R1+0x100] ;  /* 0x0001000001147983 */ /* 0x001ea20000300800 */
[----:B------:R-:W2:Y:S02]  /*3f450*/  LDL.LU R21, [R1+0x104] ;  /* 0x0001040001157983 */ /* 0x000ea40000300800 */
[----:B------:R-:W2:Y:S02]  /*3f460*/  LDL.LU R22, [R1+0x108] ;  /* 0x0001080001167983 */ /* 0x000ea40000300800 */
[----:B------:R-:W2:Y:S01]  /*3f470*/  LDL.LU R23, [R1+0x10c] ;  /* 0x00010c0001177983 */ /* 0x000ea20000300800 */
[----:B------:R-:W-:Y:S01]  /*3f480*/  STL.64 [R1+0x35f0], R14 ;  /* 0x0035f00e01007387 */ /* 0x000fe20000100a00 */
[----:B------:R0:W-:Y:S03]  /*3f490*/  STL.64 [R1+0x35e8], R12 ;  /* 0x0035e80c01007387 */ /* 0x0001e60000100a00 */
[----:B0-----:R-:W4:Y:S01]  /*3f4a0*/  LDL.LU R12, [R1+0xc0] ;  /* 0x0000c000010c7983 */ /* 0x001f220000300800 */
[----:B------:R-:W4:Y:S02]  /*3f4b0*/  LDL.LU R13, [R1+0xc4] ;  /* 0x0000c400010d7983 */ /* 0x000f240000300800 */
[----:B------:R-:W2:Y:S02]  /*3f4c0*/  LDL.LU R14, [R1+0xc8] ;  /* 0x0000c800010e7983 */ /* 0x000ea40000300800 */
[----:B------:R-:W-:-:S02]  /*3f4d0*/  IMAD.MOV.U32 R15, RZ, RZ, R29 ;  /* 0x000000ffff0f7224 */ /* 0x000fc400078e001d */
[----:B------:R-:W3:Y:S04]  /*3f4e0*/  LDL.LU R29, [R1+0x3678] ;  /* 0x00367800011d7983 */ /* 0x000ee80000300800 */
[----:B--2---:R-:W-:Y:S01]  /*3f4f0*/  STL.64 [R1+0x3600], R14 ;  /* 0x0036000e01007387 */ /* 0x004fe20000100a00 */
[----:B----4-:R0:W-:Y:S03]  /*3f500*/  STL.64 [R1+0x35f8], R12 ;  /* 0x0035f80c01007387 */ /* 0x0101e60000100a00 */
[----:B0-----:R-:W2:Y:S01]  /*3f510*/  LDL.LU R12, [R1+0xd0] ;  /* 0x0000d000010c7983 */ /* 0x001ea20000300800 */
[----:B---3--:R-:W-:Y:S01]  /*3f520*/  MOV R14, R18 ;  /* 0x00000012000e7202 */ /* 0x008fe20000000f00 */
[----:B------:R-:W-:Y:S01]  /*3f530*/  IMAD.MOV.U32 R15, RZ, RZ, R17 ;  /* 0x000000ffff0f7224 */ /* 0x000fe200078e0011 */
[----:B------:R-:W-:-:S04]  /*3f540*/  MOV R13, R19 ;  /* 0x00000013000d7202 */ /* 0x000fc80000000f00 */
[----:B------:R-:W-:Y:S04]  /*3f550*/  STL.64 [R1+0x3610], R14 ;  /* 0x0036100e01007387 */ /* 0x000fe80000100a00 */
[----:B--2---:R0:W-:Y:S04]  /*3f560*/  STL.64 [R1+0x3608], R12 ;  /* 0x0036080c01007387 */ /* 0x0041e80000100a00 */
[----:B0-----:R-:W2:Y:S01]  /*3f570*/  LDL.LU R12, [R1+0xe0] ;  /* 0x0000e000010c7983 */ /* 0x001ea20000300800 */
[----:B------:R-:W2:Y:S02]  /*3f580*/  LDL.LU R13, [R1+0xe4] ;  /* 0x0000e400010d7983 */ /* 0x000ea40000300800 */
[----:B------:R-:W2:Y:S02]  /*3f590*/  LDL.LU R14, [R1+0xe8] ;  /* 0x0000e800010e7983 */ /* 0x000ea40000300800 */
[----:B------:R-:W2:Y:S01]  /*3f5a0*/  LDL.LU R15, [R1+0xec] ;  /* 0x0000ec00010f7983 */ /* 0x000ea20000300800 */
[----:B------:R0:W-:Y:S01]  /*3f5b0*/  STL.64 [R1+0x3578], R6 ;  /* 0x0035780601007387 */ /* 0x0001e20000100a00 */
[----:B------:R1:W-:Y:S03]  /*3f5c0*/  STL.64 [R1+0x3570], R4 ;  /* 0x0035700401007387 */ /* 0x0003e60000100a00 */
[----:B0-----:R-:W3:Y:S01]  /*3f5d0*/  LDL R6, [R1+0x38] ;  /* 0x0000380001067983 */ /* 0x001ee20000100800 */
[----:B-1----:R-:W-:-:S02]  /*3f5e0*/  MOV R4, R16 ;  /* 0x0000001000047202 */ /* 0x002fc40000000f00 */
[----:B------:R-:W0:Y:S01]  /*3f5f0*/  LDSM.16.MT88.4 R16, [R29+0x2d800] ;  /* 0x02d800001d10783b */ /* 0x000e220000004200 */
[----:B------:R-:W3:Y:S04]  /*3f600*/  LDL R7, [R1+0x3c] ;  /* 0x00003c0001077983 */ /* 0x000ee80000100800 */
[----:B0-----:R-:W-:Y:S01]  /*3f610*/  STL.64 [R1], R16 ;  /* 0x0000001001007387 */ /* 0x001fe20000100a00 */
[----:B------:R0:W-:Y:S03]  /*3f620*/  STL.64 [R1+0x8], R18 ;  /* 0x0000081201007387 */ /* 0x0001e60000100a00 */
[----:B0-----:R-:W4:Y:S01]  /*3f630*/  LDL.LU.64 R18, [R1+0x3670] ;  /* 0x0036700001127983 */ /* 0x001f220000300a00 */
[----:B------:R-:W4:Y:S01]  /*3f640*/  LDL.LU.64 R16, [R1+0x3668] ;  /* 0x0036680001107983 */ /* 0x000f220000300a00 */
[----:B------:R-:W-:-:S07]  /*3f650*/  MOV R5, R2 ;  /* 0x0000000200057202 */ /* 0x000fce0000000f00 */
[C---:B----4-:R-:W-:Y:S11]  /*3f660*/  HMMA.16816.F32 R24, R16.reuse, R4, R24 ;  /* 0x000000041018723c */ /* 0x050ff60000001818 */
[----:B------:R-:W-:Y:S11]  /*3f670*/  @!UPT UIADD3 URZ, URZ, URZ, URZ ;  /* 0x0000003f3f3ff290 */ /* 0x000ff6000fffe03f */
[----:B------:R-:W-:Y:S01]  /*3f680*/  @!UPT UIADD3 URZ, URZ, URZ, URZ ;  /* 0x0000003f3f3ff290 */ /* 0x000fe2000fffe03f */
[----:B------:R-:W-:Y:S01]  /*3f690*/  STL [R1+0x184], R25 ;  /* 0x0001841901007387 */ /* 0x000fe20000100800 */
[----:B------:R0:W-:Y:S01]  /*3f6a0*/  STL [R1+0x188], R26 ;  /* 0x0001881a01007387 */ /* 0x0001e20000100800 */
[----:B------:R-:W-:Y:S01]  /*3f6b0*/  MOV R29, R27 ;  /* 0x0000001b001d7202 */ /* 0x000fe20000000f00 */
[----:B------:R-:W-:Y:S01]  /*3f6c0*/  IMAD.MOV.U32 R2, RZ, RZ, R24 ;  /* 0x000000ffff027224 */ /* 0x000fe200078e0018 */
[----:B0-----:R-:W4:Y:S01]  /*3f6d0*/  LDL.LU.64 R26, [R1+0x3660] ;  /* 0x00366000011a7983 */ /* 0x001f220000300a00 */
[----:B------:R-:W2:Y:S02]  /*3f6e0*/  LDL.LU.64 R24, [R1+0x3658] ;  /* 0x0036580001187983 */ /* 0x000ea40000300a00 */
[C---:B--2---:R-:W-:Y:S11]  /*3f6f0*/  HMMA.16816.F32 R8, R16.reuse, R24, R8 ;  /* 0x000000181008723c */ /* 0x044ff60000001808 */
[----:B------:R-:W-:Y:S11]  /*3f700*/  @!UPT UIADD3 URZ, URZ, URZ, URZ ;  /* 0x0000003f3f3ff290 */ /* 0x000ff6000fffe03f */
[----:B------:R-:W-:Y:S01]  /*3f710*/  @!UPT UIADD3 URZ, URZ, URZ, URZ ;  /* 0x0000003f3f3ff290 */ /* 0x000fe2000fffe03f */
[----:B------:R0:W-:Y:S01]  /*3f720*/  STL.64 [R1+0x1a0], R8 ;  /* 0x0001a00801007387 */ /* 0x0001e20000100a00 */
[----:B------:R1:W-:Y:S03]  /*3f730*/  STL.64 [R1+0x1a8], R10 ;  /* 0x0001a80a01007387 */ /* 0x0003e60000100a00 */
[----:B0-----:R-:W1:Y:S02]  /*3f740*/  LDL.LU.64 R8, [R1+0x3650] ;  /* 0x0036500001087983 */ /* 0x001e640000300a00 */
[C---:B-1----:R-:W-:Y:S02]  /*3f750*/  HMMA.16816.F32 R8, R16.reuse, R8, R20 ;  /* 0x000000081008723c */ /* 0x042fe40000001814 */
[----:B------:R-:W2:Y:S01]  /*3f760*/  LDL.LU.64 R22, [R1+0x3648] ;  /* 0x0036480001167983 */ /* 0x000ea20000300a00 */
[----:B------:R-:W2:Y:S11]  /*3f770*/  LDL.LU.64 R20, [R1+0x3640] ;  /* 0x0036400001147983 */ /* 0x000eb60000300a00 */
[----:B------:R-:W-:Y:S09]  /*3f780*/  @!UPT UIADD3 URZ, URZ, URZ, URZ ;  /* 0x0000003f3f3ff290 */ /* 0x000ff2000fffe03f */
[----:B------:R-:W-:Y:S01]  /*3f790*/  STL.64 [R1+0x1b0], R8 ;  /* 0x0001b00801007387 */ /* 0x000fe20000100a00 */
[----:B------:R0:W-:Y:S03]  /*3f7a0*/  STL.64 [R1+0x1b8], R10 ;  /* 0x0001b80a01007387 */ /* 0x0001e60000100a00 */
[----:B0-----:R-:W2:Y:S01]  /*3f7b0*/  LDL.LU.64 R10, [R1+0x3638] ;  /* 0x00363800010a7983 */ /* 0x001ea20000300a00 */
[----:B------:R-:W2:Y:S02]  /*3f7c0*/  LDL.LU.64 R8, [R1+0x3630] ;  /* 0x0036300001087983 */ /* 0x000ea40000300a00 */
[----:B--2---:R-:W-:Y:S01]  /*3f7d0*/  HMMA.16816.F32 R16, R16, R8, R20 ;  /* 0x000000081010723c */ /* 0x004fe20000001814 */
[----:B------:R-:W2:Y:S01]  /*3f7e0*/  LDL.LU.64 R22, [R1+0x3628] ;  /* 0x0036280001167983 */ /* 0x000ea20000300a00 */
[----:B------:R-:W2:Y:S11]  /*3f7f0*/  LDL.LU.64 R20, [R1+0x3620] ;  /* 0x0036200001147983 */ /* 0x000eb60000300a00 */
[----:B------:R-:W-:Y:S10]  /*3f800*/  @!UPT UIADD3 URZ, URZ, URZ, URZ ;  /* 0x0000003f3f3ff290 */ /* 0x000ff4000fffe03f */
[----:B------:R-:W-:Y:S01]  /*3f810*/  STL.64 [R1+0x190], R16 ;  /* 0x0001901001007387 */ /* 0x000fe20000100a00 */
[----:B------:R0:W-:Y:S03]  /*3f820*/  STL.64 [R1+0x198], R18 ;  /* 0x0001981201007387 */ /* 0x0001e60000100a00 */
[----:B0-----:R-:W3:Y:S01]  /*3f830*/  LDL R18, [R1+0x720] ;  /* 0x0007200001127983 */ /* 0x001ee20000100800 */
[----:B------:R-:W-:Y:S02]  /*3f840*/  MOV R19, R10 ;  /* 0x0000000a00137202 */ /* 0x000fe40000000f00 */
[----:B------:R-:W-:Y:S01]  /*3f850*/  MOV R16, R28 ;  /* 0x0000001c00107202 */ /* 0x000fe20000000f00 */
[----:B------:R-:W-:Y:S01]  /*3f860*/  IMAD.MOV.U32 R17, RZ, RZ, R3 ;  /* 0x000000ffff117224 */ /* 0x000fe200078e0003 */
[----:B--2---:R-:W-:Y:S01]  /*3f870*/  HMMA.16816.F32 R12, R20, R4, R12 ;  /* 0x00000004140c723c */ /* 0x004fe2000000180c */
[----:B---3--:R0:W-:Y:S01]  /*3f880*/  STL [R1+0x3580], R18 ;  /* 0x0035801201007387 */ /* 0x0081e20000100800 */
[----:B------:R-:W2:Y:S02]  /*3f890*/  LDL.LU R28, [R1+0x361c] ;  /* 0x00361c00011c7983 */ /* 0x000ea40000300800 */
[----:B------:R-:W3:Y:S01]  /*3f8a0*/  LDL.LU R3, [R1+0x3618] ;  /* 0x0036180001037983 */ /* 0x000ee20000300800 */
[----:B0-----:R-:W-:-:S05]  /*3f8b0*/  MOV R18, R11 ;  /* 0x0000000b00127202 */ /* 0x001fca0000000f00 */
[----:B------:R-:W-:Y:S01]  /*3f8c0*/  STL.64 [R1+0x35b0], R18 ;  /* 0x0035b01201007387 */ /* 0x000fe20000100a00 */
[----:B------:R0:W-:Y:S03]  /*3f8d0*/  STL.64 [R1+0x35a8], R16 ;  /* 0x0035a81001007387 */ /* 0x0001e60000100a00 */
[----:B0-----:R-:W2:Y:S01]  /*3f8e0*/  LDL.LU.64 R16, [R1+0x20] ;  /* 0x0000200001107983 */ /* 0x001ea20000300a00 */
[----:B------:R-:W2:Y:S08]  /*3f8f0*/  LDL.LU.64 R18, [R1+0x28] ;  /* 0x0000280001127983 */ /* 0x000eb00000300a00 */
[----:B------:R-:W-:Y:S02]  /*3f900*/  STL.64 [R1+0x170], R12 ;  /* 0x0001700c01007387 */ /* 0x000fe40000100a00 */
[----:B------:R0:W-:Y:S02]  /*3f910*/  STL.64 [R1+0x178], R14 ;  /* 0x0001780e01007387 */ /* 0x0001e40000100a00 */
        /* <DEDUP_REMOVED lines=16> */
[----:B--2---:R-:W-:Y:S01]  /*3fa20*/  HMMA.16816.F32 R20, R20, R8, R12 ;  /* 0x000000081414723c */ /* 0x004fe2000000180c */
[----:B------:R-:W4:Y:S01]  /*3fa30*/  LDL.LU.64 R14, [R1+0x35e0] ;  /* 0x0035e000010e7983 */ /* 0x000f220000300a00 */
[----:B------:R-:W4:Y:S02]  /*3fa40*/  LDL.LU.64 R12, [R1+0x35d8] ;  /* 0x0035d800010c7983 */ /* 0x000f240000300a00 */
[----:B------:R-:W2:Y:S02]  /*3fa50*/  LDL.LU.64 R10, [R1+0x35d0] ;  /* 0x0035d000010a7983 */ /* 0x000ea40000300a00 */
[----:B------:R-:W2:Y:S11]  /*3fa60*/  LDL.LU.64 R8, [R1+0x35c8] ;  /* 0x0035c80001087983 */ /* 0x000eb60000300a00 */
[----:B------:R-:W-:Y:S06]  /*3fa70*/  @!UPT UIADD3 URZ, URZ, URZ, URZ ;  /* 0x0000003f3f3ff290 */ /* 0x000fec000fffe03f */
[----:B------:R0:W-:Y:S01]  /*3fa80*/  STL.64 [R1+0x140], R20 ;  /* 0x0001401401007387 */ /* 0x0001e20000100a00 */
[----:B------:R1:W-:Y:S03]  /*3fa90*/  STL.64 [R1+0x148], R22 ;  /* 0x0001481601007387 */ /* 0x0003e60000100a00 */
[----:B0-----:R-:W2:Y:S01]  /*3faa0*/  LDL.LU R20, [R1+0x80] ;  /* 0x0000800001147983 */ /* 0x001ea20000300800 */
[----:B------:R-:W2:Y:S02]  /*3fab0*/  LDL.LU R21, [R1+0x84] ;  /* 0x0000840001157983 */ /* 0x000ea40000300800 */
[----:B-1----:R-:W-:Y:S01]  /*3fac0*/  IMAD.MOV.U32 R22, RZ, RZ, R28 ;  /* 0x000000ffff167224 */ /* 0x002fe200078e001c */
[----:B------:R-:W-:-:S07]  /*3fad0*/  MOV R23, R0 ;  /* 0x0000000000177202 */ /* 0x000fce0000000f00 */
[C---:B--2---:R-:W-:Y:S11]  /*3fae0*/  HMMA.16816.F32 R20, R8.reuse, R6, R20 ;  /* 0x000000060814723c */ /* 0x044ff60000001814 */
[----:B------:R-:W-:Y:S11]  /*3faf0*/  @!UPT UIADD3 URZ, URZ, URZ, URZ ;  /* 0x0000003f3f3ff290 */ /* 0x000ff6000fffe03f */
[----:B------:R-:W-:Y:S01]  /*3fb00*/  @!UPT UIADD3 URZ, URZ, URZ, URZ ;  /* 0x0000003f3f3ff290 */ /* 0x000fe2000fffe03f */
[----:B------:R-:W-:Y:S01]  /*3fb10*/  STL.64 [R1+0x130], R20 ;  /* 0x0001301401007387 */ /* 0x000fe20000100a00 */
[----:B------:R-:W-:Y:S02]  /*3fb20*/  STL.64 [R1+0x138], R22 ;  /* 0x0001381601007387 */ /* 0x000fe40000100a00 */
[----:B---3--:R-:W0:Y:S01]  /*3fb30*/  LDSM.16.MT88.4 R20, [R3+0x2d800] ;  /* 0x02d800000314783b */ /* 0x008e220000004200 */
[C---:B----4-:R-:W-:Y:S01]  /*3fb40*/  HMMA.16816.F32 R12, R8.reuse, R26, R12 ;  /* 0x0000001a080c723c */ /* 0x050fe2000000180c */
[----:B0-----:R0:W-:Y:S02]  /*3fb50*/  STL.64 [R1+0x3500], R22 ;  /* 0x0035001601007387 */ /* 0x0011e40000100a00 */
[----:B------:R-:W-:Y:S02]  /*3fb60*/  STL.64 [R1+0x34f8], R20 ;  /* 0x0034f81401007387 */ /* 0x000fe40000100a00 */
[----:B0-----:R-:W2:Y:S01]  /*3fb70*/  LDL.LU.64 R22, [R1+0x48] ;  /* 0x0000480001167983 */ /* 0x001ea20000300a00 */
[----:B------:R-:W-:Y:S11]  /*3fb80*/  STL [R1+0x34d8], R3 ;  /* 0x0034d80301007387 */ /* 0x000ff60000100800 */
[----:B------:R-:W-:Y:S06]  /*3fb90*/  @!UPT UIADD3 URZ, URZ, URZ, URZ ;  /* 0x0000003f3f3ff290 */ /* 0x000fec000fffe03f */
[----:B------:R-:W-:Y:S02]  /*3fba0*/  STL.64 [R1+0x120], R12 ;  /* 0x0001200c01007387 */ /* 0x000fe40000100a00 */
[----:B------:R0:W-:Y:S02]  /*3fbb0*/  STL.64 [R1+0x128], R14 ;  /* 0x0001280e01007387 */ /* 0x0001e40000100a00 */
[----:B0-----:R-:W3:Y:S01]  /*3fbc0*/  LDL.LU.64 R14, [R1+0x35c0] ;  /* 0x0035c000010e7983 */ /* 0x001ee20000300a00 */
[----:B------:R-:W3:Y:S01]  /*3fbd0*/  LDL.LU.64 R12, [R1+0x35b8] ;  /* 0x0035b800010c7983 */ /* 0x000ee20000300a00 */
[----:B------:R-:W-:Y:S01]  /*3fbe0*/  MOV R4, R18 ;  /* 0x0000001200047202 */ /* 0x000fe20000000f00 */
[----:B------:R-:W-:Y:S01]  /*3fbf0*/  IMAD.MOV.U32 R0, RZ, RZ, R19 ;  /* 0x000000ffff007224 */ /* 0x000fe200078e0013 */
[C---:B---3--:R-:W-:Y:S01]  /*3fc00*/  HMMA.16816.F32 R12, R8.reuse, R18, R12 ;  /* 0x00000012080c723c */ /* 0x048fe2000000180c */
[----:B------:R-:W3:Y:S01]  /*3fc10*/  LDL.LU.64 R18, [R1+0x35b0] ;  /* 0x0035b00001127983 */ /* 0x000ee20000300a00 */
[----:B------:R-:W3:Y:S11]  /*3fc20*/  LDL.LU.64 R16, [R1+0x35a8] ;  /* 0x0035a80001107983 */ /* 0x000ef60000300a00 */
[----:B------:R-:W-:Y:S10]  /*3fc30*/  @!UPT UIADD3 URZ, URZ, URZ, URZ ;  /* 0x0000003f3f3ff290 */ /* 0x000ff4000fffe03f */
[----:B------:R-:W-:Y:S01]  /*3fc40*/  STL.64 [R1+0x110], R12 ;  /* 0x0001100c01007387 */ /* 0x000fe20000100a00 */
[----:B------:R0:W-:Y:S01]  /*3fc50*/  STL [R1+0x118], R14 ;  /* 0x0001180e01007387 */ /* 0x0001e20000100800 */
[----:B------:R-:W-:Y:S02]  /*3fc60*/  MOV R3, R15 ;  /* 0x0000000f00037202 */ /* 0x000fe40000000f00 */
[----:B0-----:R-:W2:Y:S01]  /*3fc70*/  LDL.LU.64 R14, [R1+0x35a0] ;  /* 0x0035a000010e7983 */ /* 0x001ea20000300a00 */
[----:B------:R-:W2:Y:S02]  /*3fc80*/  LDL.LU.64 R12, [R1+0x3598] ;  /* 0x00359800010c7983 */ /* 0x000ea40000300a00 */
[----:B--2---:R-:W-:Y:S01]  /*3fc90*/  HMMA.16816.F32 R8, R8, R22, R12 ;  /* 0x000000160808723c */ /* 0x004fe2000000180c */
[----:B------:R-:W3:Y:S01]  /*3fca0*/  LDL.LU.64 R14, [R1+0x3590] ;  /* 0x00359000010e7983 */ /* 0x000ee20000300a00 */
[----:B------:R-:W3:Y:S11]  /*3fcb0*/  LDL.LU.64 R12, [R1+0x3588] ;  /* 0x00358800010c7983 */ /* 0x000ef60000300a00 */
[----:B------:R-:W-:Y:S10]  /*3fcc0*/  @!UPT UIADD3 URZ, URZ, URZ, URZ ;  /* 0x0000003f3f3ff290 */ /* 0x000ff4000fffe03f */
[----:B------:R-:W-:Y:S01]  /*3fcd0*/  STL.64 [R1+0x100], R8 ;  /* 0x0001000801007387 */ /* 0x000fe20000100a00 */
[----:B------:R0:W-:Y:S02]  /*3fce0*/  STL [R1+0x108], R10 ;  /* 0x0001080a01007387 */ /* 0x0001e40000100800 */
[----:B0-----:R-:W-:Y:S02]  /*3fcf0*/  IMAD.MOV.U32 R10, RZ, RZ, R4 ;  /* 0x000000ffff0a7224 */ /* 0x001fe400078e0004 */
[C---:B---3--:R-:W-:Y:S01]  /*3fd00*/  HMMA.16816.F32 R4, R12.reuse, R6, R16 ;  /* 0x000000060c04723c */ /* 0x048fe20000001810 */
[----:B------:R-:W2:Y:S11]  /*3fd10*/  LDL.LU R18, [R1+0x3580] ;  /* 0x0035800001127983 */ /* 0x000eb60000300800 */
[----:B------:R-:W-:Y:S11]  /*3fd20*/  @!UPT UIADD3 URZ, URZ, URZ, URZ ;  /* 0x0000003f3f3ff290 */ /* 0x000ff6000fffe03f */
[----:B------:R-:W-:Y:S01]  /*3fd30*/  STL.64 [R1+0xf0], R4 ;  /* 0x0000f00401007387 */ /* 0x000fe20000100a00 */
[----:B------:R0:W-:Y:S03]  /*3fd40*/  STL.64 [R1+0xf8], R6 ;  /* 0x0000f80601007387 */ /* 0x0001e60000100a00 */
[----:B0-----:R-:W3:Y:S01]  /*3fd50*/  LDL.LU.64 R6, [R1+0x3578] ;  /* 0x0035780001067983 */ /* 0x001ee20000300a00 */
[----:B------:R-:W3:Y:S01]  /*3fd60*/  LDL.LU.64 R4, [R1+0x3570] ;  /* 0x0035700001047983 */ /* 0x000ee20000300a00 */
[----:B------:R-:W-:Y:S01]  /*3fd70*/  MOV R28, R11 ;  /* 0x0000000b001c7202 */ /* 0x000fe20000000f00 */
[----:B------:R-:W-:Y:S01]  /*3fd80*/  MOV R11, R0 ;  /* 0x00000000000b7202 */ /* 0x000fe20000000f00 */
[----:B------:R-:W-:Y:S01]  /*3fd90*/  MOV R8, R26 ;  /* 0x0000001a00087202 */ /* 0x000fe20000000f00 */
[----:B------:R-:W-:Y:S01]  /*3fda0*/  IMAD.MOV.U32 R0, RZ, RZ, R27 ;  /* 0x000000ffff007224 */ /* 0x000fe200078e001b */
[C---:B---3--:R-:W-:Y:S11]  /*3fdb0*/  HMMA.16816.F32 R4, R12.reuse, R26, R4 ;  /* 0x0000001a0c04723c */ /* 0x048ff60000001804 */
[----:B------:R-:W-:Y:S11]  /*3fdc0*/  @!UPT UIADD3 URZ, URZ, URZ, URZ ;  /* 0x0000003f3f3ff290 */ /* 0x000ff6000fffe03f */
[----:B------:R-:W-:Y:S01]  /*3fdd0*/  @!UPT UIADD3 URZ, URZ, URZ, URZ ;  /* 0x0000003f3f3ff290 */ /* 0x000fe2000fffe03f */
[----:B------:R-:W-:Y:S01]  /*3fde0*/  STL.64 [R1+0xe0], R4 ;  /* 0x0000e00401007387 */ /* 0x000fe20000100a00 */
[----:B------:R0:W-:Y:S03]  /*3fdf0*/  STL.64 [R1+0xe8], R6 ;  /* 0x0000e80601007387 */ /* 0x0001e60000100a00 */
[----:B0-----:R-:W3:Y:S01]  /*3fe00*/  LDL.LU.64 R6, [R1+0x3568] ;  /* 0x0035680001067983 */ /* 0x001ee20000300a00 */
[----:B------:R-:W3:Y:S02]  /*3fe10*/  LDL.LU.64 R4, [R1+0x3560] ;  /* 0x0035600001047983 */ /* 0x000ee40000300a00 */
[----:B------:R-:W4:Y:S02]  /*3fe20*/  LDL.LU.64 R26, [R1+0x3558] ;  /* 0x00355800011a7983 */ /* 0x000f240000300a00 */
[----:B------:R-:W4:Y:S02]  /*3fe30*/  LDL.LU.64 R24, [R1+0x3550] ;  /* 0x0035500001187983 */ /* 0x000f240000300a00 */
[C---:B----4-:R-:W-:Y:S08]  /*3fe40*/  HMMA.16816.F32 R24, R12.reuse, R10, R24 ;  /* 0x0000000a0c18723c */ /* 0x050ff00000001818 */
[----:B---3--:R-:W-:Y:S07]  /*3fe50*/  HMMA.16816.F32 R4, R12, R22, R4 ;  /* 0x000000160c04723c */ /* 0x008fee0000001804 */
[----:B------:R-:W-:-:S08]  /*3fe60*/  MOV R12, R2 ;  /* 0x00000002000c7202 */ /* 0x000fd00000000f00 */
[----:B------:R-:W-:Y:S01]  /*3fe70*/  STL.64 [R1+0xc0], R24 ;  /* 0x0000c01801007387 */ /* 0x000fe20000100a00 */
[----:B------:R-:W-:Y:S02]  /*3fe80*/  STL.64 [R1+0xc8], R26 ;  /* 0x0000c81a01007387 */ /* 0x000fe40000100a00 */
[----:B------:R-:W3:Y:S05]  /*3fe90*/  LDL.LU R2, [R1+0x3548] ;  /* 0x0035480001027983 */ /* 0x000eea0000300800 */
[----:B------:R-:W-:Y:S01]  /*3fea0*/  STL.64 [R1+0xb0], R4 ;  /* 0x0000b00401007387 */ /* 0x000fe20000100a00 */
[----:B------:R0:W-:Y:S01]  /*3feb0*/  STL.64 [R1+0xb8], R6 ;  /* 0x0000b80601007387 */ /* 0x0001e20000100a00 */
[----:B------:R-:W4:Y:S02]  /*3fec0*/  LDL.LU R13, [R1+0x184] ;  /* 0x00018400010d7983 */ /* 0x000f240000300800 */
[----:B------:R-:W2:Y:S01]  /*3fed0*/  LDL.LU R14, [R1+0x188] ;  /* 0x00018800010e7983 */ /* 0x000ea20000300800 */
[----:B------:R-:W-:Y:S01]  /*3fee0*/  MOV R15, R29 ;  /* 0x0000001d000f7202 */ /* 0x000fe20000000f00 */
[----:B---3--:R-:W1:Y:S04]  /*3fef0*/  LDSM.16.MT88.4 R24, [R2+0x2e000] ;  /* 0x02e000000218783b */ /* 0x008e680000004200 */
[----:B--2---:R-:W-:Y:S01]  /*3ff00*/  STL.64 [R1+0x3540], R14 ;  /* 0x0035400e01007387 */ /* 0x004fe20000100a00 */
[----:B----4-:R-:W-:Y:S02]  /*3ff10*/  STL.64 [R1+0x3538], R12 ;  /* 0x0035380c01007387 */ /* 0x010fe40000100a00 */
[----:B------:R-:W2:Y:S04]  /*3ff20*/  LDSM.16.M88.4 R12, [R18+0x380] ;  /* 0x00038000120c783b */ /* 0x000ea80000000200 */
[----:B0-----:R-:W3:Y:S01]  /*3ff30*/  LDL.LU.64 R6, [R1+0x38] ;  /* 0x0000380001067983 */ /* 0x001ee20000300a00 */
[----:B------:R0:W-:Y:S01]  /*3ff40*/  STL.64 [R1+0x3520], R22 ;  /* 0x0035201601007387 */ /* 0x0001e20000100a00 */
[----:B------:R-:W4:Y:S03]  /*3ff50*/  LDL.LU.64 R20, [R1] ;  /* 0x0000000001147983 */ /* 0x000f260000300a00 */
[----:B0-----:R-:W3:Y:S04]  /*3ff60*/  LDL.LU.64 R22, [R1+0x8] ;  /* 0x0000080001167983 */ /* 0x001ee80000300a00 */
[----:B-1----:R0:W-:Y:S01]  /*3ff70*/  STL.64 [R1+0x34c0], R26 ;  /* 0x0034c01a01007387 */ /* 0x0021e20000100a00 */
[----:B------:R-:W-:Y:S02]  /*3ff80*/  STL.64 [R1+0x34b8], R24 ;  /* 0x0034b81801007387 */ /* 0x000fe40000100a00 */
[----:B------:R-:W3:Y:S01]  /*3ff90*/  LDL R19, [R1+0x1f40] ;  /* 0x001f400001137983 */ /* 0x000ee20000100800 */
[----:B--2---:R-:W-:Y:S01]  /*3ffa0*/  STL.64 [R1+0x80], R12 ;  /* 0x0000800c01007387 */ /* 0x004fe20000100a00 */
[----:B------:R-:W-:Y:S01]  /*3ffb0*/  MOV R29, R14 ;  /* 0x0000000e001d7202 */ /* 0x000fe20000000f00 */
[----:B------:R-:W-:Y:S01]  /*3ffc0*/  STL.64 [R1+0x88], R14 ;  /* 0x0000880e01007387 */ /* 0x000fe20000100a00 */
[----:B0-----:R-:W-:Y:S01]  /*3ffd0*/  MOV R27, R0 ;  /* 0x00000000001b7202 */ /* 0x001fe20000000f00 */
[----:B------:R-:W-:-:S02]  /*3ffe0*/  IMAD.MOV.U32 R0, RZ, RZ, R15 ;  /* 0x000000ffff007224 */ /* 0x000fc400078e000f */
[----:B------:R-:W0:Y:S04]  /*3fff0*/  LDSM.16.M88.4 R12, [R18+0x8380] ;  /* 0x00838000120c783b */ /* 0x000e280000000200 */
[----:B------:R-:W-:Y:S01]  /*40000*/  STL [R1+0x33d8], R0 ;  /* 0x0033d80001007387 */ /* 0x000fe20000100800 */
[----:B------:R-:W-:Y:S02]  /*40010*/  STL [R1+0x33d4], R29 ;  /* 0x0033d41d01007387 */ /* 0x000fe40000100800 */
[----:B------:R-:W-:Y:S01]  /*40020*/  IMAD.MOV.U32 R26, RZ, RZ, R8 ;  /* 0x000000ffff1a7224 */ /* 0x000fe200078e0008 */
[----:B0-----:R-:W-:Y:S01]  /*40030*/  STL.64 [R1+0x70], R12 ;  /* 0x0000700c01007387 */ /* 0x001fe20000100a00 */
[----:B------:R0:W-:Y:S01]  /*40040*/  STL.64 [R1+0x78], R14 ;  /* 0x0000780e01007387 */ /* 0x0001e20000100a00 */
[----:B------:R-:W-:-:S02]  /*40050*/  MOV R9, R12 ;  /* 0x0000000c00097202 */ /* 0x000fc40000000f00 */
[----:B------:R-:W-:Y:S01]  /*40060*/  MOV R8, R13 ;  /* 0x0000000d00087202 */ /* 0x000fe20000000f00 */
[----:B0-----:R-:W2:Y:S01]  /*40070*/  LDL.LU.64 R14, [R1+0x3540] ;  /* 0x00354000010e7983 */ /* 0x001ea20000300a00 */
[----:B------:R-:W2:Y:S02]  /*40080*/  LDL.LU.64 R12, [R1+0x3538] ;  /* 0x00353800010c7983 */ /* 0x000ea40000300a00 */
[----:B------:R-:W-:Y:S02]  /*40090*/  STL.64 [R1+0x3530], R10 ;  /* 0x0035300a01007387 */ /* 0x000fe40000100a00 */
[----:B------:R-:W-:Y:S02]  /*400a0*/  STL.64 [R1+0x3528], R8 ;  /* 0x0035280801007387 */ /* 0x000fe40000100a00 */
[----:B------:R-:W0:Y:S04]  /*400b0*/  LDSM.16.M88.4 R8, [R18+0x10380] ;  /* 0x010380001208783b */ /* 0x000e280000000200 */
[----:B0-----:R-:W-:Y:S01]  /*400c0*/  STL.64 [R1+0x60], R8 ;  /* 0x0000600801007387 */ /* 0x001fe20000100a00 */
[----:B------:R2:W-:Y:S02]  /*400d0*/  STL.64 [R1+0x68], R10 ;  /* 0x0000680a01007387 */ /* 0x0005e40000100a00 */
[----:B----4-:R-:W-:Y:S01]  /*400e0*/  IMAD.MOV.U32 R5, RZ, RZ, R21 ;  /* 0x000000ffff057224 */ /* 0x010fe200078e0015 */
[----:B---3--:R-:W-:-:S02]  /*400f0*/  MOV R4, R22 ;  /* 0x0000001600047202 */ /* 0x008fc40000000f00 */
[----:B------:R-:W-:Y:S01]  /*40100*/  MOV R0, R23 ;  /* 0x0000001700007202 */ /* 0x000fe20000000f00 */
[----:B--2---:R-:W-:Y:S11]  /*40110*/  HMMA.16816.F32 R8, R20, R6, R12 ;  /* 0x000000061408723c */ /* 0x004ff6000000180c */
[----:B------:R-:W-:Y:S11]  /*40120*/  @!UPT UIADD3 URZ, URZ, URZ, URZ ;  /* 0x0000003f3f3ff290 */ /* 0x000ff6000fffe03f */
[----:B------:R-:W-:Y:S01]  /*40130*/  @!UPT UIADD3 URZ, URZ, URZ, URZ ;  /* 0x0000003f3f3ff290 */ /* 0x000fe2000fffe03f */
[----:B------:R-:W-:Y:S01]  /*40140*/  STL.64 [R1+0xd0], R8 ;  /* 0x0000d00801007387 */ /* 0x000fe20000100a00 */
[----:B------:R-:W-:Y:S02]  /*40150*/  STL.64 [R1+0xd8], R10 ;  /* 0x0000d80a01007387 */ /* 0x000fe40000100a00 */
[----:B------:R-:W0:Y:S02]  /*40160*/  LDSM.16.M88.4 R8, [R18+0x18380] ;  /* 0x018380001208783b */ /* 0x000e240000000200 */
[----:B------:R-:W1:Y:S02]  /*40170*/  LDSM.16.MT88.4 R16, [R19+0x2e000] ;  /* 0x02e000001310783b */ /* 0x000e640000004200 */
[----:B------:R-:W-:Y:S01]  /*40180*/  IMAD.MOV.U32 R14, RZ, RZ, R6 ;  /* 0x000000ffff0e7224 */ /* 0x000fe200078e0006 */
[----:B------:R-:W-:Y:S02]  /*40190*/  MOV R15, R7 ;  /* 0x00000007000f7202 */ /* 0x000fe40000000f00 */
[----:B------:R-:W-:Y:S01]  /*401a0*/  MOV R6, R20 ;  /* 0x0000001400067202 */ /* 0x000fe20000000f00 */
[----:B0-----:R0:W-:Y:S01]  /*401b0*/  STL.64 [R1+0x90], R8 ;  /* 0x0000900801007387 */ /* 0x0011e20000100a00 */
[----:B------:R-:W-:-:S02]  /*401c0*/  IMAD.MOV.U32 R13, RZ, RZ, R8 ;  /* 0x000000ffff0d7224 */ /* 0x000fc400078e0008 */
[----:B------:R2:W-:Y:S01]  /*401d0*/  STL.64 [R1+0x98], R10 ;  /* 0x0000980a01007387 */ /* 0x0005e20000100a00 */
[----:B------:R-:W-:Y:S01]  /*401e0*/  MOV R12, R9 ;  /* 0x00000009000c7202 */ /* 0x000fe20000000f00 */
[----:B0-----:R-:W3:Y:S01]  /*401f0*/  LDL.LU R8, [R1+0x1a0] ;  /* 0x0001a00001087983 */ /* 0x001ee20000300800 */
[----:B------:R-:W3:Y:S02]  /*40200*/  LDL.LU R9, [R1+0x1a4] ;  /* 0x0001a40001097983 */ /* 0x000ee40000300800 */
[----:B--2---:R-:W3:Y:S02]  /*40210*/  LDL.LU R10, [R1+0x1a8] ;  /* 0x0001a800010a7983 */ /* 0x004ee40000300800 */
[----:B------:R-:W3:Y:S01]  /*40220*/  LDL.LU R11, [R1+0x1ac] ;  /* 0x0001ac00010b7983 */ /* 0x000ee20000300800 */
[----:B------:R-:W2:Y:S01]  /*40230*/  LDL R7, [R1+0x1f3c] ;  /* 0x001f3c0001077983 */ /* 0x000ea20000100800 */
[----:B------:R-:W4:Y:S02]  /*40240*/  LDL.LU R20, [R1+0x1b0] ;  /* 0x0001b00001147983 */ /* 0x000f240000300800 */
[----:B------:R-:W4:Y:S02]  /*40250*/  LDL.LU R21, [R1+0x1b4] ;  /* 0x0001b40001157983 */ /* 0x000f240000300800 */
[----:B------:R-:W4:Y:S01]  /*40260*/  LDL.LU R22, [R1+0x1b8] ;  /* 0x0001b80001167983 */ /* 0x000f220000300800 */
[----:B------:R-:W4:Y:S01]  /*40270*/  LDL.LU R23, [R1+0x1bc] ;  /* 0x0001bc0001177983 */ /* 0x000f220000300800 */
[----:B------:R-:W-:Y:S02]  /*40280*/  STL.64 [R1+0x34e0], R12 ;  /* 0x0034e00c01007387 */ /* 0x000fe40000100a00 */
[----:B------:R-:W-:Y:S02]  /*40290*/  STL.64 [R1+0x3508], R14 ;  /* 0x0035080e01007387 */ /* 0x000fe40000100a00 */
[----:B-1----:R-:W-:Y:S01]  /*402a0*/  STL.64 [R1+0x3478], R18 ;  /* 0x0034781201007387 */ /* 0x002fe20000100a00 */
[----:B------:R0:W-:Y:S04]  /*402b0*/  STL.64 [R1+0x3470], R16 ;  /* 0x0034701001007387 */ /* 0x0001e80000100a00 */
[----:B0-----:R-:W2:Y:S01]  /*402c0*/  LDL.LU R16, [R1+0x160] ;  /* 0x0001600001107983 */ /* 0x001ea20000300800 */
[----:B------:R-:W2:Y:S02]  /*402d0*/  LDL.LU R17, [R1+0x164] ;  /* 0x0001640001117983 */ /* 0x000ea40000300800 */
[----:B------:R-:W2:Y:S02]  /*402e0*/  LDL.LU R18, [R1+0x168] ;  /* 0x0001680001127983 */ /* 0x000ea40000300800 */
[----:B------:R-:W2:Y:S01]  /*402f0*/  LDL.LU R19, [R1+0x16c] ;  /* 0x00016c0001137983 */ /* 0x000ea20000300800 */
[----:B------:R-:W-:Y:S01]  /*40300*/  MOV R12, R6 ;  /* 0x00000006000c7202 */ /* 0x000fe20000000f00 */
[----:B------:R-:W-:Y:S01]  /*40310*/  IMAD.MOV.U32 R13, RZ, RZ, R5 ;  /* 0x000000ffff0d7224 */ /* 0x000fe200078e0005 */
[----:B------:R-:W-:-:S02]  /*40320*/  MOV R14, R4 ;  /* 0x00000004000e7202 */ /* 0x000fc40000000f00 */
[----:B------:R-:W-:Y:S01]  /*40330*/  MOV R15, R0 ;  /* 0x00000000000f7202 */ /* 0x000fe20000000f00 */
[----:B--2---:R-:W-:Y:S01]  /*40340*/  STL.64 [R1+0x34f0], R18 ;  /* 0x0034f01201007387 */ /* 0x004fe20000100a00 */
[----:B------:R0:W-:Y:S03]  /*40350*/  STL.64 [R1+0x34e8], R16 ;  /* 0x0034e81001007387 */ /* 0x0001e60000100a00 */
[----:B------:R-:W1:Y:S04]  /*40360*/  LDSM.16.MT88.4 R4, [R7+0x2e000] ;  /* 0x02e000000704783b */ /* 0x000e680000004200 */
[----:B0-----:R-:W2:Y:S01]  /*40370*/  LDL.LU R16, [R1+0x170] ;  /* 0x0001700001107983 */ /* 0x001ea20000300800 */
[----:B------:R-:W2:Y:S02]  /*40380*/  LDL.LU R17, [R1+0x174] ;  /* 0x0001740001117983 */ /* 0x000ea40000300800 */
[----:B------:R-:W2:Y:S02]  /*40390*/  LDL.LU R18, [R1+0x178] ;  /* 0x0001780001127983 */ /* 0x000ea40000300800 */
[----:B------:R-:W2:Y:S01]  /*403a0*/  LDL.LU R19, [R1+0x17c] ;  /* 0x00017c0001137983 */ /* 0x000ea20000300800 */
[C---:B---3--:R-:W-:Y:S01]  /*403b0*/  HMMA.16816.F32 R8, R12.reuse, R26, R8 ;  /* 0x0000001a0c08723c */ /* 0x048fe20000001808 */
[----:B--2---:R-:W-:Y:S01]  /*403c0*/  STL.64 [R1+0x3518], R18 ;  /* 0x0035181201007387 */ /* 0x004fe20000100a00 */
[----:B------:R0:W-:Y:S03]  /*403d0*/  STL.64 [R1+0x3510], R16 ;  /* 0x0035101001007387 */ /* 0x0001e60000100a00 */
[----:B0-----:R-:W2:Y:S01]  /*403e0*/  LDL.LU R16, [R1+0x190] ;  /* 0x0001900001107983 */ /* 0x001ea20000300800 */
[----:B------:R-:W2:Y:S02]  /*403f0*/  LDL.LU R17, [R1+0x194] ;  /* 0x0001940001117983 */ /* 0x000ea40000300800 */
[----:B------:R-:W2:Y:S02]  /*40400*/  LDL.LU R18, [R1+0x198] ;  /* 0x0001980001127983 */ /* 0x000ea40000300800 */
[----:B------:R-:W2:Y:S11]  /*40410*/  LDL.LU R19, [R1+0x19c] ;  /* 0x00019c0001137983 */ /* 0x000eb60000300800 */
[----:B------:R-:W-:Y:S02]  /*40420*/  @!UPT UIADD3 URZ, URZ, URZ, URZ ;  /* 0x0000003f3f3ff290 */ /* 0x000fe4000fffe03f */
[----:B------:R-:W-:Y:S01]  /*40430*/  STL.64 [R1+0x180], R8 ;  /* 0x0001800801007387 */ /* 0x000fe20000100a00 */
[----:B------:R0:W-:Y:S03]  /*40440*/  STL.64 [R1+0x188], R10 ;  /* 0x0001880a01007387 */ /* 0x0001e60000100a00 */
[----:B0-----:R-:W4:Y:S01]  /*40450*/  LDL.LU.64 R10, [R1+0x3530] ;  /* 0x00353000010a7983 */ /* 0x001f220000300a00 */
[----:B------:R-:W3:Y:S02]  /*40460*/  LDL.LU.64 R8, [R1+0x3528] ;  /* 0x0035280001087983 */ /* 0x000ee40000300a00 */
[----:B-1----:R0:W-:Y:S02]  /*40470*/  STL.64 [R1+0x3440], R6 ;  /* 0x0034400601007387 */ /* 0x0021e40000100a00 */
[----:B------:R-:W-:Y:S01]  /*40480*/  STL.64 [R1+0x3438], R4 ;  /* 0x0034380401007387 */ /* 0x000fe20000100a00 */
[C---:B----4-:R-:W-:Y:S11]  /*40490*/  HMMA.16816.F32 R20, R12.reuse, R10, R20 ;  /* 0x0000000a0c14723c */ /* 0x050ff60000001814 */
[----:B------:R-:W-:Y:S11]  /*404a0*/  @!UPT UIADD3 URZ, URZ, URZ, URZ ;  /* 0x0000003f3f3ff290 */ /* 0x000ff6000fffe03f */
[----:B------:R-:W-:Y:S01]  /*404b0*/  @!UPT UIADD3 URZ, URZ, URZ, URZ ;  /* 0x0000003f3f3ff290 */ /* 0x000fe2000fffe03f */
[----:B------:R-:W-:Y:S01]  /*404c0*/  STL.64 [R1+0x1a0], R20 ;  /* 0x0001a01401007387 */ /* 0x000fe20000100a00 */
[----:B0-----:R-:W-:Y:S01]  /*404d0*/  IMAD.MOV.U32 R7, RZ, RZ, R22 ;  /* 0x000000ffff077224 */ /* 0x001fe200078e0016 */
[----:B------:R-:W-:Y:S02]  /*404e0*/  MOV R6, R23 ;  /* 0x0000001700067202 */ /* 0x000fe40000000f00 */
[----:B------:R-:W2:Y:S02]  /*404f0*/  LDL.LU.64 R22, [R1+0x3520] ;  /* 0x0035200001167983 */ /* 0x000ea40000300a00 */
[----:B--2---:R-:W-:Y:S02]  /*40500*/  HMMA.16816.F32 R12, R12, R22, R16 ;  /* 0x000000160c0c723c */ /* 0x004fe40000001810 */
[----:B------:R-:W2:Y:S01]  /*40510*/  LDL.LU.64 R18, [R1+0x3518] ;  /* 0x0035180001127983 */ /* 0x000ea20000300a00 */
[----:B------:R-:W2:Y:S01]  /*40520*/  LDL.LU.64 R16, [R1+0x3510] ;  /* 0x0035100001107983 */ /* 0x000ea20000300a00 */
[----:B------:R-:W-:Y:S01]  /*40530*/  MOV R29, R22 ;  /* 0x00000016001d7202 */ /* 0x000fe20000000f00 */
[----:B------:R-:W-:Y:S11]  /*40540*/  IMAD.MOV.U32 R0, RZ, RZ, R23 ;  /* 0x000000ffff007224 */ /* 0x000ff600078e0017 */
[----:B------:R-:W-:Y:S07]  /*40550*/  @!UPT UIADD3 URZ, URZ, URZ, URZ ;  /* 0x0000003f3f3ff290 */ /* 0x000fee000fffe03f */
        /* <DEDUP_REMOVED lines=9> */
[----:B------:R0:W-:Y:S01]  /*405f0*/  STL.64 [R1+0x170], R12 ;  /* 0x0001700c01007387 */ /* 0x0001e20000100a00 */
[----:B------:R-:W-:Y:S03]  /*40600*/  STL.64 [R1+0x178], R14 ;  /* 0x0001780e01007387 */ /* 0x000fe60000100a00 */
[----:B0-----:R-:W4:Y:S01]  /*40610*/  LDL.LU.64 R12, [R1+0x34e0] ;  /* 0x0034e000010c7983 */ /* 0x001f220000300a00 */
[----:B--2---:R-:W-:Y:S11]  /*40620*/  HMMA.16816.F32 R16, R20, R26, R16 ;  /* 0x0000001a1410723c */ /* 0x004ff60000001810 */
[----:B------:R-:W-:Y:S11]  /*40630*/  @!UPT UIADD3 URZ, URZ, URZ, URZ ;  /* 0x0000003f3f3ff290 */ /* 0x000ff6000fffe03f */
[----:B------:R-:W-:Y:S01]  /*40640*/  @!UPT UIADD3 URZ, URZ, URZ, URZ ;  /* 0x0000003f3f3ff290 */ /* 0x000fe2000fffe03f */
[----:B------:R-:W-:Y:S01]  /*40650*/  STL.64 [R1+0x160], R16 ;  /* 0x0001601001007387 */ /* 0x000fe20000100a00 */
[----:B------:R-:W-:Y:S02]  /*40660*/  STL.64 [R1+0x168], R18 ;  /* 0x0001681201007387 */ /* 0x000fe40000100a00 */
[----:B------:R-:W-:Y:S01]  /*40670*/  STL.64 [R1+0x3488], R6 ;  /* 0x0034880601007387 */ /* 0x000fe20000100a00 */
[----:B----4-:R-:W-:Y:S02]  /*40680*/  MOV R4, R13 ;  /* 0x0000000d00047202 */ /* 0x010fe40000000f00 */
[----:B------:R-:W-:-:S05]  /*40690*/  MOV R5, R12 ;  /* 0x0000000c00057202 */ /* 0x000fca0000000f00 */
[----:B------:R3:W-:Y:S01]  /*406a0*/  STL.64 [R1+0x3480], R4 ;  /* 0x0034800401007387 */ /* 0x0007e20000100a00 */
[----:B------:R-:W2:Y:S02]  /*406b0*/  LDL.LU R24, [R1+0x140] ;  /* 0x0001400001187983 */ /* 0x000ea40000300800 */
[----:B------:R-:W2:Y:S02]  /*406c0*/  LDL.LU R25, [R1+0x144] ;  /* 0x0001440001197983 */ /* 0x000ea40000300800 */
[----:B------:R-:W4:Y:S01]  /*406d0*/  LDL.LU R26, [R1+0x148] ;  /* 0x00014800011a7983 */ /* 0x000f220000300800 */
[----:B------:R-:W4:Y:S01]  /*406e0*/  LDL.LU R27, [R1+0x14c] ;  /* 0x00014c00011b7983 */ /* 0x000f220000300800 */
[----:B---3--:R-:W-:Y:S01]  /*406f0*/  IMAD.MOV.U32 R4, RZ, RZ, R9 ;  /* 0x000000ffff047224 */ /* 0x008fe200078e0009 */
[----:B------:R-:W-:Y:S02]  /*40700*/  MOV R5, R8 ;  /* 0x0000000800057202 */ /* 0x000fe40000000f00 */
[----:B------:R-:W-:Y:S01]  /*40710*/  MOV R19, R3 ;  /* 0x0000000300137202 */ /* 0x000fe20000000f00 */
[----:B----4-:R-:W-:Y:S01]  /*40720*/  STL.64 [R1+0x34d0], R26 ;  /* 0x0034d01a01007387 */ /* 0x010fe20000100a00 */
[----:B--2---:R0:W-:Y:S03]  /*40730*/  STL.64 [R1+0x34c8], R24 ;  /* 0x0034c81801007387 */ /* 0x0041e60000100a00 */
[----:B0-----:R-:W2:Y:S01]  /*40740*/  LDL.LU R24, [R1+0x150] ;  /* 0x0001500001187983 */ /* 0x001ea20000300800 */
[----:B------:R-:W2:Y:S02]  /*40750*/  LDL.LU R25, [R1+0x154] ;  /* 0x0001540001197983 */ /* 0x000ea40000300800 */
[----:B------:R-:W2:Y:S02]  /*40760*/  LDL.LU R26, [R1+0x158] ;  /* 0x00015800011a7983 */ /* 0x000ea40000300800 */
[----:B------:R-:W2:Y:S01]  /*40770*/  LDL.LU R27, [R1+0x15c] ;  /* 0x00015c00011b7983 */ /* 0x000ea20000300800 */
[----:B------:R0:W-:Y:S04]  /*40780*/  STL.64 [R1+0x34a0], R4 ;  /* 0x0034a00401007387 */ /* 0x0001e80000100a00 */
[----:B0-----:R-:W3:Y:S01]  /*40790*/  LDL.LU R4, [R1+0x130] ;  /* 0x0001300001047983 */ /* 0x001ee20000300800 */
[----:B------:R-:W3:Y:S02]  /*407a0*/  LDL.LU R5, [R1+0x134] ;  /* 0x0001340001057983 */ /* 0x000ee40000300800 */
[----:B------:R-:W3:Y:S02]  /*407b0*/  LDL.LU R6, [R1+0x138] ;  /* 0x0001380001067983 */ /* 0x000ee40000300800 */
[----:B------:R-:W3:Y:S01]  /*407c0*/  LDL.LU R7, [R1+0x13c] ;  /* 0x00013c0001077983 */ /* 0x000ee20000300800 */
[----:B------:R-:W4:Y:S01]  /*407d0*/  LDL.LU R16, [R1+0x110] ;  /* 0x0001100001107983 */ /* 0x000f220000300800 */
[----:B------:R-:W4:Y:S02]  /*407e0*/  LDL.LU R17, [R1+0x114] ;  /* 0x0001140001117983 */ /* 0x000f240000300800 */
[----:B------:R-:W2:Y:S02]  /*407f0*/  LDL.LU R18, [R1+0x118] ;  /* 0x0001180001127983 */ /* 0x000ea40000300800 */
[----:B------:R-:W3:Y:S01]  /*40800*/  LDL.LU R3, [R1+0x34d8] ;  /* 0x0034d80001037983 */ /* 0x000ee20000300800 */
[----:B--2---:R-:W-:Y:S01]  /*40810*/  STL.64 [R1+0x3498], R18 ;  /* 0x0034981201007387 */ /* 0x004fe20000100a00 */
[----:B----4-:R0:W-:Y:S03]  /*40820*/  STL.64 [R1+0x3490], R16 ;  /* 0x0034901001007387 */ /* 0x0101e60000100a00 */
[----:B---3--:R-:W1:Y:S04]  /*40830*/  LDSM.16.MT88.4 R12, [R3+0x2e000] ;  /* 0x02e00000030c783b */ /* 0x008e680000004200 */
[----:B0-----:R-:W2:Y:S01]  /*40840*/  LDL.LU R16, [R1+0x120] ;  /* 0x0001200001107983 */ /* 0x001ea20000300800 */
[----:B------:R-:W2:Y:S02]  /*40850*/  LDL.LU R17, [R1+0x124] ;  /* 0x0001240001117983 */ /* 0x000ea40000300800 */
[----:B------:R-:W3:Y:S02]  /*40860*/  LDL.LU R18, [R1+0x128] ;  /* 0x0001280001127983 */ /* 0x000ee40000300800 */
[----:B------:R-:W3:Y:S01]  /*40870*/  LDL.LU R19, [R1+0x12c] ;  /* 0x00012c0001137983 */ /* 0x000ee20000300800 */
[----:B------:R-:W-:Y:S01]  /*40880*/  HMMA.16816.F32 R8, R20, R10, R24 ;  /* 0x0000000a1408723c */ /* 0x000fe20000001818 */
[----:B---3--:R-:W-:Y:S01]  /*40890*/  STL.64 [R1+0x34b0], R18 ;  /* 0x0034b01201007387 */ /* 0x008fe20000100a00 */
[----:B--2---:R0:W-:Y:S03]  /*408a0*/  STL.64 [R1+0x34a8], R16 ;  /* 0x0034a81001007387 */ /* 0x0041e60000100a00 */
[----:B0-----:R-:W2:Y:S01]  /*408b0*/  LDL.64 R16, [R1+0x80] ;  /* 0x0000800001107983 */ /* 0x001ea20000100a00 */
[----:B-1----:R-:W-:Y:S02]  /*408c0*/  STL [R1+0x33e4], R12 ;  /* 0x0033e40c01007387 */ /* 0x002fe40000100800 */
[----:B------:R-:W-:Y:S02]  /*408d0*/  STL [R1+0x33e0], R13 ;  /* 0x0033e00d01007387 */ /* 0x000fe40000100800 */
[----:B------:R0:W-:Y:S02]  /*408e0*/  STL [R1+0x33dc], R14 ;  /* 0x0033dc0e01007387 */ /* 0x0001e40000100800 */
[----:B0-----:R-:W3:Y:S01]  /*408f0*/  LDL R14, [R1+0x1f40] ;  /* 0x001f4000010e7983 */ /* 0x001ee20000100800 */
[----:B------:R-:W-:Y:S02]  /*40900*/  STL [R1+0x33d0], R15 ;  /* 0x0033d00f01007387 */ /* 0x000fe40000100800 */
[----:B------:R-:W-:Y:S02]  /*40910*/  STL [R1+0x33a0], R3 ;  /* 0x0033a00301007387 */ /* 0x000fe40000100800 */
[----:B------:R-:W4:Y:S01]  /*40920*/  LDL.LU.64 R26, [R1+0x34d0] ;  /* 0x0034d000011a7983 */ /* 0x000f220000300a00 */
[----:B------:R-:W4:Y:S05]  /*40930*/  LDL.LU.64 R24, [R1+0x34c8] ;  /* 0x0034c80001187983 */ /* 0x000f2a0000300a00 */
[----:B------:R-:W-:Y:S02]  /*40940*/  STL.64 [R1+0x150], R8 ;  /* 0x0001500801007387 */ /* 0x000fe40000100a00 */
[----:B------:R-:W-:Y:S02]  /*40950*/  STL.64 [R1+0x158], R10 ;  /* 0x0001580a01007387 */ /* 0x000fe40000100a00 */
[----:B------:R-:W0:Y:S04]  /*40960*/  LDSM.16.MT88.4 R8, [R2+0x2e800] ;  /* 0x02e800000208783b */ /* 0x000e280000004200 */
[----:B------:R-:W-:Y:S04]  /*40970*/  STL [R1+0x33c8], R2 ;  /* 0x0033c80201007387 */ /* 0x000fe80000100800 */
[----:B0-----:R0:W-:Y:S01]  /*40980*/  STL.64 [R1+0x3388], R10 ;  /* 0x0033880a01007387 */ /* 0x0011e20000100a00 */
[----:B------:R4:W-:Y:S02]  /*40990*/  STL.64 [R1+0x3380], R8 ;  /* 0x0033800801007387 */ /* 0x0009e40000100a00 */
[----:B0-----:R-:W-:Y:S01]  /*409a0*/  IMAD.MOV.U32 R10, RZ, RZ, R29 ;  /* 0x000000ffff0a7224 */ /* 0x001fe200078e001d */
[----:B------:R-:W-:-:S07]  /*409b0*/  MOV R11, R0 ;  /* 0x00000000000b7202 */ /* 0x000fce0000000f00 */
[----:B----4-:R-:W-:Y:S01]  /*409c0*/  HMMA.16816.F32 R8, R20, R10, R24 ;  /* 0x0000000a1408723c */ /* 0x010fe20000001818 */
[----:B------:R-:W4:Y:S01]  /*409d0*/  LDL.LU.64 R26, [R1+0x34c0] ;  /* 0x0034c000011a7983 */ /* 0x000f220000300a00 */
[----:B------:R-:W4:Y:S02]  /*409e0*/  LDL.LU.64 R24, [R1+0x34b8] ;  /* 0x0034b80001187983 */ /* 0x000f240000300a00 */
[----:B------:R-:W3:Y:S02]  /*409f0*/  LDL.LU.64 R20, [R1+0x60] ;  /* 0x0000600001147983 */ /* 0x000ee40000300a00 */
[----:B--2---:R-:W-:Y:S01]  /*40a00*/  IMAD.MOV.U32 R12, RZ, RZ, R16 ;  /* 0x000000ffff0c7224 */ /* 0x004fe200078e0010 */
[----:B------:R-:W-:Y:S11]  /*40a10*/  MOV R2, R17 ;  /* 0x0000001100027202 */ /* 0x000ff60000000f00 */
[----:B------:R-:W-:Y:S05]  /*40a20*/  @!UPT UIADD3 URZ, URZ, URZ, URZ ;  /* 0x0000003f3f3ff290 */ /* 0x000fea000fffe03f */
[----:B------:R-:W-:Y:S01]  /*40a30*/  STL.64 [R1+0x3398], R10 ;  /* 0x0033980a01007387 */ /* 0x000fe20000100a00 */
[----:B------:R0:W-:Y:S03]  /*40a40*/  STL.64 [R1+0x3390], R8 ;  /* 0x0033900801007387 */ /* 0x0001e60000100a00 */
[----:B0-----:R-:W2:Y:S01]  /*40a50*/  LDL.LU R8, [R1+0x100] ;  /* 0x0001000001087983 */ /* 0x001ea20000300800 */
[----:B------:R-:W2:Y:S02]  /*40a60*/  LDL.LU R9, [R1+0x104] ;  /* 0x0001040001097983 */ /* 0x000ea40000300800 */
[----:B------:R-:W2:Y:S02]  /*40a70*/  LDL.LU R10, [R1+0x108] ;  /* 0x00010800010a7983 */ /* 0x000ea40000300800 */
[----:B------:R-:W2:Y:S01]  /*40a80*/  LDL.LU.64 R18, [R1+0x34b0] ;  /* 0x0034b00001127983 */ /* 0x000ea20000300a00 */
[----:B----4-:R-:W-:Y:S01]  /*40a90*/  HMMA.16816.F32 R4, R24, R16, R4 ;  /* 0x000000101804723c */ /* 0x010fe20000001804 */
[----:B------:R-:W2:Y:S11]  /*40aa0*/  LDL.LU.64 R16, [R1+0x34a8] ;  /* 0x0034a80001107983 */ /* 0x000eb60000300a00 */
[----:B------:R-:W-:Y:S11]  /*40ab0*/  @!UPT UIADD3 URZ, URZ, URZ, URZ ;  /* 0x0000003f3f3ff290 */ /* 0x000ff6000fffe03f */
[----:B------:R0:W-:Y:S04]  /*40ac0*/  STL.64 [R1+0x50], R4 ;  /* 0x0000500401007387 */ /* 0x0001e80000100a00 */
[----:B0-----:R-:W2:Y:S01]  /*40ad0*/  LDL.LU.64 R4, [R1+0x34a0] ;  /* 0x0034a00001047983 */ /* 0x001ea20000300a00 */
[----:B------:R-:W-:Y:S01]  /*40ae0*/  MOV R11, R28 ;  /* 0x0000001c000b7202 */ /* 0x000fe20000000f00 */
[----:B------:R-:W-:Y:S01]  /*40af0*/  IMAD.MOV.U32 R28, RZ, RZ, R7 ;  /* 0x000000ffff1c7224 */ /* 0x000fe200078e0007 */
[----:B------:R-:W-:-:S04]  /*40b00*/  MOV R3, R6 ;  /* 0x0000000600037202 */ /* 0x000fc80000000f00 */
[----:B------:R-:W-:Y:S01]  /*40b10*/  STL [R1+0x33e8], R28 ;  /* 0x0033e81c01007387 */ /* 0x000fe20000100800 */
[----:B------:R-:W-:Y:S01]  /*40b20*/  STL [R1+0x33cc], R3 ;  /* 0x0033cc0301007387 */ /* 0x000fe20000100800 */
[C---:B--2---:R-:W-:Y:S02]  /*40b30*/  HMMA.16816.F32 R4, R24.reuse, R4, R16 ;  /* 0x000000041804723c */ /* 0x044fe40000001810 */
[----:B------:R-:W2:Y:S01]  /*40b40*/  LDL.LU.64 R18, [R1+0x3498] ;  /* 0x0034980001127983 */ /* 0x000ea20000300a00 */
[----:B------:R-:W2:Y:S01]  /*40b50*/  LDL.LU.64 R16, [R1+0x3490] ;  /* 0x0034900001107983 */ /* 0x000ea20000300a00 */
[----:B------:R-:W-:Y:S01]  /*40b60*/  MOV R13, R2 ;  /* 0x00000002000d7202 */ /* 0x000fe20000000f00 */
[----:B---3--:R-:W-:Y:S11]  /*40b70*/  MOV R2, R20 ;  /* 0x0000001400027202 */ /* 0x008ff60000000f00 */
[----:B------:R-:W-:Y:S08]  /*40b80*/  @!UPT UIADD3 URZ, URZ, URZ, URZ ;  /* 0x0000003f3f3ff290 */ /* 0x000ff0000fffe03f */
[----:B------:R-:W-:Y:S01]  /*40b90*/  IMAD.MOV.U32 R15, RZ, RZ, R6 ;  /* 0x000000ffff0f7224 */ /* 0x000fe200078e0006 */
[----:B------:R-:W-:Y:S02]  /*40ba0*/  MOV R29, R5 ;  /* 0x00000005001d7202 */ /* 0x000fe40000000f00 */
[----:B------:R-:W-:Y:S01]  /*40bb0*/  MOV R0, R4 ;  /* 0x0000000400007202 */ /* 0x000fe20000000f00 */
[----:B------:R0:W-:Y:S04]  /*40bc0*/  STL [R1+0x4c], R7 ;  /* 0x00004c0701007387 */ /* 0x0001e80000100800 */
[----:B0-----:R-:W3:Y:S01]  /*40bd0*/  LDL.LU.64 R6, [R1+0x3488] ;  /* 0x0034880001067983 */ /* 0x001ee20000300a00 */
[----:B------:R-:W4:Y:S02]  /*40be0*/  LDL.LU.64 R4, [R1+0x3480] ;  /* 0x0034800001047983 */ /* 0x000f240000300a00 */
[----:B------:R-:W-:Y:S02]  /*40bf0*/  STL [R1+0x33f4], R15 ;  /* 0x0033f40f01007387 */ /* 0x000fe40000100800 */
[----:B------:R-:W-:Y:S01]  /*40c00*/  STL [R1+0x33f0], R29 ;  /* 0x0033f01d01007387 */ /* 0x000fe20000100800 */
[----:B------:R0:W-:Y:S02]  /*40c10*/  STL [R1+0x33ec], R0 ;  /* 0x0033ec0001007387 */ /* 0x0001e40000100800 */
[----:B0-----:R-:W-:Y:S01]  /*40c20*/  IMAD.MOV.U32 R0, RZ, RZ, R21 ;  /* 0x000000ffff007224 */ /* 0x001fe200078e0015 */
[C---:B--2---:R-:W-:Y:S01]  /*40c30*/  HMMA.16816.F32 R16, R24.reuse, R20, R16 ;  /* 0x000000141810723c */ /* 0x044fe20000001810 */
[----:B------:R-:W0:Y:S11]  /*40c40*/  LDSM.16.MT88.4 R20, [R14+0x2e800] ;  /* 0x02e800000e14783b */ /* 0x000e360000004200 */
[----:B------:R-:W-:Y:S11]  /*40c50*/  @!UPT UIADD3 URZ, URZ, URZ, URZ ;  /* 0x0000003f3f3ff290 */ /* 0x000ff6000fffe03f */
[----:B------:R-:W-:Y:S01]  /*40c60*/  STL.64 [R1+0x30], R16 ;  /* 0x0000301001007387 */ /* 0x000fe20000100a00 */
[----:B------:R1:W-:Y:S03]  /*40c70*/  STL.64 [R1+0x38], R18 ;  /* 0x0000381201007387 */ /* 0x0003e60000100a00 */
[----:B-1----:R-:W2:Y:S01]  /*40c80*/  LDL.LU.64 R18, [R1+0x3478] ;  /* 0x0034780001127983 */ /* 0x002ea20000300a00 */
[----:B------:R-:W2:Y:S03]  /*40c90*/  LDL.LU.64 R16, [R1+0x3470] ;  /* 0x0034700001107983 */ /* 0x000ea60000300a00 */
[----:B0-----:R0:W-:Y:S01]  /*40ca0*/  STL.64 [R1+0x3330], R22 ;  /* 0x0033301601007387 */ /* 0x0011e20000100a00 */
[----:B------:R1:W-:Y:S03]  /*40cb0*/  STL.64 [R1+0x3328], R20 ;  /* 0x0033281401007387 */ /* 0x0003e60000100a00 */
[----:B0-----:R-:W2:Y:S04]  /*40cc0*/  LDL R22, [R1+0x68] ;  /* 0x0000680001167983 */ /* 0x001ea80000100800 */
[----:B------:R-:W2:Y:S01]  /*40cd0*/  LDL R23, [R1+0x6c] ;  /* 0x00006c0001177983 */ /* 0x000ea20000100800 */
[----:B----4-:R-:W-:Y:S01]  /*40ce0*/  HMMA.16816.F32 R24, R24, R4, R8 ;  /* 0x000000041818723c */ /* 0x010fe20000001808 */
[----:B-1----:R-:W-:-:S02]  /*40cf0*/  MOV R20, R2 ;  /* 0x0000000200147202 */ /* 0x002fc40000000f00 */
[----:B------:R-:W-:Y:S01]  /*40d00*/  MOV R21, R0 ;  /* 0x0000000000157202 */ /* 0x000fe20000000f00 */
[----:B--2---:R-:W-:Y:S04]  /*40d10*/  STL.64 [R1+0x3468], R22 ;  /* 0x0034681601007387 */ /* 0x004fe80000100a00 */
[----:B------:R0:W-:Y:S02]  /*40d20*/  STL.64 [R1+0x3460], R20 ;  /* 0x0034601401007387 */ /* 0x0001e40000100a00 */
[----:B0-----:R-:W2:Y:S01]  /*40d30*/  LDL.LU R20, [R1+0xf0] ;  /* 0x0000f00001147983 */ /* 0x001ea20000300800 */
[----:B------:R-:W2:Y:S02]  /*40d40*/  LDL.LU R21, [R1+0xf4] ;  /* 0x0000f40001157983 */ /* 0x000ea40000300800 */
[----:B------:R-:W2:Y:S02]  /*40d50*/  LDL.LU R22, [R1+0xf8] ;  /* 0x0000f80001167983 */ /* 0x000ea40000300800 */
[----:B------:R-:W2:Y:S01]  /*40d60*/  LDL.LU R23, [R1+0xfc] ;  /* 0x0000fc0001177983 */ /* 0x000ea20000300800 */
[----:B------:R-:W4:Y:S07]  /*40d70*/  LDL.LU R8, [R1+0xc0] ;  /* 0x0000c00001087983 */ /* 0x000f2e0000300800 */
[----:B------:R-:W-:Y:S02]  /*40d80*/  STL.64 [R1], R24 ;  /* 0x0000001801007387 */ /* 0x000fe40000100a00 */
[----:B------:R-:W-:Y:S02]  /*40d90*/  STL.64 [R1+0x8], R26 ;  /* 0x0000081a01007387 */ /* 0x000fe40000100a00 */
[----:B------:R-:W4:Y:S01]  /*40da0*/  LDL.LU R9, [R1+0xc4] ;  /* 0x0000c40001097983 */ /* 0x000f220000300800 */
[----:B------:R-:W4:Y:S01]  /*40db0*/  LDL.LU R10, [R1+0xc8] ;  /* 0x0000c800010a7983 */ /* 0x000f220000300800 */
[----:B------:R-:W4:Y:S02]  /*40dc0*/  LDL.LU R11, [R1+0xcc] ;  /* 0x0000cc00010b7983 */ /* 0x000f240000300800 */
[----:B---3--:R-:W-:Y:S02]  /*40dd0*/  STL.64 [R1+0x3458], R6 ;  /* 0x0034580601007387 */ /* 0x008fe40000100a00 */
[----:B------:R0:W-:Y:S02]  /*40de0*/  STL.64 [R1+0x3450], R4 ;  /* 0x0034500401007387 */ /* 0x0001e40000100a00 */
[----:B0-----:R-:W3:Y:S01]  /*40df0*/  LDL.LU R4, [R1+0xe0] ;  /* 0x0000e00001047983 */ /* 0x001ee20000300800 */
[----:B------:R-:W3:Y:S02]  /*40e00*/  LDL.LU R5, [R1+0xe4] ;  /* 0x0000e40001057983 */ /* 0x000ee40000300800 */
[----:B------:R-:W3:Y:S02]  /*40e10*/  LDL.LU R6, [R1+0xe8] ;  /* 0x0000e80001067983 */ /* 0x000ee40000300800 */
[----:B------:R-:W3:Y:S01]  /*40e20*/  LDL.LU R7, [R1+0xec] ;  /* 0x0000ec0001077983 */ /* 0x000ee20000300800 */
[----:B------:R-:W2:Y:S04]  /*40e30*/  LDL R27, [R1+0x1f3c] ;  /* 0x001f3c00011b7983 */ /* 0x000ea80000100800 */
[----:B--2---:R-:W-:Y:S01]  /*40e40*/  STL [R1+0x3410], R27 ;  /* 0x0034101b01007387 */ /* 0x004fe20000100800 */
[----:B------:R-:W3:Y:S01]  /*40e50*/  LDL.LU.64 R24, [R1+0x70] ;  /* 0x0000700001187983 */ /* 0x000ee20000300a00 */
[C---:B------:R-:W-:Y:S11]  /*40e60*/  HMMA.16816.F32 R20, R16.reuse, R12, R20 ;  /* 0x0000000c1014723c */ /* 0x040ff60000001814 */
[----:B------:R-:W-:Y:S11]  /*40e70*/  @!UPT UIADD3 URZ, URZ, URZ, URZ ;  /* 0x0000003f3f3ff290 */ /* 0x000ff6000fffe03f */
[----:B------:R-:W-:Y:S02]  /*40e80*/  @!UPT UIADD3 URZ, URZ, URZ, URZ ;  /* 0x0000003f3f3ff290 */ /* 0x000fe4000fffe03f */
[----:B------:R-:W-:Y:S01]  /*40e90*/  MOV R12, R21 ;  /* 0x00000015000c7202 */ /* 0x000fe20000000f00 */
[----:B------:R-:W-:Y:S01]  /*40ea0*/  IMAD.MOV.U32 R28, RZ, RZ, R20 ;  /* 0x000000ffff1c7224 */ /* 0x000fe200078e0014 */
[----:B------:R-:W-:Y:S01]  /*40eb0*/  MOV R13, R22 ;  /* 0x00000016000d7202 */ /* 0x000fe20000000f00 */
[----:B------:R-:W-:Y:S02]  /*40ec0*/  IMAD.MOV.U32 R14, RZ, RZ, R23 ;  /* 0x000000ffff0e7224 */ /* 0x000fe400078e0017 */
[----:B------:R-:W2:Y:S01]  /*40ed0*/  LDL.LU.64 R22, [R1+0x3468] ;  /* 0x0034680001167983 */ /* 0x000ea20000300a00 */
[----:B------:R-:W4:Y:S02]  /*40ee0*/  LDL.LU.64 R20, [R1+0x3460] ;  /* 0x0034600001147983 */ /* 0x000f240000300a00 */
[----:B------:R-:W-:Y:S02]  /*40ef0*/  STL [R1+0x33fc], R12 ;  /* 0x0033fc0c01007387 */ /* 0x000fe40000100800 */
[----:B------:R-:W-:Y:S01]  /*40f00*/  STL [R1+0x33f8], R28 ;  /* 0x0033f81c01007387 */ /* 0x000fe20000100800 */
[C---:B---3--:R-:W-:Y:S11]  /*40f10*/  HMMA.16816.F32 R4, R16.reuse, R24, R4 ;  /* 0x000000181004723c */ /* 0x048ff60000001804 */
[----:B------:R-:W-:Y:S11]  /*40f20*/  @!UPT UIADD3 URZ, URZ, URZ, URZ ;  /* 0x0000003f3f3ff290 */ /* 0x000ff6000fffe03f */
[----:B------:R-:W-:Y:S01]  /*40f30*/  @!UPT UIADD3 URZ, URZ, URZ, URZ ;  /* 0x0000003f3f3ff290 */ /* 0x000fe2000fffe03f */
[----:B------:R-:W-:Y:S01]  /*40f40*/  STL [R1+0x10], R4 ;  /* 0x0000100401007387 */ /* 0x000fe20000100800 */
[----:B------:R0:W-:Y:S03]  /*40f50*/  STL.64 [R1+0x3420], R24 ;  /* 0x0034201801007387 */ /* 0x0001e60000100a00 */
[----:B0-----:R-:W3:Y:S01]  /*40f60*/  LDL.LU.64 R24, [R1+0x80] ;  /* 0x0000800001187983 */ /* 0x001ee20000300a00 */
[----:B------:R-:W-:Y:S02]  /*40f70*/  MOV R15, R5 ;  /* 0x00000005000f7202 */ /* 0x000fe40000000f00 */
[----:B------:R-:W-:Y:S01]  /*40f80*/  MOV R29, R6 ;  /* 0x00000006001d7202 */ /* 0x000fe20000000f00 */
[----:B------:R-:W-:Y:S02]  /*40f90*/  IMAD.MOV.U32 R0, RZ, RZ, R7 ;  /* 0x000000ffff007224 */ /* 0x000fe400078e0007 */
[----:B----4-:R-:W-:Y:S01]  /*40fa0*/  HMMA.16816.F32 R4, R16, R20, R8 ;  /* 0x000000141004723c */ /* 0x010fe20000001808 */
[----:B---3--:R0:W-:Y:S04]  /*40fb0*/  STL.64 [R1+0x3448], R24 ;  /* 0x0034481801007387 */ /* 0x0081e80000100a00 */
[----:B0-----:R-:W3:Y:S01]  /*40fc0*/  LDL.LU R24, [R1+0xb0] ;  /* 0x0000b00001187983 */ /* 0x001ee20000300800 */
[----:B------:R-:W3:Y:S02]  /*40fd0*/  LDL.LU R25, [R1+0xb4] ;  /* 0x0000b40001197983 */ /* 0x000ee40000300800 */
[----:B------:R-:W3:Y:S02]  /*40fe0*/  LDL.LU R26, [R1+0xb8] ;  /* 0x0000b800011a7983 */ /* 0x000ee40000300800 */
[----:B------:R-:W3:Y:S01]  /*40ff0*/  LDL.LU R27, [R1+0xbc] ;  /* 0x0000bc00011b7983 */ /* 0x000ee20000300800 */
[----:B------:R-:W-:Y:S01]  /*41000*/  STL.64 [R1+0x3418], R14 ;  /* 0x0034180e01007387 */ /* 0x000fe20000100a00 */
[----:B------:R0:W-:Y:S02]  /*41010*/  STL [R1+0x3414], R13 ;  /* 0x0034140d01007387 */ /* 0x0001e40000100800 */
[----:B------:R-:W4:Y:S01]  /*41020*/  LDL.LU R12, [R1+0x180] ;  /* 0x00018000010c7983 */ /* 0x000f220000300800 */
[----:B0-----:R-:W4:Y:S01]  /*41030*/  LDL.LU R13, [R1+0x184] ;  /* 0x00018400010d7983 */ /* 0x001f220000300800 */
[----:B------:R-:W2:Y:S02]  /*41040*/  LDL.LU R14, [R1+0x188] ;  /* 0x00018800010e7983 */ /* 0x000ea40000300800 */
[----:B------:R-:W2:Y:S06]  /*41050*/  LDL.LU R15, [R1+0x18c] ;  /* 0x00018c00010f7983 */ /* 0x000eac0000300800 */
[----:B------:R-:W-:Y:S01]  /*41060*/  IMAD.MOV.U32 R9, RZ, RZ, R6 ;  /* 0x000000ffff097224 */ /* 0x000fe200078e0006 */
[----:B------:R-:W-:-:S02]  /*41070*/  MOV R8, R7 ;  /* 0x0000000700087202 */ /* 0x000fc40000000f00 */
[----:B------:R-:W-:Y:S02]  /*41080*/  MOV R11, R4 ;  /* 0x00000004000b7202 */ /* 0x000fe40000000f00 */
[----:B------:R-:W-:Y:S01]  /*41090*/  MOV R10, R5 ;  /* 0x00000005000a7202 */ /* 0x000fe20000000f00 */
[----:B--2---:R-:W-:Y:S01]  /*410a0*/  STL.64 [R1+0x3430], R14 ;  /* 0x0034300e01007387 */ /* 0x004fe20000100a00 */
[----:B----4-:R0:W-:Y:S03]  /*410b0*/  STL.64 [R1+0x3428], R12 ;  /* 0x0034280c01007387 */ /* 0x0101e60000100a00 */
[----:B0-----:R-:W2:Y:S01]  /*410c0*/  LDL.LU R12, [R1+0xd0] ;  /* 0x0000d000010c7983 */ /* 0x001ea20000300800 */
[----:B------:R-:W2:Y:S02]  /*410d0*/  LDL.LU R13, [R1+0xd4] ;  /* 0x0000d400010d7983 */ /* 0x000ea40000300800 */
[----:B------:R-:W2:Y:S02]  /*410e0*/  LDL.LU R14, [R1+0xd8] ;  /* 0x0000d800010e7983 */ /* 0x000ea40000300800 */
[----:B------:R-:W2:Y:S01]  /*410f0*/  LDL.LU R15, [R1+0xdc] ;  /* 0x0000dc00010f7983 */ /* 0x000ea20000300800 */
[----:B------:R-:W4:Y:S01]  /*41100*/  LDL.LU.64 R6, [R1+0x3458] ;  /* 0x0034580001067983 */ /* 0x000f220000300a00 */
[----:B------:R-:W3:Y:S02]  /*41110*/  LDL.LU.64 R4, [R1+0x3450] ;  /* 0x0034500001047983 */ /* 0x000ee40000300a00 */
[----:B------:R-:W-:Y:S02]  /*41120*/  STL.64 [R1+0x3408], R10 ;  /* 0x0034080a01007387 */ /* 0x000fe40000100a00 */
[----:B------:R0:W-:Y:S02]  /*41130*/  STL.64 [R1+0x3400], R8 ;  /* 0x0034000801007387 */ /* 0x0001e40000100a00 */
[----:B0-----:R-:W2:Y:S01]  /*41140*/  LDL.LU R8, [R1+0x1a0] ;  /* 0x0001a00001087983 */ /* 0x001ea20000300800 */
[----:B------:R-:W2:Y:S01]  /*41150*/  LDL.LU R9, [R1+0x1a4] ;  /* 0x0001a40001097983 */ /* 0x000ea20000300800 */
[----:B----4-:R-:W-:Y:S01]  /*41160*/  MOV R10, R7 ;  /* 0x00000007000a7202 */ /* 0x010fe20000000f00 */
[----:B------:R-:W-:-:S02]  /*41170*/  IMAD.MOV.U32 R11, RZ, RZ, R6 ;  /* 0x000000ffff0b7224 */ /* 0x000fc400078e0006 */
[----:B---3--:R-:W-:Y:S01]  /*41180*/  HMMA.16816.F32 R4, R16, R4, R24 ;  /* 0x000000041004723c */ /* 0x008fe20000001818 */
[----:B------:R-:W3:Y:S11]  /*41190*/  LDL.LU.64 R24, [R1+0x3448] ;  /* 0x0034480001187983 */ /* 0x000ef60000300a00 */
[----:B------:R-:W-:Y:S11]  /*411a0*/  @!UPT UIADD3 URZ, URZ, URZ, URZ ;  /* 0x0000003f3f3ff290 */ /* 0x000ff6000fffe03f */
[----:B------:R-:W-:Y:S01]  /*411b0*/  @!UPT UIADD3 URZ, URZ, URZ, URZ ;  /* 0x0000003f3f3ff290 */ /* 0x000fe2000fffe03f */
[----:B------:R-:W-:Y:S01]  /*411c0*/  IMAD.MOV.U32 R17, RZ, RZ, R6 ;  /* 0x000000ffff117224 */ /* 0x000fe200078e0006 */
[----:B------:R-:W-:Y:S02]  /*411d0*/  MOV R16, R7 ;  /* 0x0000000700107202 */ /* 0x000fe40000000f00 */
[----:B------:R-:W-:Y:S02]  /*411e0*/  MOV R19, R4 ;  /* 0x0000000400137202 */ /* 0x000fe40000000f00 */
[----:B------:R-:W-:Y:S01]  /*411f0*/  MOV R18, R5 ;  /* 0x0000000500127202 */ /* 0x000fe20000000f00 */
[----:B------:R-:W2:Y:S01]  /*41200*/  LDL.LU.64 R6, [R1+0x3440] ;  /* 0x0034400001067983 */ /* 0x000ea20000300a00 */
[----:B------:R-:W2:Y:S01]  /*41210*/  LDL.LU.64 R4, [R1+0x3438] ;  /* 0x0034380001047983 */ /* 0x000ea20000300a00 */
[----:B---3--:R-:W-:Y:S01]  /*41220*/  MOV R3, R24 ;  /* 0x0000001800037202 */ /* 0x008fe20000000f00 */
[----:B------:R-:W-:Y:S01]  /*41230*/  IMAD.MOV.U32 R2, RZ, RZ, R25 ;  /* 0x000000ffff027224 */ /* 0x000fe200078e0019 */
        /* <DEDUP_REMOVED lines=8> */
[C---:B--2---:R-:W-:Y:S11]  /*412c0*/  HMMA.16816.F32 R12, R4.reuse, R24, R12 ;  /* 0x00000018040c723c */ /* 0x044ff6000000180c */
[----:B------:R-:W-:Y:S11]  /*412d0*/  @!UPT UIADD3 URZ, URZ, URZ, URZ ;  /* 0x0000003f3f3ff290 */ /* 0x000ff6000fffe03f */
[----:B------:R-:W-:Y:S01]  /*412e0*/  @!UPT UIADD3 URZ, URZ, URZ, URZ ;  /* 0x0000003f3f3ff290 */ /* 0x000fe2000fffe03f */
[----:B------:R-:W-:Y:S01]  /*412f0*/  STL.64 [R1+0xe0], R12 ;  /* 0x0000e00c01007387 */ /* 0x000fe20000100a00 */
[----:B------:R0:W-:Y:S03]  /*41300*/  STL.64 [R1+0xe8], R14 ;  /* 0x0000e80e01007387 */ /* 0x0001e60000100a00 */
[----:B0-----:R-:W2:Y:S01]  /*41310*/  LDL.LU.64 R14, [R1+0x3418] ;  /* 0x00341800010e7983 */ /* 0x001ea20000300a00 */
[----:B------:R-:W3:Y:S02]  /*41320*/  LDL.LU R13, [R1+0x3414] ;  /* 0x00341400010d7983 */ /* 0x000ee40000300800 */
[----:B------:R-:W4:Y:S01]  /*41330*/  LDL.LU R27, [R1+0x3410] ;  /* 0x00341000011b7983 */ /* 0x000f220000300800 */
[----:B------:R-:W-:Y:S02]  /*41340*/  MOV R12, R24 ;  /* 0x00000018000c7202 */ /* 0x000fe40000000f00 */
[----:B------:R-:W-:Y:S01]  /*41350*/  MOV R28, R25 ;  /* 0x00000019001c7202 */ /* 0x000fe20000000f00 */
[C---:B------:R-:W-:Y:S01]  /*41360*/  HMMA.16816.F32 R8, R4.reuse, R20, R8 ;  /* 0x000000140408723c */ /* 0x040fe20000001808 */
[----:B----4-:R-:W0:Y:S04]  /*41370*/  LDSM.16.MT88.4 R24, [R27+0x2e800] ;  /* 0x02e800001b18783b */ /* 0x010e280000004200 */
[----:B0-----:R-:W-:Y:S01]  /*41380*/  STL.64 [R1+0x32e8], R26 ;  /* 0x0032e81a01007387 */ /* 0x001fe20000100a00 */
[----:B------:R0:W-:Y:S03]  /*41390*/  STL.64 [R1+0x32e0], R24 ;  /* 0x0032e01801007387 */ /* 0x0001e60000100a00 */
[----:B0-----:R-:W4:Y:S01]  /*413a0*/  LDL.LU.64 R24, [R1+0x90] ;  /* 0x0000900001187983 */ /* 0x001f220000300a00 */
[----:B------:R-:W2:Y:S11]  /*413b0*/  LDL.LU.64 R26, [R1+0x98] ;  /* 0x00009800011a7983 */ /* 0x000eb60000300a00 */
[----:B------:R-:W-:Y:S02]  /*413c0*/  @!UPT UIADD3 URZ, URZ, URZ, URZ ;  /* 0x0000003f3f3ff290 */ /* 0x000fe4000fffe03f */
[----:B------:R-:W-:Y:S02]  /*413d0*/  STL.64 [R1+0x110], R8 ;  /* 0x0001100801007387 */ /* 0x000fe40000100a00 */
[----:B------:R0:W-:Y:S02]  /*413e0*/  STL.64 [R1+0x118], R10 ;  /* 0x0001180a01007387 */ /* 0x0001e40000100a00 */
[----:B0-----:R-:W3:Y:S01]  /*413f0*/  LDL.LU.64 R10, [R1+0x3408] ;  /* 0x00340800010a7983 */ /* 0x001ee20000300a00 */
[----:B------:R-:W3:Y:S02]  /*41400*/  LDL.LU.64 R8, [R1+0x3400] ;  /* 0x0034000001087983 */ /* 0x000ee40000300a00 */
[----:B------:R-:W-:Y:S02]  /*41410*/  STL.64 [R1+0x33b0], R22 ;  /* 0x0033b01601007387 */ /* 0x000fe40000100a00 */
[----:B------:R0:W-:Y:S02]  /*41420*/  STL.64 [R1+0x33a8], R20 ;  /* 0x0033a81401007387 */ /* 0x0001e40000100a00 */
[----:B0-----:R-:W3:Y:S01]  /*41430*/  LDL.LU R20, [R1+0x190] ;  /* 0x0001900001147983 */ /* 0x001ee20000300800 */
[----:B------:R-:W3:Y:S02]  /*41440*/  LDL.LU R21, [R1+0x194] ;  /* 0x0001940001157983 */ /* 0x000ee40000300800 */
[----:B------:R-:W3:Y:S02]  /*41450*/  LDL.LU R22, [R1+0x198] ;  /* 0x0001980001167983 */ /* 0x000ee40000300800 */
[----:B------:R-:W3:Y:S01]  /*41460*/  LDL.LU R23, [R1+0x19c] ;  /* 0x00019c0001177983 */ /* 0x000ee20000300800 */
[----:B--2---:R-:W-:Y:S01]  /*41470*/  STL.64 [R1+0x33c0], R26 ;  /* 0x0033c01a01007387 */ /* 0x004fe20000100a00 */
[----:B----4-:R-:W-:Y:S01]  /*41480*/  STL.64 [R1+0x33b8], R24 ;  /* 0x0033b81801007387 */ /* 0x010fe20000100a00 */
[----:B---3--:R-:W-:Y:S11]  /*41490*/  HMMA.16816.F32 R4, R4, R24, R20 ;  /* 0x000000180404723c */ /* 0x008ff60000001814 */
[----:B------:R-:W-:Y:S11]  /*414a0*/  @!UPT UIADD3 URZ, URZ, URZ, URZ ;  /* 0x0000003f3f3ff290 */ /* 0x000ff6000fffe03f */
[----:B------:R-:W-:Y:S01]  /*414b0*/  @!UPT UIADD3 URZ, URZ, URZ, URZ ;  /* 0x0000003f3f3ff290 */ /* 0x000fe2000fffe03f */
[----:B------:R-:W-:Y:S01]  /*414c0*/  STL.64 [R1+0xf0], R4 ;  /* 0x0000f00401007387 */ /* 0x000fe20000100a00 */
[----:B------:R0:W-:Y:S02]  /*414d0*/  STL.64 [R1+0xf8], R6 ;  /* 0x0000f80601007387 */ /* 0x0001e40000100a00 */
[----:B0-----:R-:W-:Y:S01]  /*414e0*/  IMAD.MOV.U32 R7, RZ, RZ, R16 ;  /* 0x000000ffff077224 */ /* 0x001fe200078e0010 */
[----:B------:R-:W-:Y:S01]  /*414f0*/  MOV R6, R17 ;  /* 0x0000001100067202 */ /* 0x000fe20000000f00 */
[----:B------:R-:W2:Y:S01]  /*41500*/  LDL.LU R16, [R1] ;  /* 0x0000000001107983 */ /* 0x000ea20000300800 */
[----:B------:R-:W-:Y:S01]  /*41510*/  MOV R5, R18 ;  /* 0x0000001200057202 */ /* 0x000fe20000000f00 */
[----:B------:R-:W2:Y:S02]  /*41520*/  LDL.LU R17, [R1+0x4] ;  /* 0x0000040001117983 */ /* 0x000ea40000300800 */
[----:B------:R-:W-:Y:S01]  /*41530*/  IMAD.MOV.U32 R4, RZ, RZ, R19 ;  /* 0x000000ffff047224 */ /* 0x000fe200078e0013 */
[----:B------:R-:W3:Y:S01]  /*41540*/  LDL.LU R18, [R1+0x8] ;  /* 0x0000080001127983 */ /* 0x000ee20000300800 */
[----:B------:R-:W3:Y:S03]  /*41550*/  LDL.LU R19, [R1+0xc] ;  /* 0x00000c0001137983 */ /* 0x000ee60000300800 */
[----:B---3--:R-:W-:Y:S01]  /*41560*/  STL.64 [R1+0x3340], R18 ;  /* 0x0033401201007387 */ /* 0x008fe20000100a00 */
[----:B--2---:R0:W-:Y:S03]  /*41570*/  STL.64 [R1+0x3338], R16 ;  /* 0x0033381001007387 */ /* 0x0041e60000100a00 */
[----:B0-----:R-:W2:Y:S01]  /*41580*/  LDL.LU R16, [R1+0x30] ;  /* 0x0000300001107983 */ /* 0x001ea20000300800 */
[----:B------:R-:W2:Y:S02]  /*41590*/  LDL.LU R17, [R1+0x34] ;  /* 0x0000340001117983 */ /* 0x000ea40000300800 */
[----:B------:R-:W3:Y:S02]  /*415a0*/  LDL.LU R18, [R1+0x38] ;  /* 0x0000380001127983 */ /* 0x000ee40000300800 */
[----:B------:R-:W3:Y:S02]  /*415b0*/  LDL.LU R19, [R1+0x3c] ;  /* 0x00003c0001137983 */ /* 0x000ee40000300800 */
[----:B---3--:R-:W-:Y:S01]  /*415c0*/  STL.64 [R1+0x3350], R18 ;  /* 0x0033501201007387 */ /* 0x008fe20000100a00 */
[----:B--2---:R0:W-:Y:S02]  /*415d0*/  STL.64 [R1+0x3348], R16 ;  /* 0x0033481001007387 */ /* 0x0041e40000100a00 */
[----:B0-----:R-:W-:-:S02]  /*415e0*/  MOV R16, R12 ;  /* 0x0000000c00107202 */ /* 0x001fc40000000f00 */
[----:B------:R-:W-:Y:S01]  /*415f0*/  MOV R17, R28 ;  /* 0x0000001c00117202 */ /* 0x000fe20000000f00 */
[----:B------:R-:W2:Y:S01]  /*41600*/  LDL.LU R12, [R1+0x33fc] ;  /* 0x0033fc00010c7983 */ /* 0x000ea20000300800 */
[----:B------:R-:W3:Y:S02]  /*41610*/  LDL.LU R28, [R1+0x33f8] ;  /* 0x0033f800011c7983 */ /* 0x000ee40000300800 */
[----:B------:R-:W4:Y:S02]  /*41620*/  LDL R18, [R1+0x78] ;  /* 0x0000780001127983 */ /* 0x000f240000100800 */
[----:B------:R-:W4:Y:S01]  /*41630*/  LDL R19, [R1+0x7c] ;  /* 0x00007c0001137983 */ /* 0x000f220000100800 */
[----:B------:R0:W-:Y:S01]  /*41640*/  STL.64 [R1+0x32f8], R6 ;  /* 0x0032f80601007387 */ /* 0x0001e20000100a00 */
[----:B------:R1:W-:Y:S02]  /*41650*/  STL.64 [R1+0x32f0], R4 ;  /* 0x0032f00401007387 */ /* 0x0003e40000100a00 */
[----:B------:R-:W2:Y:S02]  /*41660*/  LDL.LU R24, [R1+0x170] ;  /* 0x0001700001187983 */ /* 0x000ea40000300800 */
[----:B------:R-:W2:Y:S01]  /*41670*/  LDL.LU R25, [R1+0x174] ;  /* 0x0001740001197983 */ /* 0x000ea20000300800 */
[----:B------:R-:W2:Y:S01]  /*41680*/  LDL.LU R26, [R1+0x178] ;  /* 0x00017800011a7983 */ /* 0x000ea20000300800 */
[----:B------:R-:W2:Y:S02]  /*41690*/  LDL.LU R27, [R1+0x17c] ;  /* 0x00017c00011b7983 */ /* 0x000ea40000300800 */
[----:B------:R-:W2:Y:S02]  /*416a0*/  LDL.LU R20, [R1+0x160] ;  /* 0x0001600001147983 */ /* 0x000ea40000300800 */
[----:B------:R-:W2:Y:S01]  /*416b0*/  LDL.LU R21, [R1+0x164] ;  /* 0x0001640001157983 */ /* 0x000ea20000300800 */
[----:B------:R-:W2:Y:S01]  /*416c0*/  LDL.LU R22, [R1+0x168] ;  /* 0x0001680001167983 */ /* 0x000ea20000300800 */
[----:B------:R-:W2:Y:S01]  /*416d0*/  LDL.LU R23, [R1+0x16c] ;  /* 0x00016c0001177983 */ /* 0x000ea20000300800 */
[----:B0-----:R-:W-:Y:S01]  /*416e0*/  MOV R6, R9 ;  /* 0x0000000900067202 */ /* 0x001fe20000000f00 */
[----:B------:R-:W-:-:S02]  /*416f0*/  IMAD.MOV.U32 R7, RZ, RZ, R8 ;  /* 0x000000ffff077224 */ /* 0x000fc400078e0008 */
[----:B-1----:R-:W-:Y:S01]  /*41700*/  IMAD.MOV.U32 R4, RZ, RZ, R11 ;  /* 0x000000ffff047224 */ /* 0x002fe200078e000b */
[----:B------:R-:W-:Y:S01]  /*41710*/  MOV R5, R10 ;  /* 0x0000000a00057202 */ /* 0x000fe20000000f00 */
[----:B------:R-:W2:Y:S01]  /*41720*/  LDL.LU R8, [R1+0x150] ;  /* 0x0001500001087983 */ /* 0x000ea20000300800 */
[----:B------:R-:W2:Y:S02]  /*41730*/  LDL.LU R9, [R1+0x154] ;  /* 0x0001540001097983 */ /* 0x000ea40000300800 */
[----:B------:R-:W2:Y:S02]  /*41740*/  LDL.LU R10, [R1+0x158] ;  /* 0x00015800010a7983 */ /* 0x000ea40000300800 */
[----:B------:R-:W2:Y:S01]  /*41750*/  LDL.LU R11, [R1+0x15c] ;  /* 0x00015c00010b7983 */ /* 0x000ea20000300800 */
[----:B------:R-:W-:Y:S01]  /*41760*/  STL.64 [R1+0x3310], R6 ;  /* 0x0033100601007387 */ /* 0x000fe20000100a00 */
[----:B------:R0:W-:Y:S03]  /*41770*/  STL.64 [R1+0x3308], R4 ;  /* 0x0033080401007387 */ /* 0x0001e60000100a00 */
[----:B0-----:R-:W2:Y:S01]  /*41780*/  LDL.LU R4, [R1+0x10] ;  /* 0x0000100001047983 */ /* 0x001ea20000300800 */
[----:B------:R-:W-:-:S02]  /*41790*/  MOV R5, R15 ;  /* 0x0000000f00057202 */ /* 0x000fc40000000f00 */
[----:B------:R-:W3:Y:S01]  /*417a0*/  LDL.LU R15, [R1+0x33f4] ;  /* 0x0033f400010f7983 */ /* 0x000ee20000300800 */
[----:B------:R-:W-:Y:S01]  /*417b0*/  MOV R6, R29 ;  /* 0x0000001d00067202 */ /* 0x000fe20000000f00 */
[----:B------:R-:W-:Y:S01]  /*417c0*/  IMAD.MOV.U32 R7, RZ, RZ, R0 ;  /* 0x000000ffff077224 */ /* 0x000fe200078e0000 */
[----:B------:R-:W3:Y:S01]  /*417d0*/  LDL.LU R29, [R1+0x33f0] ;  /* 0x0033f000011d7983 */ /* 0x000ee20000300800 */
[----:B------:R-:W3:Y:S03]  /*417e0*/  LDL.LU R0, [R1+0x33ec] ;  /* 0x0033ec0001007983 */ /* 0x000ee60000300800 */
[----:B------:R0:W-:Y:S02]  /*417f0*/  STL.64 [R1+0x3320], R6 ;  /* 0x0033200601007387 */ /* 0x0001e40000100a00 */
[----:B0-----:R-:W-:Y:S01]  /*41800*/  IMAD.MOV.U32 R6, RZ, RZ, R13 ;  /* 0x000000ffff067224 */ /* 0x001fe200078e000d */
[----:B------:R-:W-:Y:S01]  /*41810*/  MOV R7, R14 ;  /* 0x0000000e00077202 */ /* 0x000fe20000000f00 */
[----:B--2---:R3:W-:Y:S02]  /*41820*/  STL.64 [R1+0x3318], R4 ;  /* 0x0033180401007387 */ /* 0x0047e40000100a00 */
[----:B---3--:R-:W-:-:S02]  /*41830*/  MOV R4, R28 ;  /* 0x0000001c00047202 */ /* 0x008fc40000000f00 */
[----:B------:R-:W-:Y:S01]  /*41840*/  MOV R5, R12 ;  /* 0x0000000c00057202 */ /* 0x000fe20000000f00 */
[----:B------:R-:W2:Y:S01]  /*41850*/  LDL.LU R28, [R1+0x33e8] ;  /* 0x0033e800011c7983 */ /* 0x000ea20000300800 */
[----:B------:R-:W3:Y:S02]  /*41860*/  LDL.LU R12, [R1+0x33e4] ;  /* 0x0033e400010c7983 */ /* 0x000ee40000300800 */
[----:B------:R-:W3:Y:S02]  /*41870*/  LDL.LU R13, [R1+0x33e0] ;  /* 0x0033e000010d7983 */ /* 0x000ee40000300800 */
[----:B------:R-:W3:Y:S01]  /*41880*/  LDL.LU R14, [R1+0x33dc] ;  /* 0x0033dc00010e7983 */ /* 0x000ee20000300800 */
[----:B------:R-:W-:Y:S01]  /*41890*/  STL.64 [R1+0x3360], R6 ;  /* 0x0033600601007387 */ /* 0x000fe20000100a00 */
[----:B------:R0:W-:Y:S02]  /*418a0*/  STL.64 [R1+0x3358], R4 ;  /* 0x0033580401007387 */ /* 0x0001e40000100a00 */
[----:B0-----:R-:W-:Y:S01]  /*418b0*/  MOV R4, R0 ;  /* 0x0000000000047202 */ /* 0x001fe20000000f00 */
[----:B------:R-:W-:Y:S01]  /*418c0*/  IMAD.MOV.U32 R5, RZ, RZ, R29 ;  /* 0x000000ffff057224 */ /* 0x000fe200078e001d */
[----:B------:R-:W2:Y:S01]  /*418d0*/  LDL.LU R0, [R1+0x33d8] ;  /* 0x0033d80001007983 */ /* 0x000ea20000300800 */
[----:B------:R-:W2:Y:S01]  /*418e0*/  LDL.LU R29, [R1+0x33d4] ;  /* 0x0033d400011d7983 */ /* 0x000ea20000300800 */
[----:B------:R-:W-:-:S02]  /*418f0*/  MOV R6, R15 ;  /* 0x0000000f00067202 */ /* 0x000fc40000000f00 */
[----:B------:R-:W3:Y:S01]  /*41900*/  LDL.LU R15, [R1+0x33d0] ;  /* 0x0033d000010f7983 */ /* 0x000ee20000300800 */
[----:B------:R-:W2:Y:S03]  /*41910*/  LDL.LU R7, [R1+0x4c] ;  /* 0x00004c0001077983 */ /* 0x000ea60000300800 */
[----:B--2---:R-:W-:Y:S01]  /*41920*/  STL.64 [R1+0x3370], R6 ;  /* 0x0033700601007387 */ /* 0x004fe20000100a00 */
[----:B------:R0:W-:Y:S02]  /*41930*/  STL.64 [R1+0x3368], R4 ;  /* 0x0033680401007387 */ /* 0x0001e40000100a00 */
[----:B0-----:R-:W-:Y:S01]  /*41940*/  MOV R4, R3 ;  /* 0x0000000300047202 */ /* 0x001fe20000000f00 */
[----:B------:R-:W-:Y:S01]  /*41950*/  IMAD.MOV.U32 R5, RZ, RZ, R2 ;  /* 0x000000ffff057224 */ /* 0x000fe200078e0002 */
[C---:B---3--:R-:W-:Y:S08]  /*41960*/  HMMA.16816.F32 R20, R12.reuse, R16, R20 ;  /* 0x000000100c14723c */ /* 0x048ff00000001814 */
[----:B------:R-:W-:Y:S01]  /*41970*/  HMMA.16816.F32 R24, R12, R4, R24 ;  /* 0x000000040c18723c */ /* 0x000fe20000001818 */
[----:B------:R-:W-:Y:S01]  /*41980*/  MOV R7, R0 ;  /* 0x0000000000077202 */ /* 0x000fe20000000f00 */
[----:B------:R-:W2:Y:S01]  /*41990*/  LDL.LU R3, [R1+0x33cc] ;  /* 0x0033cc0001037983 */ /* 0x000ea20000300800 */
[----:B------:R-:W-:Y:S01]  /*419a0*/  MOV R6, R29 ;  /* 0x0000001d00067202 */ /* 0x000fe20000000f00 */
[----:B------:R-:W3:Y:S11]  /*419b0*/  LDL.LU R2, [R1+0x33c8] ;  /* 0x0033c80001027983 */ /* 0x000ef60000300800 */
[----:B------:R-:W-:Y:S09]  /*419c0*/  @!UPT UIADD3 URZ, URZ, URZ, URZ ;  /* 0x0000003f3f3ff290 */ /* 0x000ff2000fffe03f */
[----:B------:R-:W-:Y:S01]  /*419d0*/  MOV R0, R27 ;  /* 0x0000001b00007202 */ /* 0x000fe20000000f00 */
[----:B------:R-:W-:Y:S01]  /*419e0*/  IMAD.MOV.U32 R29, RZ, RZ, R26 ;  /* 0x000000ffff1d7224 */ /* 0x000fe200078e001a */
[----:B------:R0:W-:Y:S01]  /*419f0*/  STL.64 [R1+0x100], R24 ;  /* 0x0001001801007387 */ /* 0x0001e20000100a00 */
[----:B------:R-:W3:Y:S03]  /*41a00*/  LDL.LU.64 R26, [R1+0x33c0] ;  /* 0x0033c000011a7983 */ /* 0x000ee60000300a00 */
[----:B0-----:R-:W3:Y:S01]  /*41a10*/  LDL.LU.64 R24, [R1+0x33b8] ;  /* 0x0033b80001187983 */ /* 0x001ee20000300a00 */
[----:B------:R-:W-:Y:S02]  /*41a20*/  STL [R1+0x32d4], R0 ;  /* 0x0032d40001007387 */ /* 0x000fe40000100800 */
[----:B------:R-:W-:Y:S02]  /*41a30*/  STL [R1+0x32d0], R29 ;  /* 0x0032d01d01007387 */ /* 0x000fe40000100800 */
[----:B------:R-:W-:Y:S01]  /*41a40*/  STL.64 [R1+0x160], R20 ;  /* 0x0001601401007387 */ /* 0x000fe20000100a00 */
[----:B------:R0:W-:Y:S04]  /*41a50*/  STL.64 [R1+0x168], R22 ;  /* 0x0001681601007387 */ /* 0x0001e80000100a00 */
[----:B0-----:R-:W3:Y:S01]  /*41a60*/  LDL.LU.64 R22, [R1+0x33b0] ;  /* 0x0033b00001167983 */ /* 0x001ee20000300a00 */
[----:B------:R-:W3:Y:S02]  /*41a70*/  LDL.LU.64 R20, [R1+0x33a8] ;  /* 0x0033a80001147983 */ /* 0x000ee40000300a00 */
[----:B----4-:R2:W-:Y:S02]  /*41a80*/  STL.64 [R1+0x3378], R18 ;  /* 0x0033781201007387 */ /* 0x0105e40000100a00 */
[----:B------:R-:W4:Y:S01]  /*41a90*/  LDL.LU R16, [R1+0x50] ;  /* 0x0000500001107983 */ /* 0x000f220000300800 */
[----:B------:R-:W4:Y:S01]  /*41aa0*/  LDL.LU R17, [R1+0x54] ;  /* 0x0000540001117983 */ /* 0x000f220000300800 */
[----:B--2---:R-:W-:-:S03]  /*41ab0*/  MOV R18, R3 ;  /* 0x0000000300127202 */ /* 0x004fc60000000f00 */
[----:B------:R-:W2:Y:S01]  /*41ac0*/  LDL.LU R3, [R1+0x33a0] ;  /* 0x0033a00001037983 */ /* 0x000ea20000300800 */
[C---:B---3--:R-:W-:Y:S11]  /*41ad0*/  HMMA.16816.F32 R8, R12.reuse, R20, R8 ;  /* 0x000000140c08723c */ /* 0x048ff60000001808 */
[----:B------:R-:W-:Y:S11]  /*41ae0*/  @!UPT UIADD3 URZ, URZ, URZ, URZ ;  /* 0x0000003f3f3ff290 */ /* 0x000ff6000fffe03f */
[----:B------:R-:W-:Y:S01]  /*41af0*/  @!UPT UIADD3 URZ, URZ, URZ, URZ ;  /* 0x0000003f3f3ff290 */ /* 0x000fe2000fffe03f */
[----:B------:R-:W-:Y:S01]  /*41b00*/  STL.64 [R1+0x150], R8 ;  /* 0x0001500801007387 */ /* 0x000fe20000100a00 */
[----:B------:R0:W-:Y:S03]  /*41b10*/  STL.64 [R1+0x158], R10 ;  /* 0x0001580a01007387 */ /* 0x0001e60000100a00 */
[----:B0-----:R-:W3:Y:S01]  /*41b20*/  LDL.LU.64 R10, [R1+0x3398] ;  /* 0x00339800010a7983 */ /* 0x001ee20000300a00 */
[----:B------:R-:W3:Y:S02]  /*41b30*/  LDL.LU.64 R8, [R1+0x3390] ;  /* 0x0033900001087983 */ /* 0x000ee40000300a00 */
[----:B------:R-:W-:Y:S01]  /*41b40*/  IMAD.MOV.U32 R19, RZ, RZ, R28 ;  /* 0x000000ffff137224 */ /* 0x000fe200078e001c */
[----:B---3--:R-:W-:Y:S01]  /*41b50*/  HMMA.16816.F32 R12, R12, R24, R8 ;  /* 0x000000180c0c723c */ /* 0x008fe20000001808 */
[----:B------:R-:W4:Y:S01]  /*41b60*/  LDL.LU.64 R10, [R1+0x3388] ;  /* 0x00338800010a7983 */ /* 0x000f220000300a00 */
[----:B------:R-:W4:Y:S11]  /*41b70*/  LDL.LU.64 R8, [R1+0x3380] ;  /* 0x0033800001087983 */ /* 0x000f360000300a00 */
[----:B------:R-:W-:Y:S10]  /*41b80*/  @!UPT UIADD3 URZ, URZ, URZ, URZ ;  /* 0x0000003f3f3ff290 */ /* 0x000ff4000fffe03f */
[----:B------:R-:W-:Y:S01]  /*41b90*/  STL.64 [R1+0x140], R12 ;  /* 0x0001400c01007387 */ /* 0x000fe20000100a00 */
[----:B------:R0:W-:Y:S03]  /*41ba0*/  STL.64 [R1+0x148], R14 ;  /* 0x0001480e01007387 */ /* 0x0001e60000100a00 */
[----:B0-----:R-:W3:Y:S01]  /*41bb0*/  LDL R15, [R1+0x1f34] ;  /* 0x001f3400010f7983 */ /* 0x001ee20000100800 */
[C---:B----4-:R-:W-:Y:S03]  /*41bc0*/  HMMA.16816.F32 R4, R8.reuse, R6, R16 ;  /* 0x000000060804723c */ /* 0x050fe60000001810 */
[----:B------:R-:W4:Y:S11]  /*41bd0*/  LDL.LU.64 R18, [R1+0x3378] ;  /* 0x0033780001127983 */ /* 0x000f360000300a00 */
[----:B------:R-:W-:Y:S09]  /*41be0*/  @!UPT UIADD3 URZ, URZ, URZ, URZ ;  /* 0x0000003f3f3ff290 */ /* 0x000ff2000fffe03f */
[----:B------:R-:W-:Y:S01]  /*41bf0*/  STL.64 [R1+0x130], R4 ;  /* 0x0001300401007387 */ /* 0x000fe20000100a00 */
[----:B------:R0:W-:Y:S03]  /*41c00*/  STL.64 [R1+0x138], R6 ;  /* 0x0001380601007387 */ /* 0x0001e60000100a00 */
[----:B0-----:R-:W4:Y:S01]  /*41c10*/  LDL.LU.64 R6, [R1+0x3370] ;  /* 0x0033700001067983 */ /* 0x001f220000300a00 */
[----:B------:R-:W4:Y:S02]  /*41c20*/  LDL.LU.64 R4, [R1+0x3368] ;  /* 0x0033680001047983 */ /* 0x000f240000300a00 */
[C---:B----4-:R-:W-:Y:S01]  /*41c30*/  HMMA.16816.F32 R16, R8.reuse, R18, R4 ;  /* 0x000000120810723c */ /* 0x050fe20000001804 */
[----:B------:R-:W4:Y:S01]  /*41c40*/  LDL.LU.64 R6, [R1+0x3360] ;  /* 0x0033600001067983 */ /* 0x000f220000300a00 */
[----:B------:R-:W4:Y:S11]  /*41c50*/  LDL.LU.64 R4, [R1+0x3358] ;  /* 0x0033580001047983 */ /* 0x000f360000300a00 */
[----:B------:R-:W-:Y:S10]  /*41c60*/  @!UPT UIADD3 URZ, URZ, URZ, URZ ;  /* 0x0000003f3f3ff290 */ /* 0x000ff4000fffe03f */
        /* <DEDUP_REMOVED lines=12> */
[----:B------:R0:W-:Y:S01]  /*41d30*/  STL.64 [R1+0x3300], R26 ;  /* 0x0033001a01007387 */ /* 0x0001e20000100a00 */
[----:B--2---:R-:W-:Y:S01]  /*41d40*/  HMMA.16816.F32 R8, R8, R26, R16 ;  /* 0x0000001a0808723c */ /* 0x004fe20000001810 */
[----:B0-----:R-:W2:Y:S04]  /*41d50*/  LDL.LU.64 R26, [R1+0x68] ;  /* 0x00006800011a7983 */ /* 0x001ea80000300a00 */
[----:B------:R-:W0:Y:S11]  /*41d60*/  LDSM.16.MT88.4 R16, [R3+0x2e800] ;  /* 0x02e800000310783b */ /* 0x000e360000004200 */
[----:B------:R-:W-:Y:S07]  /*41d70*/  @!UPT UIADD3 URZ, URZ, URZ, URZ ;  /* 0x0000003f3f3ff290 */ /* 0x000fee000fffe03f */
[----:B------:R-:W-:Y:S01]  /*41d80*/  STL.64 [R1+0x1b0], R8 ;  /* 0x0001b00801007387 */ /* 0x000fe20000100a00 */
[----:B------:R1:W-:Y:S03]  /*41d90*/  STL.64 [R1+0x1b8], R10 ;  /* 0x0001b80a01007387 */ /* 0x0003e60000100a00 */
[----:B-1----:R-:W4:Y:S04]  /*41da0*/  LDL.LU.64 R10, [R1+0x88] ;  /* 0x00008800010a7983 */ /* 0x002f280000300a00 */
[----:B0-----:R0:W-:Y:S01]  /*41db0*/  STL.64 [R1+0x32c0], R18 ;  /* 0x0032c01201007387 */ /* 0x0011e20000100a00 */
[----:B------:R-:W-:Y:S03]  /*41dc0*/  STL.64 [R1+0x32b8], R16 ;  /* 0x0032b81001007387 */ /* 0x000fe60000100a00 */
[----:B0-----:R-:W2:Y:S01]  /*41dd0*/  LDL.LU.64 R18, [R1+0x78] ;  /* 0x0000780001127983 */ /* 0x001ea20000300a00 */
[C---:B----4-:R-:W-:Y:S11]  /*41de0*/  HMMA.16816.F32 R4, R20.reuse, R10, R4 ;  /* 0x0000000a1404723c */ /* 0x050ff60000001804 */
[----:B------:R-:W-:Y:S11]  /*41df0*/  @!UPT UIADD3 URZ, URZ, URZ, URZ ;  /* 0x0000003f3f3ff290 */ /* 0x000ff6000fffe03f */
[----:B------:R-:W-:Y:S01]  /*41e00*/  @!UPT UIADD3 URZ, URZ, URZ, URZ ;  /* 0x0000003f3f3ff290 */ /* 0x000fe2000fffe03f */
[----:B------:R-:W-:Y:S01]  /*41e10*/  STL.64 [R1+0x1a0], R4 ;  /* 0x0001a00401007387 */ /* 0x000fe20000100a00 */
[----:B------:R0:W-:Y:S03]  /*41e20*/  STL.64 [R1+0x1a8], R6 ;  /* 0x0001a80601007387 */ /* 0x0001e60000100a00 */
[----:B0-----:R-:W2:Y:S01]  /*41e30*/  LDL.LU.64 R6, [R1+0x3320] ;  /* 0x0033200001067983 */ /* 0x001ea20000300a00 */
[----:B------:R-:W2:Y:S02]  /*41e40*/  LDL.LU.64 R4, [R1+0x3318] ;  /* 0x0033180001047983 */ /* 0x000ea40000300a00 */
[----:B--2---:R-:W-:Y:S11]  /*41e50*/  HMMA.16816.F32 R4, R20, R18, R4 ;  /* 0x000000121404723c */ /* 0x004ff60000001804 */
[----:B------:R-:W-:Y:S11]  /*41e60*/  @!UPT UIADD3 URZ, URZ, URZ, URZ ;  /* 0x0000003f3f3ff290 */ /* 0x000ff6000fffe03f */
[----:B------:R-:W-:Y:S01]  /*41e70*/  @!UPT UIADD3 URZ, URZ, URZ, URZ ;  /* 0x0000003f3f3ff290 */ /* 0x000fe2000fffe03f */
[----:B------:R-:W-:Y:S01]  /*41e80*/  STL.64 [R1+0x190], R4 ;  /* 0x0001900401007387 */ /* 0x000fe20000100a00 */
[----:B------:R-:W-:Y:S02]  /*41e90*/  STL.64 [R1+0x198], R6 ;  /* 0x0001980601007387 */ /* 0x000fe40000100a00 */
[----:B------:R-:W0:Y:S02]  /*41ea0*/  LDSM.16.MT88.4 R4, [R2+0x2f000] ;  /* 0x02f000000204783b */ /* 0x000e240000004200 */
[----:B0-----:R-:W-:Y:S02]  /*41eb0*/  STL.64 [R1+0x50], R4 ;  /* 0x0000500401007387 */ /* 0x001fe40000100a00 */
[----:B------:R0:W-:Y:S02]  /*41ec0*/  STL.64 [R1+0x58], R6 ;  /* 0x0000580601007387 */ /* 0x0001e40000100a00 */
[----:B0-----:R-:W2:Y:S01]  /*41ed0*/  LDL.LU.64 R6, [R1+0x3310] ;  /* 0x0033100001067983 */ /* 0x001ea20000300a00 */
[----:B------:R-:W2:Y:S01]  /*41ee0*/  LDL.LU.64 R4, [R1+0x3308] ;  /* 0x0033080001047983 */ /* 0x000ea20000300a00 */
[----:B------:R-:W-:-:S02]  /*41ef0*/  MOV R13, R26 ;  /* 0x0000001a000d7202 */ /* 0x000fc40000000f00 */
[----:B------:R-:W-:Y:S01]  /*41f00*/  MOV R12, R27 ;  /* 0x0000001b000c7202 */ /* 0x000fe20000000f00 */
[C---:B--2---:R-:W-:Y:S01]  /*41f10*/  HMMA.16816.F32 R4, R20.reuse, R26, R4 ;  /* 0x0000001a1404723c */ /* 0x044fe20000001804 */
[----:B------:R-:W2:Y:S11]  /*41f20*/  LDL.LU.64 R26, [R1+0x3300] ;  /* 0x00330000011a7983 */ /* 0x000eb60000300a00 */
[----:B------:R-:W-:Y:S11]  /*41f30*/  @!UPT UIADD3 URZ, URZ, URZ, URZ ;  /* 0x0000003f3f3ff290 */ /* 0x000ff6000fffe03f */
[----:B------:R-:W-:Y:S01]  /*41f40*/  STL.64 [R1+0x180], R4 ;  /* 0x0001800401007387 */ /* 0x000fe20000100a00 */
[----:B------:R-:W-:Y:S01]  /*41f50*/  IMAD.MOV.U32 R28, RZ, RZ, R6 ;  /* 0x000000ffff1c7224 */ /* 0x000fe200078e0006 */
[----:B------:R-:W-:Y:S02]  /*41f60*/  MOV R3, R7 ;  /* 0x0000000700037202 */ /* 0x000fe40000000f00 */
[----:B---3--:R-:W0:Y:S04]  /*41f70*/  LDSM.16.M88.4 R4, [R15+0x380] ;  /* 0x000380000f04783b */ /* 0x008e280000000200 */
[----:B0-----:R-:W-:Y:S01]  /*41f80*/  STL.64 [R1+0x40], R4 ;  /* 0x0000400401007387 */ /* 0x001fe20000100a00 */
[----:B------:R0:W-:Y:S03]  /*41f90*/  STL.64 [R1+0x48], R6 ;  /* 0x0000480601007387 */ /* 0x0001e60000100a00 */
[----:B0-----:R-:W3:Y:S01]  /*41fa0*/  LDL.LU.64 R6, [R1+0x32f8] ;  /* 0x0032f80001067983 */ /* 0x001ee20000300a00 */
[----:B------:R-:W3:Y:S01]  /*41fb0*/  LDL.LU.64 R4, [R1+0x32f0] ;  /* 0x0032f00001047983 */ /* 0x000ee20000300a00 */
[----:B--2---:R-:W-:Y:S01]  /*41fc0*/  MOV R17, R26 ;  /* 0x0000001a00117202 */ /* 0x004fe20000000f00 */
[----:B------:R-:W-:Y:S01]  /*41fd0*/  IMAD.MOV.U32 R16, RZ, RZ, R27 ;  /* 0x000000ffff107224 */ /* 0x000fe200078e001b */
[----:B---3--:R-:W-:Y:S11]  /*41fe0*/  HMMA.16816.F32 R4, R20, R26, R4 ;  /* 0x0000001a1404723c */ /* 0x008ff60000001804 */
[----:B------:R-:W-:Y:S11]  /*41ff0*/  @!UPT UIADD3 URZ, URZ, URZ, URZ ;  /* 0x0000003f3f3ff290 */ /* 0x000ff6000fffe03f */
[----:B------:R-:W-:Y:S01]  /*42000*/  @!UPT UIADD3 URZ, URZ, URZ, URZ ;  /* 0x0000003f3f3ff290 */ /* 0x000fe2000fffe03f */
[----:B------:R-:W-:Y:S01]  /*42010*/  STL.64 [R1+0x120], R4 ;  /* 0x0001200401007387 */ /* 0x000fe20000100a00 */
[----:B------:R-:W-:Y:S02]  /*42020*/  STL.64 [R1+0x128], R6 ;  /* 0x0001280601007387 */ /* 0x000fe40000100a00 */
[----:B------:R-:W0:Y:S04]  /*42030*/  LDSM.16.M88.4 R4, [R15+0x8380] ;  /* 0x008380000f04783b */ /* 0x000e280000000200 */
[----:B------:R-:W2:Y:S01]  /*42040*/  LDL.LU.64 R26, [R1+0x32e8] ;  /* 0x0032e800011a7983 */ /* 0x000ea20000300a00 */
[----:B------:R-:W2:Y:S01]  /*42050*/  LDL.LU.64 R24, [R1+0x32e0] ;  /* 0x0032e00001187983 */ /* 0x000ea20000300a00 */
[----:B------:R-:W3:Y:S02]  /*42060*/  LDL R22, [R1+0x1f40] ;  /* 0x001f400001167983 */ /* 0x000ee40000100800 */
[----:B------:R-:W4:Y:S01]  /*42070*/  LDL R23, [R1+0x1f3c] ;  /* 0x001f3c0001177983 */ /* 0x000f220000100800 */
[----:B0-----:R-:W-:Y:S01]  /*42080*/  STL [R1+0x319c], R6 ;  /* 0x00319c0601007387 */ /* 0x001fe20000100800 */
[----:B------:R-:W-:Y:S02]  /*42090*/  STL [R1+0x3198], R7 ;  /* 0x0031980701007387 */ /* 0x000fe40000100800 */
[----:B------:R0:W-:Y:S02]  /*420a0*/  STL.64 [R1+0x32c8], R4 ;  /* 0x0032c80401007387 */ /* 0x0001e40000100a00 */
[----:B0-----:R-:W2:Y:S01]  /*420b0*/  LDL.LU R4, [R1+0xd0] ;  /* 0x0000d00001047983 */ /* 0x001ea20000300800 */
[----:B------:R-:W2:Y:S02]  /*420c0*/  LDL.LU R5, [R1+0xd4] ;  /* 0x0000d40001057983 */ /* 0x000ea40000300800 */
[----:B------:R-:W2:Y:S02]  /*420d0*/  LDL.LU R6, [R1+0xd8] ;  /* 0x0000d80001067983 */ /* 0x000ea40000300800 */
[----:B------:R-:W2:Y:S01]  /*420e0*/  LDL.LU R7, [R1+0xdc] ;  /* 0x0000dc0001077983 */ /* 0x000ea20000300800 */
[----:B------:R-:W-:-:S02]  /*420f0*/  MOV R0, R10 ;  /* 0x0000000a00007202 */ /* 0x000fc40000000f00 */
[----:B------:R-:W-:Y:S01]  /*42100*/  MOV R29, R11 ;  /* 0x0000000b001d7202 */ /* 0x000fe20000000f00 */
[C---:B--2---:R-:W-:Y:S01]  /*42110*/  HMMA.16816.F32 R4, R24.reuse, R10, R4 ;  /* 0x0000000a1804723c */ /* 0x044fe20000001804 */
[----:B------:R-:W0:Y:S11]  /*42120*/  LDSM.16.M88.4 R8, [R15+0x10380] ;  /* 0x010380000f08783b */ /* 0x000e360000000200 */
[----:B------:R-:W-:Y:S11]  /*42130*/  @!UPT UIADD3 URZ, URZ, URZ, URZ ;  /* 0x0000003f3f3ff290 */ /* 0x000ff6000fffe03f */
[----:B------:R-:W-:Y:S01]  /*42140*/  STL.64 [R1+0x1c0], R4 ;  /* 0x0001c00401007387 */ /* 0x000fe20000100a00 */
[----:B------:R-:W-:Y:S02]  /*42150*/  STL.64 [R1+0x1c8], R6 ;  /* 0x0001c80601007387 */ /* 0x000fe40000100a00 */
[----:B---3--:R-:W-:Y:S01]  /*42160*/  LDSM.16.MT88.4 R4, [R22+0x2f000] ;  /* 0x02f000001604783b */ /* 0x008fe20000004200 */
[----:B0-----:R0:W-:Y:S03]  /*42170*/  STL.64 [R1+0x3248], R10 ;  /* 0x0032480a01007387 */ /* 0x0011e60000100a00 */
[----:B0-----:R-:W-:Y:S01]  /*42180*/  IMAD.MOV.U32 R10, RZ, RZ, R13 ;  /* 0x000000ffff0a7224 */ /* 0x001fe200078e000d */
[----:B------:R-:W-:Y:S02]  /*42190*/  MOV R11, R12 ;  /* 0x0000000c000b7202 */ /* 0x000fe40000000f00 */
[----:B------:R-:W0:Y:S04]  /*421a0*/  LDSM.16.M88.4 R12, [R15+0x18380] ;  /* 0x018380000f0c783b */ /* 0x000e280000000200 */
[----:B------:R1:W-:Y:S01]  /*421b0*/  STL.64 [R1+0x3240], R8 ;  /* 0x0032400801007387 */ /* 0x0003e20000100a00 */
[----:B------:R2:W-:Y:S03]  /*421c0*/  STL.64 [R1+0x32d8], R10 ;  /* 0x0032d80a01007387 */ /* 0x0005e60000100a00 */
[----:B-1----:R-:W3:Y:S01]  /*421d0*/  LDL.LU R8, [R1+0xe0] ;  /* 0x0000e00001087983 */ /* 0x002ee20000300800 */
[----:B------:R-:W3:Y:S02]  /*421e0*/  LDL.LU R9, [R1+0xe4] ;  /* 0x0000e40001097983 */ /* 0x000ee40000300800 */
[----:B--2---:R-:W3:Y:S02]  /*421f0*/  LDL.LU R10, [R1+0xe8] ;  /* 0x0000e800010a7983 */ /* 0x004ee40000300800 */
[----:B------:R-:W3:Y:S01]  /*42200*/  LDL.LU R11, [R1+0xec] ;  /* 0x0000ec00010b7983 */ /* 0x000ee20000300800 */
[----:B0-----:R0:W-:Y:S04]  /*42210*/  STL [R1+0x31d4], R14 ;  /* 0x0031d40e01007387 */ /* 0x0011e80000100800 */
[----:B0-----:R-:W2:Y:S01]  /*42220*/  LDL R14, [R1+0x1f38] ;  /* 0x001f3800010e7983 */ /* 0x001ea20000100800 */
[----:B------:R-:W-:Y:S02]  /*42230*/  STL [R1+0x31d0], R15 ;  /* 0x0031d00f01007387 */ /* 0x000fe40000100800 */
[----:B------:R-:W-:Y:S02]  /*42240*/  STL.64 [R1+0x30], R4 ;  /* 0x0000300401007387 */ /* 0x000fe40000100a00 */
[----:B------:R-:W-:Y:S02]  /*42250*/  STL.64 [R1+0x38], R6 ;  /* 0x0000380601007387 */ /* 0x000fe40000100a00 */
[----:B----4-:R-:W0:Y:S04]  /*42260*/  LDSM.16.MT88.4 R4, [R23+0x2f000] ;  /* 0x02f000001704783b */ /* 0x010e280000004200 */
[----:B0-----:R0:W-:Y:S01]  /*42270*/  STL.64 [R1+0x10], R4 ;  /* 0x0000100401007387 */ /* 0x0011e20000100a00 */
[----:B------:R1:W-:Y:S03]  /*42280*/  STL.64 [R1+0x18], R6 ;  /* 0x0000180601007387 */ /* 0x0003e60000100a00 */
[----:B0-----:R-:W4:Y:S01]  /*42290*/  LDL.LU R4, [R1+0x110] ;  /* 0x0001100001047983 */ /* 0x001f220000300800 */
[----:B------:R-:W4:Y:S02]  /*422a0*/  LDL.LU R5, [R1+0x114] ;  /* 0x0001140001057983 */ /* 0x000f240000300800 */
[----:B-1----:R-:W4:Y:S02]  /*422b0*/  LDL.LU R6, [R1+0x118] ;  /* 0x0001180001067983 */ /* 0x002f240000300800 */
[----:B------:R-:W4:Y:S01]  /*422c0*/  LDL.LU R7, [R1+0x11c] ;  /* 0x00011c0001077983 */ /* 0x000f220000300800 */
[----:B------:R0:W-:Y:S01]  /*422d0*/  STL.64 [R1+0x3250], R22 ;  /* 0x0032501601007387 */ /* 0x0001e20000100a00 */
[----:B------:R-:W2:Y:S03]  /*422e0*/  LDL.LU.64 R20, [R1+0x50] ;  /* 0x0000500001147983 */ /* 0x000ea60000300a00 */
[----:B0-----:R-:W2:Y:S01]  /*422f0*/  LDL.LU.64 R22, [R1+0x58] ;  /* 0x0000580001167983 */ /* 0x001ea20000300a00 */
[C---:B---3--:R-:W-:Y:S03]  /*42300*/  HMMA.16816.F32 R8, R24.reuse, R18, R8 ;  /* 0x000000121808723c */ /* 0x048fe60000001808 */
[----:B--2---:R0:W-:Y:S01]  /*42310*/  STL.64 [R1+0x3260], R22 ;  /* 0x0032601601007387 */ /* 0x0041e20000100a00 */
[----:B------:R-:W-:Y:S11]  /*42320*/  STL.64 [R1+0x3258], R20 ;  /* 0x0032581401007387 */ /* 0x000ff60000100a00 */
[----:B------:R-:W-:Y:S08]  /*42330*/  @!UPT UIADD3 URZ, URZ, URZ, URZ ;  /* 0x0000003f3f3ff290 */ /* 0x000ff0000fffe03f */
[----:B------:R1:W-:Y:S01]  /*42340*/  STL.64 [R1+0xe0], R8 ;  /* 0x0000e00801007387 */ /* 0x0003e20000100a00 */
[----:B0-----:R-:W-:Y:S01]  /*42350*/  MOV R22, R17 ;  /* 0x0000001100167202 */ /* 0x001fe20000000f00 */
[----:B------:R-:W-:Y:S01]  /*42360*/  IMAD.MOV.U32 R23, RZ, RZ, R16 ;  /* 0x000000ffff177224 */ /* 0x000fe200078e0010 */
[----:B-1----:R-:W-:Y:S02]  /*42370*/  MOV R9, R18 ;  /* 0x0000001200097202 */ /* 0x002fe40000000f00 */
[----:B------:R-:W-:Y:S02]  /*42380*/  MOV R8, R19 ;  /* 0x0000001300087202 */ /* 0x000fe40000000f00 */
[----:B------:R-:W0:Y:S04]  /*42390*/  LDSM.16.MT88.4 R16, [R14+0x2f000] ;  /* 0x02f000000e10783b */ /* 0x000e280000004200 */
[----:B------:R1:W-:Y:S04]  /*423a0*/  STL.64 [R1+0xe8], R10 ;  /* 0x0000e80a01007387 */ /* 0x0003e80000100a00 */
[----:B-1----:R-:W4:Y:S04]  /*423b0*/  LDL.LU.64 R10, [R1+0x32d8] ;  /* 0x0032d800010a7983 */ /* 0x002f280000300a00 */
[----:B0-----:R0:W-:Y:S01]  /*423c0*/  STL.64 [R1], R16 ;  /* 0x0000001001007387 */ /* 0x0011e20000100a00 */
[----:B------:R1:W-:Y:S03]  /*423d0*/  STL.64 [R1+0x8], R18 ;  /* 0x0000081201007387 */ /* 0x0003e60000100a00 */
[----:B0-----:R-:W2:Y:S01]  /*423e0*/  LDL.LU R16, [R1+0xf0] ;  /* 0x0000f00001107983 */ /* 0x001ea20000300800 */
[----:B------:R-:W2:Y:S02]  /*423f0*/  LDL.LU R17, [R1+0xf4] ;  /* 0x0000f40001117983 */ /* 0x000ea40000300800 */
[----:B-1----:R-:W2:Y:S02]  /*42400*/  LDL.LU R18, [R1+0xf8] ;  /* 0x0000f80001127983 */ /* 0x002ea40000300800 */
[----:B------:R-:W2:Y:S01]  /*42410*/  LDL.LU R19, [R1+0xfc] ;  /* 0x0000fc0001137983 */ /* 0x000ea20000300800 */
[----:B------:R-:W-:Y:S01]  /*42420*/  STL [R1+0x3270], R14 ;  /* 0x0032700e01007387 */ /* 0x000fe20000100800 */
[----:B------:R0:W-:Y:S03]  /*42430*/  STL.64 [R1+0x3268], R12 ;  /* 0x0032680c01007387 */ /* 0x0001e60000100a00 */
[----:B0-----:R-:W3:Y:S01]  /*42440*/  LDL.LU R12, [R1+0x140] ;  /* 0x00014000010c7983 */ /* 0x001ee20000300800 */
[----:B------:R-:W3:Y:S02]  /*42450*/  LDL.LU R13, [R1+0x144] ;  /* 0x00014400010d7983 */ /* 0x000ee40000300800 */
[----:B------:R-:W2:Y:S02]  /*42460*/  LDL.LU R14, [R1+0x148] ;  /* 0x00014800010e7983 */ /* 0x000ea40000300800 */
[----:B------:R-:W2:Y:S02]  /*42470*/  LDL.LU R15, [R1+0x14c] ;  /* 0x00014c00010f7983 */ /* 0x000ea40000300800 */
[----:B--2---:R-:W-:Y:S01]  /*42480*/  STL.64 [R1+0x3280], R14 ;  /* 0x0032800e01007387 */ /* 0x004fe20000100a00 */
[----:B---3--:R0:W-:Y:S03]  /*42490*/  STL.64 [R1+0x3278], R12 ;  /* 0x0032780c01007387 */ /* 0x0081e60000100a00 */
[----:B0-----:R-:W2:Y:S01]  /*424a0*/  LDL.LU R12, [R1+0x150] ;  /* 0x00015000010c7983 */ /* 0x001ea20000300800 */
[----:B------:R-:W2:Y:S02]  /*424b0*/  LDL.LU R13, [R1+0x154] ;  /* 0x00015400010d7983 */ /* 0x000ea40000300800 */
[----:B------:R-:W3:Y:S02]  /*424c0*/  LDL.LU R14, [R1+0x158] ;  /* 0x00015800010e7983 */ /* 0x000ee40000300800 */
[----:B------:R-:W3:Y:S01]  /*424d0*/  LDL.LU R15, [R1+0x15c] ;  /* 0x00015c00010f7983 */ /* 0x000ee20000300800 */
[----:B----4-:R-:W-:Y:S01]  /*424e0*/  HMMA.16816.F32 R4, R24, R10, R4 ;  /* 0x0000000a1804723c */ /* 0x010fe20000001804 */
[----:B---3--:R0:W-:Y:S01]  /*424f0*/  STL.64 [R1+0x3290], R14 ;  /* 0x0032900e01007387 */ /* 0x0081e20000100a00 */
[----:B--2---:R-:W-:Y:S02]  /*42500*/  STL.64 [R1+0x3288], R12 ;  /* 0x0032880c01007387 */ /* 0x004fe40000100a00 */
[----:B0-----:R-:W-:Y:S01]  /*42510*/  IMAD.MOV.U32 R14, RZ, RZ, R9 ;  /* 0x000000ffff0e7224 */ /* 0x001fe200078e0009 */
[----:B------:R-:W-:-:S05]  /*42520*/  MOV R15, R8 ;  /* 0x00000008000f7202 */ /* 0x000fca0000000f00 */
[----:B------:R0:W-:Y:S02]  /*42530*/  STL.64 [R1+0x32a0], R14 ;  /* 0x0032a00e01007387 */ /* 0x0001e40000100a00 */
[----:B0-----:R-:W-:Y:S01]  /*42540*/  MOV R14, R0 ;  /* 0x00000000000e7202 */ /* 0x001fe20000000f00 */
[----:B------:R-:W-:Y:S01]  /*42550*/  IMAD.MOV.U32 R15, RZ, RZ, R29 ;  /* 0x000000ffff0f7224 */ /* 0x000fe200078e001d */
[----:B------:R-:W2:Y:S01]  /*42560*/  LDL.LU R0, [R1+0x32d4] ;  /* 0x0032d40001007983 */ /* 0x000ea20000300800 */
[----:B------:R-:W3:Y:S08]  /*42570*/  LDL.LU R29, [R1+0x32d0] ;  /* 0x0032d000011d7983 */ /* 0x000ef00000300800 */
[----:B------:R0:W-:Y:S02]  /*42580*/  STL.64 [R1+0x170], R4 ;  /* 0x0001700401007387 */ /* 0x0001e40000100a00 */
[----:B------:R-:W-:Y:S01]  /*42590*/  STL.64 [R1+0x178], R6 ;  /* 0x0001780601007387 */ /* 0x000fe20000100a00 */
[----:B0-----:R-:W4:Y:S01]  /*425a0*/  LDL.LU.64 R4, [R1+0x32c8] ;  /* 0x0032c80001047983 */ /* 0x001f220000300a00 */
[----:B------:R0:W-:Y:S02]  /*425b0*/  STL.64 [R1+0x3298], R10 ;  /* 0x0032980a01007387 */ /* 0x0001e40000100a00 */
[----:B------:R-:W2:Y:S02]  /*425c0*/  LDL.LU R8, [R1+0x160] ;  /* 0x0001600001087983 */ /* 0x000ea40000300800 */
[----:B------:R-:W2:Y:S01]  /*425d0*/  LDL.LU R9, [R1+0x164] ;  /* 0x0001640001097983 */ /* 0x000ea20000300800 */
[----:B0-----:R-:W2:Y:S01]  /*425e0*/  LDL.LU R10, [R1+0x168] ;  /* 0x00016800010a7983 */ /* 0x001ea20000300800 */
[----:B------:R-:W2:Y:S01]  /*425f0*/  LDL.LU R11, [R1+0x16c] ;  /* 0x00016c00010b7983 */ /* 0x000ea20000300800 */
[----:B------:R-:W-:Y:S02]  /*42600*/  HMMA.16816.F32 R24, R24, R22, R16 ;  /* 0x000000161818723c */ /* 0x000fe40000001810 */
[----:B--2---:R-:W-:Y:S01]  /*42610*/  STL.64 [R1+0x32b0], R10 ;  /* 0x0032b00a01007387 */ /* 0x004fe20000100a00 */
[----:B------:R0:W-:Y:S03]  /*42620*/  STL.64 [R1+0x32a8], R8 ;  /* 0x0032a80801007387 */ /* 0x0001e60000100a00 */
[----:B0-----:R-:W2:Y:S01]  /*42630*/  LDL.LU R8, [R1+0x100] ;  /* 0x0001000001087983 */ /* 0x001ea20000300800 */
[----:B------:R-:W2:Y:S02]  /*42640*/  LDL.LU R9, [R1+0x104] ;  /* 0x0001040001097983 */ /* 0x000ea40000300800 */
[----:B------:R-:W2:Y:S02]  /*42650*/  LDL.LU.64 R18, [R1+0x32c0] ;  /* 0x0032c00001127983 */ /* 0x000ea40000300a00 */
[----:B------:R-:W2:Y:S01]  /*42660*/  LDL.LU.64 R16, [R1+0x32b8] ;  /* 0x0032b80001107983 */ /* 0x000ea20000300a00 */
[----:B---3--:R-:W-:-:S02]  /*42670*/  MOV R10, R29 ;  /* 0x0000001d000a7202 */ /* 0x008fc40000000f00 */
[----:B------:R-:W-:-:S10]  /*42680*/  MOV R11, R0 ;  /* 0x00000000000b7202 */ /* 0x000fd40000000f00 */
[----:B------:R-:W-:Y:S02]  /*42690*/  IMAD.MOV.U32 R6, RZ, RZ, R24 ;  /* 0x000000ffff067224 */ /* 0x000fe400078e0018 */
[----:B------:R-:W-:Y:S01]  /*426a0*/  IMAD.MOV.U32 R0, RZ, RZ, R27 ;  /* 0x000000ffff007224 */ /* 0x000fe200078e001b */
[----:B------:R-:W-:Y:S02]  /*426b0*/  MOV R7, R25 ;  /* 0x0000001900077202 */ /* 0x000fe40000000f00 */
[----:B------:R-:W-:Y:S01]  /*426c0*/  MOV R29, R26 ;  /* 0x0000001a001d7202 */ /* 0x000fe20000000f00 */
[----:B------:R-:W3:Y:S01]  /*426d0*/  LDL.LU R24, [R1+0x130] ;  /* 0x0001300001187983 */ /* 0x000ee20000300800 */
[----:B------:R-:W3:Y:S02]  /*426e0*/  LDL.LU R25, [R1+0x134] ;  /* 0x0001340001197983 */ /* 0x000ee40000300800 */
[----:B------:R-:W3:Y:S02]  /*426f0*/  LDL.LU R26, [R1+0x138] ;  /* 0x00013800011a7983 */ /* 0x000ee40000300800 */
[----:B------:R-:W3:Y:S01]  /*42700*/  LDL.LU R27, [R1+0x13c] ;  /* 0x00013c00011b7983 */ /* 0x000ee20000300800 */
[----:B------:R-:W-:Y:S01]  /*42710*/  STL [R1+0x31bc], R0 ;  /* 0x0031bc0001007387 */ /* 0x000fe20000100800 */
[----:B------:R-:W-:Y:S02]  /*42720*/  STL [R1+0x31b8], R29 ;  /* 0x0031b81d01007387 */ /* 0x000fe40000100800 */
[----:B------:R-:W-:Y:S02]  /*42730*/  STL [R1+0x31b4], R7 ;  /* 0x0031b40701007387 */ /* 0x000fe40000100800 */
[----:B------:R-:W-:Y:S01]  /*42740*/  STL [R1+0x31b0], R6 ;  /* 0x0031b00601007387 */ /* 0x000fe20000100800 */
[C---:B--2---:R-:W-:Y:S01]  /*42750*/  HMMA.16816.F32 R12, R16.reuse, R14, R8 ;  /* 0x0000000e100c723c */ /* 0x044fe20000001808 */
[----:B------:R-:W2:Y:S01]  /*42760*/  LDL.LU.64 R10, [R1+0x32b0] ;  /* 0x0032b000010a7983 */ /* 0x000ea20000300a00 */
[----:B------:R-:W2:Y:S11]  /*42770*/  LDL.LU.64 R8, [R1+0x32a8] ;  /* 0x0032a80001087983 */ /* 0x000eb60000300a00 */
[----:B------:R-:W-:Y:S10]  /*42780*/  @!UPT UIADD3 URZ, URZ, URZ, URZ ;  /* 0x0000003f3f3ff290 */ /* 0x000ff4000fffe03f */
[----:B------:R-:W-:Y:S01]  /*42790*/  STL.64 [R1+0xd0], R12 ;  /* 0x0000d00c01007387 */ /* 0x000fe20000100a00 */
[----:B------:R0:W-:Y:S03]  /*427a0*/  STL.64 [R1+0xd8], R14 ;  /* 0x0000d80e01007387 */ /* 0x0001e60000100a00 */
[----:B0-----:R-:W2:Y:S02]  /*427b0*/  LDL.LU.64 R14, [R1+0x32a0] ;  /* 0x0032a000010e7983 */ /* 0x001ea40000300a00 */
[C---:B--2---:R-:W-:Y:S02]  /*427c0*/  HMMA.16816.F32 R12, R16.reuse, R14, R8 ;  /* 0x0000000e100c723c */ /* 0x044fe40000001808 */
[----:B------:R-:W2:Y:S11]  /*427d0*/  LDL.LU.64 R10, [R1+0x3298] ;  /* 0x00329800010a7983 */ /* 0x000eb60000300a00 */
[----:B------:R-:W-:Y:S10]  /*427e0*/  @!UPT UIADD3 URZ, URZ, URZ, URZ ;  /* 0x0000003f3f3ff290 */ /* 0x000ff4000fffe03f */
[----:B------:R-:W-:Y:S01]  /*427f0*/  STL.64 [R1+0xa0], R12 ;  /* 0x0000a00c01007387 */ /* 0x000fe20000100a00 */
[----:B------:R0:W-:Y:S03]  /*42800*/  STL.64 [R1+0xa8], R14 ;  /* 0x0000a80e01007387 */ /* 0x0001e60000100a00 */
[----:B0-----:R-:W2:Y:S01]  /*42810*/  LDL.LU.64 R14, [R1+0x3290] ;  /* 0x00329000010e7983 */ /* 0x001ea20000300a00 */
[----:B------:R-:W2:Y:S02]  /*42820*/  LDL.LU.64 R12, [R1+0x3288] ;  /* 0x00328800010c7983 */ /* 0x000ea40000300a00 */
[C---:B--2---:R-:W-:Y:S01]  /*42830*/  HMMA.16816.F32 R8, R16.reuse, R10, R12 ;  /* 0x0000000a1008723c */ /* 0x044fe2000000180c */
[----:B------:R-:W0:Y:S11]  /*42840*/  LDSM.16.MT88.4 R12, [R2+0x2f800] ;  /* 0x02f80000020c783b */ /* 0x000e360000004200 */
[----:B------:R-:W-:Y:S11]  /*42850*/  @!UPT UIADD3 URZ, URZ, URZ, URZ ;  /* 0x0000003f3f3ff290 */ /* 0x000ff6000fffe03f */
[----:B------:R-:W-:Y:S01]  /*42860*/  @!UPT UIADD3 URZ, URZ, URZ, URZ ;  /* 0x0000003f3f3ff290 */ /* 0x000fe2000fffe03f */
[----:B------:R-:W-:Y:S01]  /*42870*/  MOV R0, R11 ;  /* 0x0000000b00007202 */ /* 0x000fe20000000f00 */
[----:B------:R0:W-:Y:S01]  /*42880*/  STL.64 [R1+0xc0], R8 ;  /* 0x0000c00801007387 */ /* 0x0001e20000100a00 */
[----:B------:R1:W-:Y:S03]  /*42890*/  STL [R1+0xc8], R10 ;  /* 0x0000c80a01007387 */ /* 0x0003e60000100800 */
[----:B------:R-:W-:Y:S01]  /*428a0*/  STL [R1+0x31c0], R0 ;  /* 0x0031c00001007387 */ /* 0x000fe20000100800 */
[----:B0-----:R-:W-:Y:S02]  /*428b0*/  MOV R9, R14 ;  /* 0x0000000e00097202 */ /* 0x001fe40000000f00 */
[----:B------:R-:W-:Y:S02]  /*428c0*/  MOV R8, R15 ;  /* 0x0000000f00087202 */ /* 0x000fe40000000f00 */
[----:B------:R-:W-:Y:S01]  /*428d0*/  MOV R11, R12 ;  /* 0x0000000c000b7202 */ /* 0x000fe20000000f00 */
[----:B-1----:R-:W-:Y:S01]  /*428e0*/  IMAD.MOV.U32 R10, RZ, RZ, R13 ;  /* 0x000000ffff0a7224 */ /* 0x002fe200078e000d */
[----:B------:R-:W2:Y:S01]  /*428f0*/  LDL.LU.64 R14, [R1+0x3280] ;  /* 0x00328000010e7983 */ /* 0x000ea20000300a00 */
[----:B------:R-:W2:Y:S02]  /*42900*/  LDL.LU.64 R12, [R1+0x3278] ;  /* 0x00327800010c7983 */ /* 0x000ea40000300a00 */
[----:B--2---:R-:W-:Y:S01]  /*42910*/  HMMA.16816.F32 R16, R16, R22, R12 ;  /* 0x000000161010723c */ /* 0x004fe2000000180c */
[----:B------:R-:W2:Y:S01]  /*42920*/  LDL.LU R14, [R1+0x3270] ;  /* 0x00327000010e7983 */ /* 0x000ea20000300800 */
[----:B------:R-:W2:Y:S02]  /*42930*/  LDL.LU.64 R12, [R1+0x3268] ;  /* 0x00326800010c7983 */ /* 0x000ea40000300a00 */
[----:B------:R-:W2:Y:S02]  /*42940*/  LDL.LU.64 R22, [R1+0x3260] ;  /* 0x0032600001167983 */ /* 0x000ea40000300a00 */
[----:B------:R-:W3:Y:S11]  /*42950*/  LDL.LU.64 R20, [R1+0x3258] ;  /* 0x0032580001147983 */ /* 0x000ef60000300a00 */
[----:B------:R-:W-:Y:S06]  /*42960*/  @!UPT UIADD3 URZ, URZ, URZ, URZ ;  /* 0x0000003f3f3ff290 */ /* 0x000fec000fffe03f */
[----:B------:R0:W-:Y:S01]  /*42970*/  STL.64 [R1+0x90], R16 ;  /* 0x0000901001007387 */ /* 0x0001e20000100a00 */
[----:B------:R-:W-:Y:S03]  /*42980*/  STL [R1+0x9c], R19 ;  /* 0x00009c1301007387 */ /* 0x000fe60000100800 */
[----:B0-----:R-:W3:Y:S01]  /*42990*/  LDL.64 R16, [R1+0x40] ;  /* 0x0000400001107983 */ /* 0x001ee20000100a00 */
[----:B------:R-:W-:-:S05]  /*429a0*/  IMAD.MOV.U32 R0, RZ, RZ, R18 ;  /* 0x000000ffff007224 */ /* 0x000fca00078e0012 */
[----:B------:R0:W-:Y:S01]  /*429b0*/  STL [R1+0x31d8], R0 ;  /* 0x0031d80001007387 */ /* 0x0001e20000100800 */
[----:B--2---:R-:W-:Y:S01]  /*429c0*/  IMAD.MOV.U32 R7, RZ, RZ, R22 ;  /* 0x000000ffff077224 */ /* 0x004fe200078e0016 */
[----:B------:R-:W-:Y:S01]  /*429d0*/  MOV R6, R23 ;  /* 0x0000001700067202 */ /* 0x000fe20000000f00 */
[----:B---3--:R-:W-:Y:S11]  /*429e0*/  HMMA.16816.F32 R24, R20, R16, R24 ;  /* 0x000000101418723c */ /* 0x008ff60000001818 */
[----:B------:R-:W-:Y:S11]  /*429f0*/  @!UPT UIADD3 URZ, URZ, URZ, URZ ;  /* 0x0000003f3f3ff290 */ /* 0x000ff6000fffe03f */
[----:B------:R-:W-:Y:S01]  /*42a00*/  @!UPT UIADD3 URZ, URZ, URZ, URZ ;  /* 0x0000003f3f3ff290 */ /* 0x000fe2000fffe03f */
[----:B------:R-:W-:Y:S01]  /*42a10*/  STL.64 [R1+0x80], R24 ;  /* 0x0000801801007387 */ /* 0x000fe20000100a00 */
[----:B------:R-:W-:Y:S02]  /*42a20*/  STL.64 [R1+0x88], R26 ;  /* 0x0000881a01007387 */ /* 0x000fe40000100a00 */
[----:B------:R-:W2:Y:S01]  /*42a30*/  LDL.LU.64 R22, [R1+0x3250] ;  /* 0x0032500001167983 */ /* 0x000ea20000300a00 */
[----:B------:R-:W-:Y:S01]  /*42a40*/  MOV R2, R16 ;  /* 0x0000001000027202 */ /* 0x000fe20000000f00 */
[----:B0-----:R-:W-:Y:S02]  /*42a50*/  IMAD.MOV.U32 R0, RZ, RZ, R17 ;  /* 0x000000ffff007224 */ /* 0x001fe400078e0011 */
[----:B--2---:R-:W0:Y:S04]  /*42a60*/  LDSM.16.MT88.4 R16, [R22+0x2f800] ;  /* 0x02f800001610783b */ /* 0x004e280000004200 */
[----:B0-----:R0:W-:Y:S01]  /*42a70*/  STL.64 [R1+0x30b8], R18 ;  /* 0x0030b81201007387 */ /* 0x0011e20000100a00 */
[----:B------:R1:W-:Y:S02]  /*42a80*/  STL.64 [R1+0x30b0], R16 ;  /* 0x0030b01001007387 */ /* 0x0003e40000100a00 */
[----:B0-----:R-:W-:Y:S01]  /*42a90*/  IMAD.MOV.U32 R18, RZ, RZ, R9 ;  /* 0x000000ffff127224 */ /* 0x001fe200078e0009 */
[----:B------:R-:W-:-:S02]  /*42aa0*/  MOV R19, R8 ;  /* 0x0000000800137202 */ /* 0x000fc40000000f00 */
[----:B-1----:R-:W-:Y:S02]  /*42ab0*/  MOV R16, R11 ;  /* 0x0000000b00107202 */ /* 0x002fe40000000f00 */
[----:B------:R-:W-:Y:S01]  /*42ac0*/  MOV R17, R10 ;  /* 0x0000000a00117202 */ /* 0x000fe20000000f00 */
[----:B------:R-:W-:Y:S04]  /*42ad0*/  STL.64 [R1+0x3120], R18 ;  /* 0x0031201201007387 */ /* 0x000fe80000100a00 */
[----:B------:R0:W-:Y:S02]  /*42ae0*/  STL.64 [R1+0x3118], R16 ;  /* 0x0031181001007387 */ /* 0x0001e40000100a00 */
[----:B0-----:R-:W2:Y:S01]  /*42af0*/  LDL.LU R16, [R1+0x190] ;  /* 0x0001900001107983 */ /* 0x001ea20000300800 */
[----:B------:R-:W2:Y:S02]  /*42b00*/  LDL.LU R17, [R1+0x194] ;  /* 0x0001940001117983 */ /* 0x000ea40000300800 */
[----:B------:R-:W3:Y:S02]  /*42b10*/  LDL.LU R18, [R1+0x198] ;  /* 0x0001980001127983 */ /* 0x000ee40000300800 */
[----:B------:R-:W3:Y:S01]  /*42b20*/  LDL.LU R19, [R1+0x19c] ;  /* 0x00019c0001137983 */ /* 0x000ee20000300800 */
[----:B------:R-:W-:-:S02]  /*42b30*/  MOV R24, R20 ;  /* 0x0000001400187202 */ /* 0x000fc40000000f00 */
[----:B------:R-:W-:Y:S02]  /*42b40*/  MOV R15, R21 ;  /* 0x00000015000f7202 */ /* 0x000fe40000000f00 */
[----:B------:R-:W0:Y:S04]  /*42b50*/  LDSM.16.MT88.4 R20, [R23+0x2f800] ;  /* 0x02f800001714783b */ /* 0x000e280000004200 */
[----:B---3--:R-:W-:Y:S01]  /*42b60*/  STL.64 [R1+0x3208], R18 ;  /* 0x0032081201007387 */ /* 0x008fe20000100a00 */
[----:B--2---:R1:W-:Y:S03]  /*42b70*/  STL.64 [R1+0x3200], R16 ;  /* 0x0032001001007387 */ /* 0x0043e60000100a00 */
[----:B-1----:R-:W2:Y:S01]  /*42b80*/  LDL.LU R16, [R1+0x1a0] ;  /* 0x0001a00001107983 */ /* 0x002ea20000300800 */
[----:B------:R-:W2:Y:S02]  /*42b90*/  LDL.LU R17, [R1+0x1a4] ;  /* 0x0001a40001117983 */ /* 0x000ea40000300800 */
[----:B------:R-:W3:Y:S02]  /*42ba0*/  LDL.LU R18, [R1+0x1a8] ;  /* 0x0001a80001127983 */ /* 0x000ee40000300800 */
[----:B------:R-:W3:Y:S01]  /*42bb0*/  LDL.LU R19, [R1+0x1ac] ;  /* 0x0001ac0001137983 */ /* 0x000ee20000300800 */
[----:B------:R-:W4:Y:S01]  /*42bc0*/  LDL.LU R8, [R1+0x1e0] ;  /* 0x0001e00001087983 */ /* 0x000f220000300800 */
[----:B------:R-:W4:Y:S02]  /*42bd0*/  LDL.LU R9, [R1+0x1e4] ;  /* 0x0001e40001097983 */ /* 0x000f240000300800 */
[----:B------:R-:W4:Y:S02]  /*42be0*/  LDL.LU R10, [R1+0x1e8] ;  /* 0x0001e800010a7983 */ /* 0x000f240000300800 */
[----:B------:R-:W4:Y:S01]  /*42bf0*/  LDL.LU R11, [R1+0x1ec] ;  /* 0x0001ec00010b7983 */ /* 0x000f220000300800 */
[----:B---3--:R-:W-:Y:S01]  /*42c00*/  STL.64 [R1+0x3218], R18 ;  /* 0x0032181201007387 */ /* 0x008fe20000100a00 */
[----:B--2---:R-:W-:Y:S02]  /*42c10*/  STL.64 [R1+0x3210], R16 ;  /* 0x0032101001007387 */ /* 0x004fe40000100a00 */
[----:B0-----:R-:W-:Y:S02]  /*42c20*/  STL [R1+0x3098], R21 ;  /* 0x0030981501007387 */ /* 0x001fe40000100800 */
[----:B------:R-:W-:Y:S01]  /*42c30*/  STL [R1+0x3094], R22 ;  /* 0x0030941601007387 */ /* 0x000fe20000100800 */
[----:B------:R-:W-:Y:S01]  /*42c40*/  STL [R1+0x3090], R23 ;  /* 0x0030901701007387 */ /* 0x000fe20000100800 */
[----:B------:R0:W-:Y:S03]  /*42c50*/  STL [R1+0x31e8], R20 ;  /* 0x0031e81401007387 */ /* 0x0001e60000100800 */
[----:B0-----:R-:W2:Y:S01]  /*42c60*/  LDL.LU.64 R20, [R1+0x30] ;  /* 0x0000300001147983 */ /* 0x001ea20000300a00 */
[----:B------:R-:W3:Y:S01]  /*42c70*/  LDL.LU.64 R22, [R1+0x38] ;  /* 0x0000380001167983 */ /* 0x000ee20000300a00 */
[----:B------:R-:W-:-:S02]  /*42c80*/  MOV R16, R24 ;  /* 0x0000001800107202 */ /* 0x000fc40000000f00 */
[----:B------:R-:W0:Y:S01]  /*42c90*/  LDSM.16.MT88.4 R24, [R14+0x2f800] ;  /* 0x02f800000e18783b */ /* 0x000e220000004200 */
[----:B------:R-:W-:Y:S01]  /*42ca0*/  IMAD.MOV.U32 R17, RZ, RZ, R15 ;  /* 0x000000ffff117224 */ /* 0x000fe200078e000f */
[----:B------:R-:W-:Y:S02]  /*42cb0*/  MOV R18, R7 ;  /* 0x0000000700127202 */ /* 0x000fe40000000f00 */
[----:B------:R-:W-:Y:S01]  /*42cc0*/  MOV R19, R6 ;  /* 0x0000000600137202 */ /* 0x000fe20000000f00 */
[----:B---3--:R-:W-:Y:S01]  /*42cd0*/  STL.64 [R1+0x3228], R22 ;  /* 0x0032281601007387 */ /* 0x008fe20000100a00 */
[----:B--2---:R1:W-:Y:S03]  /*42ce0*/  STL.64 [R1+0x3220], R20 ;  /* 0x0032201401007387 */ /* 0x0043e60000100a00 */
[----:B------:R-:W-:Y:S06]  /*42cf0*/  BAR.SYNC.DEFER_BLOCKING 0x0 ;  /* 0x0000000000007b1d */ /* 0x000fec0000010000 */
[----:B-1----:R-:W2:Y:S01]  /*42d00*/  LDL.LU R20, [R1+0x1b0] ;  /* 0x0001b00001147983 */ /* 0x002ea20000300800 */
[----:B------:R-:W2:Y:S02]  /*42d10*/  LDL.LU R21, [R1+0x1b4] ;  /* 0x0001b40001157983 */ /* 0x000ea40000300800 */
[----:B------:R-:W3:Y:S02]  /*42d20*/  LDL.LU R22, [R1+0x1b8] ;  /* 0x0001b80001167983 */ /* 0x000ee40000300800 */
[----:B------:R-:W3:Y:S01]  /*42d30*/  LDL.LU R23, [R1+0x1bc] ;  /* 0x0001bc0001177983 */ /* 0x000ee20000300800 */
[----:B----4-:R-:W-:Y:S01]  /*42d40*/  HMMA.16816.F32 R8, R16, R4, R8 ;  /* 0x000000041008723c */ /* 0x010fe20000001808 */
[----:B---3--:R-:W-:Y:S01]  /*42d50*/  STL.64 [R1+0x3238], R22 ;  /* 0x0032381601007387 */ /* 0x008fe20000100a00 */
[----:B--2---:R1:W-:Y:S03]  /*42d60*/  STL.64 [R1+0x3230], R20 ;  /* 0x0032301401007387 */ /* 0x0043e60000100a00 */
[----:B-1----:R-:W2:Y:S01]  /*42d70*/  LDL.LU R20, [R1+0x1d0] ;  /* 0x0001d00001147983 */ /* 0x002ea20000300800 */
[----:B------:R-:W2:Y:S02]  /*42d80*/  LDL.LU R21, [R1+0x1d4] ;  /* 0x0001d40001157983 */ /* 0x000ea40000300800 */
[----:B------:R-:W2:Y:S02]  /*42d90*/  LDL.LU R22, [R1+0x1d8] ;  /* 0x0001d80001167983 */ /* 0x000ea40000300800 */
[----:B------:R-:W2:Y:S01]  /*42da0*/  LDL.LU R23, [R1+0x1dc] ;  /* 0x0001dc0001177983 */ /* 0x000ea20000300800 */
[----:B0-----:R-:W-:Y:S01]  /*42db0*/  STL.64 [R1+0x3088], R26 ;  /* 0x0030881a01007387 */ /* 0x001fe20000100a00 */
[----:B------:R0:W-:Y:S03]  /*42dc0*/  STL.64 [R1+0x3080], R24 ;  /* 0x0030801801007387 */ /* 0x0001e60000100a00 */
[----:B0-----:R-:W3:Y:S01]  /*42dd0*/  LDL.LU R24, [R1+0x180] ;  /* 0x0001800001187983 */ /* 0x001ee20000300800 */
[----:B------:R-:W3:Y:S02]  /*42de0*/  LDL.LU R25, [R1+0x184] ;  /* 0x0001840001197983 */ /* 0x000ee40000300800 */
[----:B------:R-:W-:Y:S01]  /*42df0*/  IMAD.MOV.U32 R26, RZ, RZ, R28 ;  /* 0x000000ffff1a7224 */ /* 0x000fe200078e001c */
[----:B------:R-:W-:-:S05]  /*42e00*/  MOV R27, R3 ;  /* 0x00000003001b7202 */ /* 0x000fca0000000f00 */
[----:B------:R-:W-:Y:S01]  /*42e10*/  MOV R14, R10 ;  /* 0x0000000a000e7202 */ /* 0x000fe20000000f00 */
[----:B------:R-:W-:Y:S01]  /*42e20*/  IMAD.MOV.U32 R15, RZ, RZ, R11 ;  /* 0x000000ffff0f7224 */ /* 0x000fe200078e000b */
[----:B------:R-:W-:Y:S04]  /*42e30*/  STL.64 [R1+0x31f8], R26 ;  /* 0x0031f81a01007387 */ /* 0x000fe80000100a00 */
[----:B---3--:R0:W-:Y:S01]  /*42e40*/  STL.64 [R1+0x31f0], R24 ;  /* 0x0031f01801007387 */ /* 0x0081e20000100a00 */
[----:B------:R1:W-:Y:S02]  /*42e50*/  STL [R1+0x70], R8 ;  /* 0x0000700801007387 */ /* 0x0003e40000100800 */
[----:B------:R-:W3:Y:S02]  /*42e60*/  LDL.LU.64 R10, [R1+0x3248] ;  /* 0x00324800010a7983 */ /* 0x000ee40000300a00 */
[----:B0-----:R-:W-:Y:S01]  /*42e70*/  IMAD.MOV.U32 R25, RZ, RZ, R0 ;  /* 0x000000ffff197224 */ /* 0x001fe200078e0000 */
[----:B------:R-:W-:-:S02]  /*42e80*/  MOV R0, R9 ;  /* 0x0000000900007202 */ /* 0x000fc40000000f00 */
[----:B-1----:R-:W2:Y:S01]  /*42e90*/  LDL.LU.64 R8, [R1+0x3240] ;  /* 0x0032400001087983 */ /* 0x002ea20000300a00 */
[----:B------:R-:W-:Y:S02]  /*42ea0*/  STL [R1+0x31e4], R15 ;  /* 0x0031e40f01007387 */ /* 0x000fe40000100800 */
[----:B------:R-:W-:Y:S02]  /*42eb0*/  STL [R1+0x31e0], R14 ;  /* 0x0031e00e01007387 */ /* 0x000fe40000100800 */
        /* <DEDUP_REMOVED lines=12> */
[----:B------:R0:W-:Y:S01]  /*42f80*/  STL [R1+0x60], R16 ;  /* 0x0000601001007387 */ /* 0x0001e20000100800 */
[----:B------:R-:W-:Y:S01]  /*42f90*/  MOV R14, R18 ;  /* 0x00000012000e7202 */ /* 0x000fe20000000f00 */
[----:B------:R-:W-:Y:S01]  /*42fa0*/  IMAD.MOV.U32 R0, RZ, RZ, R19 ;  /* 0x000000ffff007224 */ /* 0x000fe200078e0013 */
[----:B------:R-:W-:Y:S01]  /*42fb0*/  MOV R15, R17 ;  /* 0x00000011000f7202 */ /* 0x000fe20000000f00 */
[----:B------:R-:W2:Y:S04]  /*42fc0*/  LDL.LU.64 R18, [R1+0x3218] ;  /* 0x0032180001127983 */ /* 0x000ea80000300a00 */
[----:B0-----:R-:W2:Y:S01]  /*42fd0*/  LDL.LU.64 R16, [R1+0x3210] ;  /* 0x0032100001107983 */ /* 0x001ea20000300a00 */
[----:B------:R-:W-:-:S07]  /*42fe0*/  MOV R24, R2 ;  /* 0x0000000200187202 */ /* 0x000fce0000000f00 */
[----:B--2---:R-:W-:Y:S01]  /*42ff0*/  HMMA.16816.F32 R24, R20, R24, R16 ;  /* 0x000000181418723c */ /* 0x004fe20000001810 */
[----:B------:R-:W2:Y:S01]  /*43000*/  LDL.LU.64 R18, [R1+0x3208] ;  /* 0x0032080001127983 */ /* 0x000ea20000300a00 */
[----:B------:R-:W2:Y:S11]  /*43010*/  LDL.LU.64 R16, [R1+0x3200] ;  /* 0x0032000001107983 */ /* 0x000eb60000300a00 */
[----:B------:R-:W-:Y:S10]  /*43020*/  @!UPT UIADD3 URZ, URZ, URZ, URZ ;  /* 0x0000003f3f3ff290 */ /* 0x000ff4000fffe03f */
[----:B------:R-:W-:Y:S01]  /*43030*/  STL.64 [R1+0x110], R24 ;  /* 0x0001101801007387 */ /* 0x000fe20000100a00 */
[----:B------:R2:W-:Y:S01]  /*43040*/  STL [R1+0x118], R26 ;  /* 0x0001181a01007387 */ /* 0x0005e20000100800 */
[----:B------:R-:W-:-:S05]  /*43050*/  MOV R2, R27 ;  /* 0x0000001b00027202 */ /* 0x000fca0000000f00 */
[----:B------:R0:W-:Y:S01]  /*43060*/  STL [R1+0x30d0], R2 ;  /* 0x0030d00201007387 */ /* 0x0001e20000100800 */
        /* <DEDUP_REMOVED lines=9> */
[----:B------:R-:W-:Y:S02]  /*43100*/  STL.64 [R1+0x31c8], R4 ;  /* 0x0031c80401007387 */ /* 0x000fe40000100a00 */
[----:B------:R-:W-:Y:S01]  /*43110*/  IMAD.MOV.U32 R29, RZ, RZ, R20 ;  /* 0x000000ffff1d7224 */ /* 0x000fe200078e0014 */
[----:B------:R-:W-:Y:S01]  /*43120*/  MOV R3, R22 ;  /* 0x0000001600037202 */ /* 0x000fe20000000f00 */
[----:B0-----:R-:W-:Y:S01]  /*43130*/  IMAD.MOV.U32 R2, RZ, RZ, R23 ;  /* 0x000000ffff027224 */ /* 0x001fe200078e0017 */
[----:B------:R-:W-:Y:S01]  /*43140*/  MOV R28, R21 ;  /* 0x00000015001c7202 */ /* 0x000fe20000000f00 */
[----:B--2---:R-:W-:Y:S01]  /*43150*/  HMMA.16816.F32 R24, R20, R8, R24 ;  /* 0x000000081418723c */ /* 0x004fe20000001818 */
[----:B------:R-:W2:Y:S11]  /*43160*/  LDL.LU R20, [R1+0x31e8] ;  /* 0x0031e80001147983 */ /* 0x000eb60000300800 */
[----:B------:R-:W-:Y:S11]  /*43170*/  @!UPT UIADD3 URZ, URZ, URZ, URZ ;  /* 0x0000003f3f3ff290 */ /* 0x000ff6000fffe03f */
[----:B------:R-:W-:Y:S01]  /*43180*/  @!UPT UIADD3 URZ, URZ, URZ, URZ ;  /* 0x0000003f3f3ff290 */ /* 0x000fe2000fffe03f */
[----:B------:R-:W-:Y:S01]  /*43190*/  MOV R22, R25 ;  /* 0x0000001900167202 */ /* 0x000fe20000000f00 */
[----:B------:R-:W-:Y:S01]  /*431a0*/  IMAD.MOV.U32 R23, RZ, RZ, R26 ;  /* 0x000000ffff177224 */ /* 0x000fe200078e001a */
[----:B------:R-:W-:Y:S01]  /*431b0*/  MOV R21, R24 ;  /* 0x0000001800157202 */ /* 0x000fe20000000f00 */
[----:B------:R-:W-:Y:S01]  /*431c0*/  STL [R1+0x13c], R27 ;  /* 0x00013c1b01007387 */ /* 0x000fe20000100800 */
[----:B---3--:R-:W-:Y:S02]  /*431d0*/  STL.64 [R1+0x3190], R10 ;  /* 0x0031900a01007387 */ /* 0x008fe40000100a00 */
[----:B------:R-:W-:Y:S02]  /*431e0*/  STL.64 [R1+0x3188], R8 ;  /* 0x0031880801007387 */ /* 0x000fe40000100a00 */
[----:B------:R0:W-:Y:S02]  /*431f0*/  STL.64 [R1+0x30a8], R22 ;  /* 0x0030a81601007387 */ /* 0x0001e40000100a00 */
[----:B0-----:R-:W-:Y:S01]  /*43200*/  MOV R23, R6 ;  /* 0x0000000600177202 */ /* 0x001fe20000000f00 */
[----:B------:R-:W-:Y:S01]  /*43210*/  IMAD.MOV.U32 R22, RZ, RZ, R7 ;  /* 0x000000ffff167224 */ /* 0x000fe200078e0007 */
[----:B--2---:R0:W-:Y:S01]  /*43220*/  STL.64 [R1+0x30a0], R20 ;  /* 0x0030a01401007387 */ /* 0x0041e20000100a00 */
[----:B------:R-:W2:Y:S02]  /*43230*/  LDL.LU R24, [R1+0xe0] ;  /* 0x0000e00001187983 */ /* 0x000ea40000300800 */
[----:B------:R-:W2:Y:S02]  /*43240*/  LDL.LU R25, [R1+0xe4] ;  /* 0x0000e40001197983 */ /* 0x000ea40000300800 */
[----:B------:R-:W2:Y:S01]  /*43250*/  LDL.LU R26, [R1+0xe8] ;  /* 0x0000e800011a7983 */ /* 0x000ea20000300800 */
[----:B------:R-:W2:Y:S01]  /*43260*/  LDL.LU R27, [R1+0xec] ;  /* 0x0000ec00011b7983 */ /* 0x000ea20000300800 */
[----:B------:R-:W3:Y:S02]  /*43270*/  LDL.LU R4, [R1+0x120] ;  /* 0x0001200001047983 */ /* 0x000ee40000300800 */
[----:B------:R-:W3:Y:S02]  /*43280*/  LDL.LU R5, [R1+0x124] ;  /* 0x0001240001057983 */ /* 0x000ee40000300800 */
[----:B------:R-:W3:Y:S01]  /*43290*/  LDL.LU R6, [R1+0x128] ;  /* 0x0001280001067983 */ /* 0x000ee20000300800 */
[----:B------:R-:W3:Y:S01]  /*432a0*/  LDL.LU R7, [R1+0x12c] ;  /* 0x00012c0001077983 */ /* 0x000ee20000300800 */
[----:B------:R-:W2:Y:S02]  /*432b0*/  LDL.LU.64 R8, [R1+0x10] ;  /* 0x0000100001087983 */ /* 0x000ea40000300a00 */
[----:B------:R-:W2:Y:S01]  /*432c0*/  LDL.LU.64 R10, [R1+0x18] ;  /* 0x00001800010a7983 */ /* 0x000ea20000300a00 */
[----:B0-----:R-:W-:-:S02]  /*432d0*/  MOV R21, R16 ;  /* 0x0000001000157202 */ /* 0x001fc40000000f00 */
[----:B------:R-:W-:Y:S01]  /*432e0*/  MOV R20, R17 ;  /* 0x0000001100147202 */ /* 0x000fe20000000f00 */
[----:B------:R-:W4:Y:S01]  /*432f0*/  LDL.LU R16, [R1] ;  /* 0x0000000001107983 */ /* 0x000f220000300800 */
[----:B------:R-:W4:Y:S02]  /*43300*/  LDL.LU R17, [R1+0x4] ;  /* 0x0000040001117983 */ /* 0x000f240000300800 */
[----:B------:R-:W4:Y:S02]  /*43310*/  LDL.LU R18, [R1+0x8] ;  /* 0x0000080001127983 */ /* 0x000f240000300800 */
[----:B------:R-:W4:Y:S01]  /*43320*/  LDL.LU R19, [R1+0xc] ;  /* 0x00000c0001137983 */ /* 0x000f220000300800 */
[----:B------:R-:W-:Y:S01]  /*43330*/  STL.64 [R1+0x30c8], R22 ;  /* 0x0030c81601007387 */ /* 0x000fe20000100a00 */
[----:B------:R0:W-:Y:S03]  /*43340*/  STL.64 [R1+0x30c0], R20 ;  /* 0x0030c01401007387 */ /* 0x0001e60000100a00 */
[----:B0-----:R-:W2:Y:S01]  /*43350*/  LDL.LU R20, [R1+0x60] ;  /* 0x0000600001147983 */ /* 0x001ea20000300800 */
[----:B------:R-:W-:Y:S01]  /*43360*/  IMAD.MOV.U32 R22, RZ, RZ, R14 ;  /* 0x000000ffff167224 */ /* 0x000fe200078e000e */
[----:B------:R-:W-:-:S02]  /*43370*/  MOV R23, R0 ;  /* 0x0000000000177202 */ /* 0x000fc40000000f00 */
[----:B------:R-:W-:Y:S02]  /*43380*/  MOV R21, R15 ;  /* 0x0000000f00157202 */ /* 0x000fe40000000f00 */
[----:B------:R-:W3:Y:S01]  /*43390*/  LDL.LU R15, [R1+0x31e4] ;  /* 0x0031e400010f7983 */ /* 0x000ee20000300800 */
[----:B------:R-:W3:Y:S02]  /*433a0*/  LDL.LU R14, [R1+0x31e0] ;  /* 0x0031e000010e7983 */ /* 0x000ee40000300800 */
[----:B------:R-:W3:Y:S02]  /*433b0*/  LDL.LU R0, [R1+0x31dc] ;  /* 0x0031dc0001007983 */ /* 0x000ee40000300800 */
[----:B------:R-:W-:Y:S01]  /*433c0*/  STL.64 [R1+0x30e0], R22 ;  /* 0x0030e01601007387 */ /* 0x000fe20000100a00 */
[----:B--2---:R0:W-:Y:S04]  /*433d0*/  STL.64 [R1+0x30d8], R20 ;  /* 0x0030d81401007387 */ /* 0x0041e80000100a00 */
[----:B0-----:R-:W2:Y:S01]  /*433e0*/  LDL.LU R20, [R1+0xb0] ;  /* 0x0000b00001147983 */ /* 0x001ea20000300800 */
[----:B------:R-:W2:Y:S02]  /*433f0*/  LDL.LU R21, [R1+0xb4] ;  /* 0x0000b40001157983 */ /* 0x000ea40000300800 */
[----:B------:R-:W2:Y:S02]  /*43400*/  LDL.LU R22, [R1+0xb8] ;  /* 0x0000b80001167983 */ /* 0x000ea40000300800 */
[----:B------:R-:W2:Y:S02]  /*43410*/  LDL.LU R23, [R1+0xbc] ;  /* 0x0000bc0001177983 */ /* 0x000ea40000300800 */
[----:B--2---:R-:W-:Y:S01]  /*43420*/  STL.64 [R1+0x30f0], R22 ;  /* 0x0030f01601007387 */ /* 0x004fe20000100a00 */
[----:B------:R0:W-:Y:S03]  /*43430*/  STL.64 [R1+0x30e8], R20 ;  /* 0x0030e81401007387 */ /* 0x0001e60000100a00 */
[----:B0-----:R-:W2:Y:S01]  /*43440*/  LDL.LU R20, [R1+0x70] ;  /* 0x0000700001147983 */ /* 0x001ea20000300800 */
[----:B---3--:R-:W-:Y:S01]  /*43450*/  IMAD.MOV.U32 R22, RZ, RZ, R14 ;  /* 0x000000ffff167224 */ /* 0x008fe200078e000e */
[----:B------:R-:W-:-:S02]  /*43460*/  MOV R23, R15 ;  /* 0x0000000f00177202 */ /* 0x000fc40000000f00 */
[----:B------:R-:W-:Y:S02]  /*43470*/  MOV R21, R0 ;  /* 0x0000000000157202 */ /* 0x000fe40000000f00 */
[----:B------:R-:W3:Y:S01]  /*43480*/  LDL.LU R0, [R1+0x31d8] ;  /* 0x0031d80001007983 */ /* 0x000ee20000300800 */
[----:B------:R-:W3:Y:S02]  /*43490*/  LDL.LU R14, [R1+0x31d4] ;  /* 0x0031d400010e7983 */ /* 0x000ee40000300800 */
[----:B------:R-:W3:Y:S02]  /*434a0*/  LDL.LU R15, [R1+0x31d0] ;  /* 0x0031d000010f7983 */ /* 0x000ee40000300800 */
[----:B------:R-:W-:Y:S01]  /*434b0*/  STL.64 [R1+0x3100], R22 ;  /* 0x0031001601007387 */ /* 0x000fe20000100a00 */
[----:B--2---:R0:W-:Y:S04]  /*434c0*/  STL.64 [R1+0x30f8], R20 ;  /* 0x0030f81401007387 */ /* 0x0041e80000100a00 */
[----:B0-----:R-:W2:Y:S01]  /*434d0*/  LDL.LU.64 R20, [R1+0x40] ;  /* 0x0000400001147983 */ /* 0x001ea20000300a00 */
[----:B------:R-:W2:Y:S03]  /*434e0*/  LDL.64 R22, [R1+0x48] ;  /* 0x0000480001167983 */ /* 0x000ea60000100a00 */
[----:B--2---:R0:W-:Y:S01]  /*434f0*/  STL.64 [R1+0x31a8], R22 ;  /* 0x0031a81601007387 */ /* 0x0041e20000100a00 */
[----:B------:R1:W-:Y:S01]  /*43500*/  STL.64 [R1+0x31a0], R20 ;  /* 0x0031a01401007387 */ /* 0x0003e20000100a00 */
[----:B0-----:R-:W-:-:S02]  /*43510*/  MOV R22, R3 ;  /* 0x0000000300167202 */ /* 0x001fc40000000f00 */
[----:B-1----:R-:W-:Y:S01]  /*43520*/  MOV R20, R29 ;  /* 0x0000001d00147202 */ /* 0x002fe20000000f00 */
[----:B------:R-:W-:Y:S01]  /*43530*/  IMAD.MOV.U32 R21, RZ, RZ, R28 ;  /* 0x000000ffff157224 */ /* 0x000fe200078e001c */
[----:B------:R-:W-:-:S07]  /*43540*/  MOV R23, R2 ;  /* 0x0000000200177202 */ /* 0x000fce0000000f00 */
[----:B------:R-:W-:Y:S01]  /*43550*/  HMMA.16816.F32 R20, R20, R12, R4 ;  /* 0x0000000c1414723c */ /* 0x000fe20000001804 */
[----:B------:R-:W2:Y:S11]  /*43560*/  LDL.LU.64 R4, [R1+0x31c8] ;  /* 0x0031c80001047983 */ /* 0x000eb60000300a00 */
[----:B------:R-:W-:Y:S11]  /*43570*/  @!UPT UIADD3 URZ, URZ, URZ, URZ ;  /* 0x0000003f3f3ff290 */ /* 0x000ff6000fffe03f */
[----:B------:R-:W-:Y:S01]  /*43580*/  STL.64 [R1+0x100], R20 ;  /* 0x0001001401007387 */ /* 0x000fe20000100a00 */
[----:B---3--:R-:W-:Y:S02]  /*43590*/  STL.64 [R1+0x3180], R14 ;  /* 0x0031800e01007387 */ /* 0x008fe40000100a00 */
[----:B------:R-:W-:Y:S01]  /*435a0*/  STL.64 [R1+0x3178], R12 ;  /* 0x0031780c01007387 */ /* 0x000fe20000100a00 */
[----:B--2---:R-:W-:Y:S11]  /*435b0*/  HMMA.16816.F32 R24, R8, R4, R24 ;  /* 0x000000040818723c */ /* 0x004ff60000001818 */
[----:B------:R-:W-:Y:S11]  /*435c0*/  @!UPT UIADD3 URZ, URZ, URZ, URZ ;  /* 0x0000003f3f3ff290 */ /* 0x000ff6000fffe03f */
[----:B------:R-:W-:Y:S01]  /*435d0*/  @!UPT UIADD3 URZ, URZ, URZ, URZ ;  /* 0x0000003f3f3ff290 */ /* 0x000fe2000fffe03f */
[----:B------:R-:W-:Y:S01]  /*435e0*/  STL.64 [R1+0x3110], R26 ;  /* 0x0031101a01007387 */ /* 0x000fe20000100a00 */
[----:B------:R0:W-:Y:S03]  /*435f0*/  STL.64 [R1+0x3108], R24 ;  /* 0x0031081801007387 */ /* 0x0001e60000100a00 */
[----:B0-----:R-:W2:Y:S01]  /*43600*/  LDL.LU R24, [R1+0x80] ;  /* 0x0000800001187983 */ /* 0x001ea20000300800 */
[----:B------:R-:W2:Y:S02]  /*43610*/  LDL.LU R25, [R1+0x84] ;  /* 0x0000840001197983 */ /* 0x000ea40000300800 */
[----:B------:R-:W3:Y:S02]  /*43620*/  LDL.LU R26, [R1+0x88] ;  /* 0x00008800011a7983 */ /* 0x000ee40000300800 */
[----:B------:R-:W3:Y:S01]  /*43630*/  LDL.LU R27, [R1+0x8c] ;  /* 0x00008c00011b7983 */ /* 0x000ee20000300800 */
[----:B------:R-:W4:Y:S01]  /*43640*/  LDL.LU R20, [R1+0xa0] ;  /* 0x0000a00001147983 */ /* 0x000f220000300800 */
[----:B------:R-:W-:-:S02]  /*43650*/  IMAD.MOV.U32 R28, RZ, RZ, R22 ;  /* 0x000000ffff1c7224 */ /* 0x000fc400078e0016 */
[----:B------:R-:W4:Y:S01]  /*43660*/  LDL.LU R21, [R1+0xa4] ;  /* 0x0000a40001157983 */ /* 0x000f220000300800 */
[----:B------:R-:W-:Y:S01]  /*43670*/  MOV R3, R23 ;  /* 0x0000001700037202 */ /* 0x000fe20000000f00 */
[----:B------:R-:W4:Y:S01]  /*43680*/  LDL.LU R22, [R1+0xa8] ;  /* 0x0000a80001167983 */ /* 0x000f220000300800 */
[----:B------:R-:W4:Y:S02]  /*43690*/  LDL.LU R23, [R1+0xac] ;  /* 0x0000ac0001177983 */ /* 0x000f240000300800 */
[----:B------:R-:W4:Y:S02]  /*436a0*/  LDL.LU R12, [R1+0x170] ;  /* 0x00017000010c7983 */ /* 0x000f240000300800 */
[----:B------:R-:W4:Y:S01]  /*436b0*/  LDL.LU R13, [R1+0x174] ;  /* 0x00017400010d7983 */ /* 0x000f220000300800 */
[----:B------:R-:W4:Y:S01]  /*436c0*/  LDL.LU R14, [R1+0x178] ;  /* 0x00017800010e7983 */ /* 0x000f220000300800 */
[----:B------:R-:W-:Y:S01]  /*436d0*/  MOV R29, R8 ;  /* 0x00000008001d7202 */ /* 0x000fe20000000f00 */
[----:B------:R-:W4:Y:S02]  /*436e0*/  LDL.LU R15, [R1+0x17c] ;  /* 0x00017c00010f7983 */ /* 0x000f240000300800 */
[----:B------:R-:W-:Y:S01]  /*436f0*/  IMAD.MOV.U32 R7, RZ, RZ, R9 ;  /* 0x000000ffff077224 */ /* 0x000fe200078e0009 */
[----:B------:R-:W4:Y:S01]  /*43700*/  LDL.LU R8, [R1+0x1c0] ;  /* 0x0001c00001087983 */ /* 0x000f220000300800 */
[----:B------:R-:W-:Y:S01]  /*43710*/  MOV R6, R10 ;  /* 0x0000000a00067202 */ /* 0x000fe20000000f00 */
[----:B------:R-:W4:Y:S01]  /*43720*/  LDL.LU R9, [R1+0x1c4] ;  /* 0x0001c40001097983 */ /* 0x000f220000300800 */
[----:B------:R-:W-:Y:S01]  /*43730*/  MOV R2, R11 ;  /* 0x0000000b00027202 */ /* 0x000fe20000000f00 */
[----:B------:R-:W4:Y:S01]  /*43740*/  LDL.LU R10, [R1+0x1c8] ;  /* 0x0001c800010a7983 */ /* 0x000f220000300800 */
[----:B------:R-:W4:Y:S03]  /*43750*/  LDL.LU R11, [R1+0x1cc] ;  /* 0x0001cc00010b7983 */ /* 0x000f260000300800 */
[----:B---3--:R0:W-:Y:S01]  /*43760*/  STL.64 [R1+0x3130], R26 ;  /* 0x0031301a01007387 */ /* 0x0081e20000100a00 */
[----:B--2---:R1:W-:Y:S02]  /*43770*/  STL.64 [R1+0x3128], R24 ;  /* 0x0031281801007387 */ /* 0x0043e40000100a00 */
[----:B0-----:R-:W-:Y:S01]  /*43780*/  IMAD.MOV.U32 R26, RZ, RZ, R0 ;  /* 0x000000ffff1a7224 */ /* 0x001fe200078e0000 */
[----:B-1----:R-:W2:Y:S01]  /*43790*/  LDL.LU R24, [R1+0x90] ;  /* 0x0000900001187983 */ /* 0x002ea20000300800 */
[----:B------:R-:W2:Y:S02]  /*437a0*/  LDL.LU R25, [R1+0x94] ;  /* 0x0000940001197983 */ /* 0x000ea40000300800 */
[----:B------:R-:W3:Y:S02]  /*437b0*/  LDL.LU R0, [R1+0x31c0] ;  /* 0x0031c00001007983 */ /* 0x000ee40000300800 */
[----:B------:R-:W2:Y:S02]  /*437c0*/  LDL.LU R27, [R1+0x9c] ;  /* 0x00009c00011b7983 */ /* 0x000ea40000300800 */
[----:B--2---:R-:W-:Y:S01]  /*437d0*/  STL.64 [R1+0x3140], R26 ;  /* 0x0031401a01007387 */ /* 0x004fe20000100a00 */
[----:B------:R0:W-:Y:S03]  /*437e0*/  STL.64 [R1+0x3138], R24 ;  /* 0x0031381801007387 */ /* 0x0001e60000100a00 */
[----:B0-----:R-:W2:Y:S01]  /*437f0*/  LDL.LU R24, [R1+0xc0] ;  /* 0x0000c00001187983 */ /* 0x001ea20000300800 */
[----:B------:R-:W2:Y:S02]  /*43800*/  LDL.LU R25, [R1+0xc4] ;  /* 0x0000c40001197983 */ /* 0x000ea40000300800 */
[----:B------:R-:W2:Y:S01]  /*43810*/  LDL.LU R26, [R1+0xc8] ;  /* 0x0000c800011a7983 */ /* 0x000ea20000300800 */
[----:B---3--:R-:W-:-:S02]  /*43820*/  MOV R27, R0 ;  /* 0x00000000001b7202 */ /* 0x008fc40000000f00 */
[----:B------:R-:W3:Y:S01]  /*43830*/  LDL.LU R0, [R1+0x31bc] ;  /* 0x0031bc0001007983 */ /* 0x000ee20000300800 */
[----:B----4-:R-:W-:Y:S03]  /*43840*/  HMMA.16816.F32 R20, R16, R4, R20 ;  /* 0x000000041014723c */ /* 0x010fe60000001814 */
[----:B--2---:R-:W-:Y:S01]  /*43850*/  STL.64 [R1+0x3150], R26 ;  /* 0x0031501a01007387 */ /* 0x004fe20000100a00 */
[----:B------:R0:W-:Y:S03]  /*43860*/  STL.64 [R1+0x3148], R24 ;  /* 0x0031481801007387 */ /* 0x0001e60000100a00 */
[----:B0-----:R-:W2:Y:S01]  /*43870*/  LDL.LU R24, [R1+0xd0] ;  /* 0x0000d00001187983 */ /* 0x001ea20000300800 */
[----:B------:R-:W2:Y:S02]  /*43880*/  LDL.LU R25, [R1+0xd4] ;  /* 0x0000d40001197983 */ /* 0x000ea40000300800 */
[----:B------:R-:W4:Y:S02]  /*43890*/  LDL.LU R26, [R1+0xd8] ;  /* 0x0000d800011a7983 */ /* 0x000f240000300800 */
[----:B------:R-:W4:Y:S11]  /*438a0*/  LDL.LU R27, [R1+0xdc] ;  /* 0x0000dc00011b7983 */ /* 0x000f360000300800 */
[----:B------:R-:W-:Y:S01]  /*438b0*/  @!UPT UIADD3 URZ, URZ, URZ, URZ ;  /* 0x0000003f3f3ff290 */ /* 0x000fe2000fffe03f */
[----:B------:R-:W-:Y:S02]  /*438c0*/  MOV R5, R22 ;  /* 0x0000001600057202 */ /* 0x000fe40000000f00 */
[----:B------:R-:W-:Y:S01]  /*438d0*/  MOV R4, R23 ;  /* 0x0000001700047202 */ /* 0x000fe20000000f00 */
[----:B----4-:R-:W-:Y:S01]  /*438e0*/  STL.64 [R1+0x3160], R26 ;  /* 0x0031601a01007387 */ /* 0x010fe20000100a00 */
[----:B--2---:R0:W-:Y:S02]  /*438f0*/  STL.64 [R1+0x3158], R24 ;  /* 0x0031581801007387 */ /* 0x0041e40000100a00 */
[----:B0-----:R-:W-:Y:S01]  /*43900*/  MOV R24, R29 ;  /* 0x0000001d00187202 */ /* 0x001fe20000000f00 */
[----:B------:R-:W-:Y:S01]  /*43910*/  IMAD.MOV.U32 R25, RZ, RZ, R7 ;  /* 0x000000ffff197224 */ /* 0x000fe200078e0007 */
[----:B------:R-:W2:Y:S01]  /*43920*/  LDL.LU R29, [R1+0x31b8] ;  /* 0x0031b800011d7983 */ /* 0x000ea20000300800 */
[----:B------:R-:W4:Y:S01]  /*43930*/  LDL.LU R7, [R1+0x31b4] ;  /* 0x0031b40001077983 */ /* 0x000f220000300800 */
[----:B------:R-:W-:-:S02]  /*43940*/  MOV R26, R6 ;  /* 0x00000006001a7202 */ /* 0x000fc40000000f00 */
[----:B------:R-:W-:Y:S01]  /*43950*/  MOV R27, R2 ;  /* 0x00000002001b7202 */ /* 0x000fe20000000f00 */
[----:B------:R-:W2:Y:S01]  /*43960*/  LDL.LU R6, [R1+0x31b0] ;  /* 0x0031b00001067983 */ /* 0x000ea20000300800 */
[----:B------:R0:W-:Y:S02]  /*43970*/  STL [R1+0xa0], R20 ;  /* 0x0000a01401007387 */ /* 0x0001e40000100800 */
[----:B------:R-:W-:Y:S02]  /*43980*/  IMAD.MOV.U32 R2, RZ, RZ, R21 ;  /* 0x000000ffff027224 */ /* 0x000fe400078e0015 */
[----:B------:R-:W2:Y:S01]  /*43990*/  LDL.LU.64 R22, [R1+0x31a8] ;  /* 0x0031a80001167983 */ /* 0x000ea20000300a00 */
[----:B0-----:R-:W2:Y:S01]  /*439a0*/  LDL.LU.64 R20, [R1+0x31a0] ;  /* 0x0031a00001147983 */ /* 0x001ea20000300a00 */
[----:B------:R-:W-:Y:S02]  /*439b0*/  STL.64 [R1+0x3170], R18 ;  /* 0x0031701201007387 */ /* 0x000fe40000100a00 */
[----:B------:R0:W-:Y:S01]  /*439c0*/  STL.64 [R1+0x3168], R16 ;  /* 0x0031681001007387 */ /* 0x0001e20000100a00 */
[C---:B--2---:R-:W-:Y:S01]  /*439d0*/  HMMA.16816.F32 R8, R24.reuse, R20, R8 ;  /* 0x000000141808723c */ /* 0x044fe20000001808 */
[----:B0-----:R-:W-:Y:S01]  /*439e0*/  IMAD.MOV.U32 R16, RZ, RZ, R6 ;  /* 0x000000ffff107224 */ /* 0x001fe200078e0006 */
[----:B----4-:R-:W-:Y:S01]  /*439f0*/  MOV R17, R7 ;  /* 0x0000000700117202 */ /* 0x010fe20000000f00 */
[----:B------:R-:W2:Y:S01]  /*43a00*/  LDL.LU R6, [R1+0x319c] ;  /* 0x00319c0001067983 */ /* 0x000ea20000300800 */
[----:B------:R-:W2:Y:S11]  /*43a10*/  LDL.LU R7, [R1+0x3198] ;  /* 0x0031980001077983 */ /* 0x000eb60000300800 */
[----:B------:R-:W-:Y:S08]  /*43a20*/  @!UPT UIADD3 URZ, URZ, URZ, URZ ;  /* 0x0000003f3f3ff290 */ /* 0x000ff0000fffe03f */
[----:B------:R-:W-:Y:S01]  /*43a30*/  STL.64 [R1+0x120], R8 ;  /* 0x0001200801007387 */ /* 0x000fe20000100a00 */
[----:B------:R0:W-:Y:S03]  /*43a40*/  STL.64 [R1+0x128], R10 ;  /* 0x0001280a01007387 */ /* 0x0001e60000100a00 */
[----:B0-----:R-:W4:Y:S01]  /*43a50*/  LDL.LU.64 R10, [R1+0x3190] ;  /* 0x00319000010a7983 */ /* 0x001f220000300a00 */
[----:B------:R-:W2:Y:S02]  /*43a60*/  LDL.LU.64 R8, [R1+0x3188] ;  /* 0x0031880001087983 */ /* 0x000ea40000300a00 */
[----:B--2---:R-:W-:Y:S11]  /*43a70*/  HMMA.16816.F32 R12, R24, R8, R12 ;  /* 0x00000008180c723c */ /* 0x004ff6000000180c */
[----:B------:R-:W-:Y:S11]  /*43a80*/  @!UPT UIADD3 URZ, URZ, URZ, URZ ;  /* 0x0000003f3f3ff290 */ /* 0x000ff6000fffe03f */
[----:B------:R-:W-:Y:S01]  /*43a90*/  @!UPT UIADD3 URZ, URZ, URZ, URZ ;  /* 0x0000003f3f3ff290 */ /* 0x000fe2000fffe03f */
[----:B------:R-:W-:Y:S01]  /*43aa0*/  STL.64 [R1+0xe0], R12 ;  /* 0x0000e00c01007387 */ /* 0x000fe20000100a00 */
[----:B------:R0:W-:Y:S03]  /*43ab0*/  STL.64 [R1+0xe8], R14 ;  /* 0x0000e80e01007387 */ /* 0x0001e60000100a00 */
[----:B0-----:R-:W2:Y:S01]  /*43ac0*/  LDL.LU.64 R14, [R1+0x3180] ;  /* 0x00318000010e7983 */ /* 0x001ea20000300a00 */
[----:B------:R-:W2:Y:S01]  /*43ad0*/  LDL.LU.64 R12, [R1+0x3178] ;  /* 0x00317800010c7983 */ /* 0x000ea20000300a00 */
[----:B------:R-:W-:Y:S01]  /*43ae0*/  MOV R18, R29 ;  /* 0x0000001d00127202 */ /* 0x000fe20000000f00 */
[----:B---3--:R-:W-:-:S07]  /*43af0*/  IMAD.MOV.U32 R19, RZ, RZ, R0 ;  /* 0x000000ffff137224 */ /* 0x008fce00078e0000 */
[----:B--2---:R-:W-:Y:S01]  /*43b00*/  HMMA.16816.F32 R24, R24, R12, R16 ;  /* 0x0000000c1818723c */ /* 0x004fe20000001810 */
[----:B------:R-:W2:Y:S01]  /*43b10*/  LDL.LU.64 R18, [R1+0x3170] ;  /* 0x0031700001127983 */ /* 0x000ea20000300a00 */
        /* <DEDUP_REMOVED lines=26> */
[----:B0-----:R-:W2:Y:S01]  /*43cc0*/  LDL.LU.64 R18, [R1+0x3120] ;  /* 0x0031200001127983 */ /* 0x001ea20000300a00 */
[----:B------:R-:W2:Y:S01]  /*43cd0*/  LDL.LU.64 R16, [R1+0x3118] ;  /* 0x0031180001107983 */ /* 0x000ea20000300a00 */
[----:B------:R-:W-:Y:S02]  /*43ce0*/  MOV R12, R22 ;  /* 0x00000016000c7202 */ /* 0x000fe40000000f00 */
[----:B------:R-:W-:Y:S01]  /*43cf0*/  MOV R9, R23 ;  /* 0x0000001700097202 */ /* 0x000fe20000000f00 */
[C---:B--2---:R-:W-:Y:S11]  /*43d00*/  HMMA.16816.F32 R24, R16.reuse, R22, R24 ;  /* 0x000000161018723c */ /* 0x044ff60000001818 */
[----:B------:R-:W-:Y:S11]  /*43d10*/  @!UPT UIADD3 URZ, URZ, URZ, URZ ;  /* 0x0000003f3f3ff290 */ /* 0x000ff6000fffe03f */
[----:B------:R-:W-:Y:S01]  /*43d20*/  @!UPT UIADD3 URZ, URZ, URZ, URZ ;  /* 0x0000003f3f3ff290 */ /* 0x000fe2000fffe03f */
[----:B------:R-:W-:Y:S01]  /*43d30*/  STL.64 [R1+0xd0], R24 ;  /* 0x0000d01801007387 */ /* 0x000fe20000100a00 */
[----:B------:R0:W-:Y:S03]  /*43d40*/  STL.64 [R1+0xd8], R26 ;  /* 0x0000d81a01007387 */ /* 0x0001e60000100a00 */
[----:B0-----:R-:W2:Y:S01]  /*43d50*/  LDL.LU.64 R26, [R1+0x3110] ;  /* 0x00311000011a7983 */ /* 0x001ea20000300a00 */
[----:B------:R-:W2:Y:S02]  /*43d60*/  LDL.LU.64 R24, [R1+0x3108] ;  /* 0x0031080001187983 */ /* 0x000ea40000300a00 */
[----:B------:R-:W3:Y:S02]  /*43d70*/  LDL.LU.64 R22, [R1+0x3100] ;  /* 0x0031000001167983 */ /* 0x000ee40000300a00 */
[----:B------:R-:W3:Y:S02]  /*43d80*/  LDL.LU.64 R20, [R1+0x30f8] ;  /* 0x0030f80001147983 */ /* 0x000ee40000300a00 */
[C---:B---3--:R-:W-:Y:S11]  /*43d90*/  HMMA.16816.F32 R20, R16.reuse, R6, R20 ;  /* 0x000000061014723c */ /* 0x048ff60000001814 */
[----:B------:R-:W-:Y:S11]  /*43da0*/  @!UPT UIADD3 URZ, URZ, URZ, URZ ;  /* 0x0000003f3f3ff290 */ /* 0x000ff6000fffe03f */
[----:B------:R-:W-:Y:S02]  /*43db0*/  @!UPT UIADD3 URZ, URZ, URZ, URZ ;  /* 0x0000003f3f3ff290 */ /* 0x000fe4000fffe03f */
[----:B------:R-:W-:Y:S01]  /*43dc0*/  MOV R8, R22 ;  /* 0x0000001600087202 */ /* 0x000fe20000000f00 */
[----:B------:R-:W-:Y:S02]  /*43dd0*/  IMAD.MOV.U32 R13, RZ, RZ, R23 ;  /* 0x000000ffff0d7224 */ /* 0x000fe400078e0017 */
[----:B------:R-:W-:Y:S01]  /*43de0*/  IMAD.MOV.U32 R0, RZ, RZ, R20 ;  /* 0x000000ffff007224 */ /* 0x000fe200078e0014 */
[----:B------:R-:W-:Y:S01]  /*43df0*/  MOV R29, R21 ;  /* 0x00000015001d7202 */ /* 0x000fe20000000f00 */
[----:B------:R-:W4:Y:S01]  /*43e00*/  LDL.LU.64 R22, [R1+0x30f0] ;  /* 0x0030f00001167983 */ /* 0x000f220000300a00 */
[----:B------:R-:W4:Y:S02]  /*43e10*/  LDL.LU.64 R20, [R1+0x30e8] ;  /* 0x0030e80001147983 */ /* 0x000f240000300a00 */
[----:B------:R-:W-:Y:S01]  /*43e20*/  STL [R1+0x3058], R0 ;  /* 0x0030580001007387 */ /* 0x000fe20000100800 */
[----:B------:R-:W-:Y:S01]  /*43e30*/  STL [R1+0x3040], R29 ;  /* 0x0030401d01007387 */ /* 0x000fe20000100800 */
[----:B----4-:R-:W-:Y:S11]  /*43e40*/  HMMA.16816.F32 R20, R16, R10, R20 ;  /* 0x0000000a1014723c */ /* 0x010ff60000001814 */
[----:B------:R-:W-:Y:S11]  /*43e50*/  @!UPT UIADD3 URZ, URZ, URZ, URZ ;  /* 0x0000003f3f3ff290 */ /* 0x000ff6000fffe03f */
[----:B------:R-:W-:Y:S01]  /*43e60*/  @!UPT UIADD3 URZ, URZ, URZ, URZ ;  /* 0x0000003f3f3ff290 */ /* 0x000fe2000fffe03f */
[----:B------:R-:W-:Y:S01]  /*43e70*/  STL.64 [R1+0x80], R20 ;  /* 0x0000801401007387 */ /* 0x000fe20000100a00 */
[----:B------:R0:W-:Y:S03]  /*43e80*/  STL.64 [R1+0x88], R22 ;  /* 0x0000881601007387 */ /* 0x0001e60000100a00 */
[----:B0-----:R-:W3:Y:S01]  /*43e90*/  LDL.LU.64 R22, [R1+0x30e0] ;  /* 0x0030e00001167983 */ /* 0x001ee20000300a00 */
[----:B------:R-:W3:Y:S02]  /*43ea0*/  LDL.LU.64 R20, [R1+0x30d8] ;  /* 0x0030d80001147983 */ /* 0x000ee40000300a00 */
[----:B------:R0:W-:Y:S02]  /*43eb0*/  STL.64 [R1+0x3060], R10 ;  /* 0x0030600a01007387 */ /* 0x0001e40000100a00 */
[----:B------:R1:W-:Y:S01]  /*43ec0*/  STL [R1+0x305c], R8 ;  /* 0x00305c0801007387 */ /* 0x0003e20000100800 */
[----:B0-----:R-:W-:-:S02]  /*43ed0*/  MOV R10, R12 ;  /* 0x0000000c000a7202 */ /* 0x001fc40000000f00 */
[----:B------:R-:W-:Y:S01]  /*43ee0*/  MOV R11, R9 ;  /* 0x00000009000b7202 */ /* 0x000fe20000000f00 */
[----:B------:R-:W-:-:S04]  /*43ef0*/  IMAD.MOV.U32 R9, RZ, RZ, R2 ;  /* 0x000000ffff097224 */ /* 0x000fc800078e0002 */
[----:B------:R-:W-:Y:S01]  /*43f00*/  STL.64 [R1+0x3078], R10 ;  /* 0x0030780a01007387 */ /* 0x000fe20000100a00 */
[----:B-1----:R-:W4:Y:S02]  /*43f10*/  LDL.LU R8, [R1+0xa0] ;  /* 0x0000a00001087983 */ /* 0x002f240000300800 */
[----:B------:R-:W2:Y:S01]  /*43f20*/  LDL.LU R2, [R1+0x30d0] ;  /* 0x0030d00001027983 */ /* 0x000ea20000300800 */
[----:B---3--:R-:W-:Y:S01]  /*43f30*/  HMMA.16816.F32 R16, R16, R14, R20 ;  /* 0x0000000e1010723c */ /* 0x008fe20000001814 */
[----:B------:R-:W3:Y:S01]  /*43f40*/  LDL.LU.64 R22, [R1+0x30c8] ;  /* 0x0030c80001167983 */ /* 0x000ee20000300a00 */
[----:B------:R-:W3:Y:S11]  /*43f50*/  LDL.LU.64 R20, [R1+0x30c0] ;  /* 0x0030c00001147983 */ /* 0x000ef60000300a00 */
[----:B------:R-:W-:Y:S10]  /*43f60*/  @!UPT UIADD3 URZ, URZ, URZ, URZ ;  /* 0x0000003f3f3ff290 */ /* 0x000ff4000fffe03f */
[----:B------:R-:W-:Y:S01]  /*43f70*/  STL.64 [R1+0x60], R16 ;  /* 0x0000601001007387 */ /* 0x000fe20000100a00 */
[----:B------:R0:W-:Y:S03]  /*43f80*/  STL.64 [R1+0x68], R18 ;  /* 0x0000681201007387 */ /* 0x0001e60000100a00 */
[----:B0-----:R-:W3:Y:S01]  /*43f90*/  LDL.LU.64 R18, [R1+0x30b8] ;  /* 0x0030b80001127983 */ /* 0x001ee20000300a00 */
[----:B------:R-:W3:Y:S02]  /*43fa0*/  LDL.LU.64 R16, [R1+0x30b0] ;  /* 0x0030b00001107983 */ /* 0x000ee40000300a00 */
[----:B---3--:R-:W-:Y:S11]  /*43fb0*/  HMMA.16816.F32 R20, R16, R6, R20 ;  /* 0x000000061014723c */ /* 0x008ff60000001814 */
[----:B------:R-:W-:Y:S11]  /*43fc0*/  @!UPT UIADD3 URZ, URZ, URZ, URZ ;  /* 0x0000003f3f3ff290 */ /* 0x000ff6000fffe03f */
[----:B------:R-:W-:Y:S01]  /*43fd0*/  @!UPT UIADD3 URZ, URZ, URZ, URZ ;  /* 0x0000003f3f3ff290 */ /* 0x000fe2000fffe03f */
[----:B------:R-:W-:Y:S01]  /*43fe0*/  STL [R1+0x14], R21 ;  /* 0x0000141501007387 */ /* 0x000fe20000100800 */
[----:B------:R0:W-:Y:S02]  /*43ff0*/  STL.64 [R1+0x18], R22 ;  /* 0x0000181601007387 */ /* 0x0001e40000100a00 */
[----:B------:R-:W-:Y:S01]  /*44000*/  IMAD.MOV.U32 R12, RZ, RZ, R20 ;  /* 0x000000ffff0c7224 */ /* 0x000fe200078e0014 */
[----:B0-----:R-:W3:Y:S01]  /*44010*/  LDL.LU.64 R22, [R1+0x30a8] ;  /* 0x0030a80001167983 */ /* 0x001ee20000300a00 */
[----:B------:R-:W2:Y:S02]  /*44020*/  LDL.LU.64 R20, [R1+0x30a0] ;  /* 0x0030a00001147983 */ /* 0x000ea40000300a00 */
[----:B------:R-:W-:Y:S02]  /*44030*/  STL.64 [R1+0x3050], R14 ;  /* 0x0030500e01007387 */ /* 0x000fe40000100a00 */
[----:B------:R3:W-:Y:S02]  /*44040*/  STL.64 [R1+0x3048], R12 ;  /* 0x0030480c01007387 */ /* 0x0007e40000100a00 */
[----:B---3--:R-:W-:-:S02]  /*44050*/  MOV R13, R22 ;  /* 0x00000016000d7202 */ /* 0x008fc40000000f00 */
[----:B--2---:R-:W-:Y:S01]  /*44060*/  MOV R12, R21 ;  /* 0x00000015000c7202 */ /* 0x004fe20000000f00 */
[----:B------:R-:W-:Y:S01]  /*44070*/  IMAD.MOV.U32 R14, RZ, RZ, R23 ;  /* 0x000000ffff0e7224 */ /* 0x000fe200078e0017 */
[----:B------:R-:W2:Y:S01]  /*44080*/  LDL.LU R21, [R1+0x3098] ;  /* 0x0030980001157983 */ /* 0x000ea20000300800 */
[----:B------:R-:W2:Y:S02]  /*44090*/  LDL.LU R22, [R1+0x3094] ;  /* 0x0030940001167983 */ /* 0x000ea40000300800 */
[----:B------:R-:W2:Y:S02]  /*440a0*/  LDL.LU R23, [R1+0x3090] ;  /* 0x0030900001177983 */ /* 0x000ea40000300800 */
[----:B------:R-:W3:Y:S01]  /*440b0*/  LDL.LU R15, [R1+0x13c] ;  /* 0x00013c00010f7983 */ /* 0x000ee20000300800 */
[----:B--2---:R-:W-:Y:S01]  /*440c0*/  HMMA.16816.F32 R24, R20, R6, R24 ;  /* 0x000000061418723c */ /* 0x004fe20000001818 */
[----:B---3--:R-:W-:Y:S01]  /*440d0*/  STL.64 [R1+0x3070], R14 ;  /* 0x0030700e01007387 */ /* 0x008fe20000100a00 */
[----:B------:R0:W-:Y:S03]  /*440e0*/  STL.64 [R1+0x3068], R12 ;  /* 0x0030680c01007387 */ /* 0x0001e60000100a00 */
[----:B0-----:R-:W2:Y:S01]  /*440f0*/  LDL.LU R12, [R1+0x110] ;  /* 0x00011000010c7983 */ /* 0x001ea20000300800 */
[----:B------:R-:W2:Y:S02]  /*44100*/  LDL.LU R13, [R1+0x114] ;  /* 0x00011400010d7983 */ /* 0x000ea40000300800 */
[----:B------:R-:W2:Y:S11]  /*44110*/  LDL.LU R14, [R1+0x118] ;  /* 0x00011800010e7983 */ /* 0x000eb60000300800 */
[----:B------:R-:W-:Y:S04]  /*44120*/  @!UPT UIADD3 URZ, URZ, URZ, URZ ;  /* 0x0000003f3f3ff290 */ /* 0x000fe8000fffe03f */
[----:B------:R-:W-:Y:S01]  /*44130*/  STL.64 [R1], R24 ;  /* 0x0000001801007387 */ /* 0x000fe20000100a00 */
[----:B------:R0:W-:Y:S03]  /*44140*/  STL.64 [R1+0x8], R26 ;  /* 0x0000081a01007387 */ /* 0x0001e60000100a00 */
[----:B0-----:R-:W4:Y:S01]  /*44150*/  LDL.LU.64 R26, [R1+0x3088] ;  /* 0x00308800011a7983 */ /* 0x001f220000300a00 */
[----:B------:R-:W4:Y:S01]  /*44160*/  LDL.LU.64 R24, [R1+0x3080] ;  /* 0x0030800001187983 */ /* 0x000f220000300a00 */
[----:B------:R-:W-:Y:S02]  /*44170*/  MOV R10, R5 ;  /* 0x00000005000a7202 */ /* 0x000fe40000000f00 */
[----:B------:R-:W-:Y:S01]  /*44180*/  MOV R11, R4 ;  /* 0x00000004000b7202 */ /* 0x000fe20000000f00 */
[----:B------:R-:W-:Y:S01]  /*44190*/  STL.64 [R1+0x3038], R22 ;  /* 0x0030381601007387 */ /* 0x000fe20000100a00 */
[----:B------:R0:W-:Y:S03]  /*441a0*/  STL.64 [R1+0x3030], R20 ;  /* 0x0030301401007387 */ /* 0x0001e60000100a00 */
[----:B0-----:R-:W3:Y:S01]  /*441b0*/  LDL.LU R20, [R1+0x100] ;  /* 0x0001000001147983 */ /* 0x001ee20000300800 */
[----:B------:R-:W3:Y:S01]  /*441c0*/  LDL.LU R21, [R1+0x104] ;  /* 0x0001040001157983 */ /* 0x000ee20000300800 */
[----:B------:R-:W-:-:S02]  /*441d0*/  MOV R15, R2 ;  /* 0x00000002000f7202 */ /* 0x000fc40000000f00 */
[----:B------:R-:W0:Y:S01]  /*441e0*/  S2R R2, SR_TID.X ;  /* 0x0000000000027919 */ /* 0x000e220000002100 */
[----:B----4-:R-:W-:Y:S03]  /*441f0*/  HMMA.16816.F32 R4, R24, R6, R8 ;  /* 0x000000061804723c */ /* 0x010fe60000001808 */
[----:B------:R-:W2:Y:S01]  /*44200*/  LDL.LU.64 R10, [R1+0x3078] ;  /* 0x00307800010a7983 */ /* 0x000ea20000300a00 */
[----:B------:R-:W-:Y:S01]  /*44210*/  MOV R22, R28 ;  /* 0x0000001c00167202 */ /* 0x000fe20000000f00 */
[C---:B0-----:R-:W-:Y:S01]  /*44220*/  LOP3.LUT R28, R2.reuse, 0x3, RZ, 0xc0, !PT ;  /* 0x00000003021c7812 */ /* 0x041fe200078ec0ff */
[----:B------:R-:W-:-:S03]  /*44230*/  LOP3.LUT R0, R2, 0x60, RZ, 0xc0, !PT ;  /* 0x0000006002007812 */ /* 0x000fc600078ec0ff */
[----:B------:R-:W-:-:S04]  /*44240*/  SHF.L.U32 R8, R28, 0x1, RZ ;  /* 0x000000011c087819 */ /* 0x000fc800000006ff */
[----:B------:R-:W-:Y:S01]  /*44250*/  LEA.HI R0, R0, R8, RZ, 0x1e ;  /* 0x0000000800007211 */ /* 0x000fe200078ff0ff */
[----:B------:R-:W-:Y:S02]  /*44260*/  IMAD.MOV.U32 R23, RZ, RZ, R3 ;  /* 0x000000ffff177224 */ /* 0x000fe400078e0003 */
[----:B------:R-:W0:Y:S04]  /*44270*/  S2R R3, SR_TID.X ;  /* 0x0000000000037919 */ /* 0x000e280000002100 */
[----:B------:R-:W1:Y:S01]  /*44280*/  S2R R2, SR_CTAID.X ;  /* 0x0000000000027919 */ /* 0x000e620000002500 */
[----:B------:R-:W-:Y:S01]  /*44290*/  IADD3 R28, R0, UR4, RZ ;  /* 0x00000004001c7c10 */ /* 0x000fe2000fffe0ff */
[----:B--2---:R-:W-:Y:S02]  /*442a0*/  HMMA.16816.F32 R8, R16, R10, R12 ;  /* 0x0000000a1008723c */ /* 0x004fe4000000180c */
[----:B------:R-:W2:Y:S01]  /*442b0*/  LDL.LU.64 R14, [R1+0x3070] ;  /* 0x00307000010e7983 */ /* 0x000ea20000300a00 */
[----:B------:R-:W2:Y:S11]  /*442c0*/  LDL.LU.64 R12, [R1+0x3068] ;  /* 0x00306800010c7983 */ /* 0x000eb60000300a00 */
[----:B------:R-:W-:Y:S09]  /*442d0*/  @!UPT UIADD3 URZ, URZ, URZ, URZ ;  /* 0x0000003f3f3ff290 */ /* 0x000ff2000fffe03f */
[----:B------:R-:W-:Y:S01]  /*442e0*/  STL.64 [R1+0x50], R8 ;  /* 0x0000500801007387 */ /* 0x000fe20000100a00 */
[----:B------:R4:W-:Y:S03]  /*442f0*/  STL.64 [R1+0x58], R10 ;  /* 0x0000580a01007387 */ /* 0x0009e60000100a00 */
[----:B----4-:R-:W2:Y:S01]  /*44300*/  LDL.LU.64 R10, [R1+0x3060] ;  /* 0x00306000010a7983 */ /* 0x010ea20000300a00 */
[----:B0-----:R-:W-:Y:S02]  /*44310*/  SHF.R.U32.HI R0, RZ, 0x2, R3 ;  /* 0x00000002ff007819 */ /* 0x001fe40000011603 */
[----:B-1----:R-:W-:Y:S01]  /*44320*/  SHF.L.U32 R2, R2, 0x6, RZ ;  /* 0x0000000602027819 */ /* 0x002fe200000006ff */
[----:B------:R-:W4:Y:S01]  /*44330*/  LDL.LU R8, [R1+0x305c] ;  /* 0x00305c0001087983 */ /* 0x000f220000300800 */
[----:B------:R-:W-:Y:S02]  /*44340*/  SGXT.U32 R0, R0, 0x3 ;  /* 0x000000030000781a */ /* 0x000fe40000000000 */
[----:B------:R-:W-:-:S02]  /*44350*/  IADD3 R3, R28, 0x20, RZ ;  /* 0x000000201c037810 */ /* 0x000fc40007ffe0ff */
[----:B------:R-:W-:Y:S02]  /*44360*/  LOP3.LUT R0, R0, R2, RZ, 0xfc, !PT ;  /* 0x0000000200007212 */ /* 0x000fe400078efcff */
[----:B------:R-:W0:Y:S02]  /*44370*/  S2R R2, SR_TID.X ;  /* 0x0000000000027919 */ /* 0x000e240000002100 */
[----:B------:R-:W-:Y:S02]  /*44380*/  ISETP.GE.AND P2, PT, R0, R3, PT ;  /* 0x000000030000720c */ /* 0x000fe40003f46270 */
[----:B------:R-:W1:Y:S01]  /*44390*/  S2R R0, SR_CTAID.X ;  /* 0x0000000000007919 */ /* 0x000e620000002500 */
[--C-:B0-----:R-:W-:Y:S02]  /*443a0*/  SHF.R.U32.HI R9, RZ, 0x2, R2.reuse ;  /* 0x00000002ff097819 */ /* 0x101fe40000011602 */
[--C-:B------:R-:W-:Y:S01]  /*443b0*/  SHF.R.U32.HI R29, RZ, 0x2, R2.reuse ;  /* 0x00000002ff1d7819 */ /* 0x100fe20000011602 */
[----:B------:R-:W-:-:S02]  /*443c0*/  SHF.R.U32.HI R2, RZ, 0x2, R2 ;  /* 0x00000002ff027819 */ /* 0x000fc40000011602 */
[----:B-1----:R-:W-:Y:S01]  /*443d0*/  IMAD.SHL.U32 R0, R0, 0x40, RZ ;  /* 0x0000004000007824 */ /* 0x002fe200078e00ff */
[----:B------:R-:W-:Y:S02]  /*443e0*/  SGXT.U32 R9, R9, 0x3 ;  /* 0x000000030909781a */ /* 0x000fe40000000000 */
[----:B------:R-:W-:Y:S02]  /*443f0*/  SGXT.U32 R2, R2, 0x3 ;  /* 0x000000030202781a */ /* 0x000fe40000000000 */
[----:B------:R-:W-:Y:S02]  /*44400*/  SGXT.U32 R29, R29, 0x3 ;  /* 0x000000031d1d781a */ /* 0x000fe40000000000 */
[C---:B------:R-:W-:Y:S02]  /*44410*/  LOP3.LUT R9, R0.reuse, 0x18, R9, 0xfe, !PT ;  /* 0x0000001800097812 */ /* 0x040fe400078efe09 */
[C---:B------:R-:W-:Y:S02]  /*44420*/  LOP3.LUT R2, R0.reuse, 0x8, R2, 0xfe, !PT ;  /* 0x0000000800027812 */ /* 0x040fe400078efe02 */
[----:B------:R-:W-:-:S02]  /*44430*/  LOP3.LUT R29, R0, 0x10, R29, 0xfe, !PT ;  /* 0x00000010001d7812 */ /* 0x000fc400078efe1d */
[----:B------:R-:W3:Y:S01]  /*44440*/  LDL.LU R0, [R1+0x3058] ;  /* 0x0030580001007983 */ /* 0x000ee20000300800 */
[----:B--2---:R-:W-:Y:S11]  /*44450*/  HMMA.16816.F32 R12, R16, R10, R12 ;  /* 0x0000000a100c723c */ /* 0x004ff6000000180c */
[----:B------:R-:W-:Y:S11]  /*44460*/  @!UPT UIADD3 URZ, URZ, URZ, URZ ;  /* 0x0000003f3f3ff290 */ /* 0x000ff6000fffe03f */
[----:B------:R-:W-:Y:S01]  /*44470*/  @!UPT UIADD3 URZ, URZ, URZ, URZ ;  /* 0x0000003f3f3ff290 */ /* 0x000fe2000fffe03f */
[----:B------:R-:W-:Y:S01]  /*44480*/  STL.64 [R1+0x30], R12 ;  /* 0x0000300c01007387 */ /* 0x000fe20000100a00 */
[----:B------:R0:W-:Y:S03]  /*44490*/  STL.64 [R1+0x38], R14 ;  /* 0x0000380e01007387 */ /* 0x0001e60000100a00 */
[----:B0-----:R-:W2:Y:S01]  /*444a0*/  LDL.LU.64 R14, [R1+0x3050] ;  /* 0x00305000010e7983 */ /* 0x001ea20000300a00 */
[-C--:B------:R-:W-:Y:S02]  /*444b0*/  ISETP.GE.AND P3, PT, R2, R3.reuse, PT ;  /* 0x000000030200720c */ /* 0x080fe40003f66270 */
[----:B------:R-:W0:Y:S01]  /*444c0*/  S2R R2, SR_TID.X ;  /* 0x0000000000027919 */ /* 0x000e220000002100 */
[-C--:B------:R-:W-:Y:S02]  /*444d0*/  ISETP.GE.AND P4, PT, R29, R3.reuse, PT ;  /* 0x000000031d00720c */ /* 0x080fe40003f86270 */
[----:B------:R-:W-:Y:S01]  /*444e0*/  ISETP.GE.AND P5, PT, R9, R3, PT ;  /* 0x000000030900720c */ /* 0x000fe20003fa6270 */
[----:B------:R-:W1:Y:S04]  /*444f0*/  S2R R29, SR_CTAID.X ;  /* 0x00000000001d7919 */ /* 0x000e680000002500 */
[----:B------:R-:W2:Y:S01]  /*44500*/  LDL.LU.64 R12, [R1+0x3048] ;  /* 0x00304800010c7983 */ /* 0x000ea20000300a00 */
[----:B---3--:R-:W-:Y:S01]  /*44510*/  FMUL R9, R0, c[0x0][0x188] ;  /* 0x0000620000097a20 */ /* 0x008fe20000400000 */
[----:B0-----:R-:W-:-:S02]  /*44520*/  SHF.R.U32.HI R0, RZ, 0x2, R2 ;  /* 0x00000002ff007819 */ /* 0x001fc40000011602 */
[----:B-1----:R-:W-:Y:S02]  /*44530*/  SHF.L.U32 R29, R29, 0x6, RZ ;  /* 0x000000061d1d7819 */ /* 0x002fe400000006ff */
[----:B------:R-:W-:Y:S01]  /*44540*/  SGXT.U32 R0, R0, 0x3 ;  /* 0x000000030000781a */ /* 0x000fe20000000000 */
[----:B------:R-:W-:-:S03]  /*44550*/  SHF.R.U32.HI R2, RZ, 0x2, R2 ;  /* 0x00000002ff027819 */ /* 0x000fc60000011602 */
[C---:B------:R-:W-:Y:S02]  /*44560*/  LOP3.LUT R0, R29.reuse, 0x28, R0, 0xfe, !PT ;  /* 0x000000281d007812 */ /* 0x040fe400078efe00 */
[----:B------:R-:W-:Y:S02]  /*44570*/  SGXT.U32 R2, R2, 0x3 ;  /* 0x000000030202781a */ /* 0x000fe40000000000 */
[-C--:B------:R-:W-:Y:S02]  /*44580*/  ISETP.GE.AND P1, PT, R0, R3.reuse, PT ;  /* 0x000000030000720c */ /* 0x080fe40003f26270 */
[----:B------:R-:W0:Y:S01]  /*44590*/  S2R R0, SR_TID.X ;  /* 0x0000000000007919 */ /* 0x000e220000002100 */
[----:B------:R-:W-:Y:S02]  /*445a0*/  LOP3.LUT R2, R29, 0x20, R2, 0xfe, !PT ;  /* 0x000000201d027812 */ /* 0x000fe400078efe02 */
[----:B------:R-:W1:Y:S02]  /*445b0*/  S2R R29, SR_CTAID.X ;  /* 0x00000000001d7919 */ /* 0x000e640000002500 */
[----:B------:R-:W-:Y:S01]  /*445c0*/  ISETP.GE.AND P6, PT, R2, R3, PT ;  /* 0x000000030200720c */ /* 0x000fe20003fc6270 */
[----:B------:R-:W-:-:S05]  /*445d0*/  FSEL R2, R9, -INF , P2 ;  /* 0xff80000009027808 */ /* 0x000fca0001000000 */
[----:B------:R0:W-:Y:S01]  /*445e0*/  STL [R1+0xa8], R2 ;  /* 0x0000a80201007387 */ /* 0x0001e20000100800 */
[----:B----4-:R-:W-:Y:S02]  /*445f0*/  FMUL R8, R8, c[0x0][0x188] ;  /* 0x0000620008087a20 */ /* 0x010fe40000400000 */
[----:B------:R-:W3:Y:S01]  /*44600*/  LDL.LU R9, [R1] ;  /* 0x0000000001097983 */ /* 0x000ee20000300800 */
[--C-:B0-----:R-:W-:Y:S02]  /*44610*/  SHF.R.U32.HI R2, RZ, 0x2, R0.reuse ;  /* 0x00000002ff027819 */ /* 0x101fe40000011600 */
[----:B-1----:R-:W-:Y:S02]  /*44620*/  SHF.L.U32 R29, R29, 0x6, RZ ;  /* 0x000000061d1d7819 */ /* 0x002fe400000006ff */
[----:B------:R-:W-:Y:S01]  /*44630*/  SGXT.U32 R2, R2, 0x3 ;  /* 0x000000030202781a */ /* 0x000fe20000000000 */
[----:B------:R-:W-:-:S03]  /*44640*/  SHF.R.U32.HI R0, RZ, 0x2, R0 ;  /* 0x00000002ff007819 */ /* 0x000fc60000011600 */
[C---:B------:R-:W-:Y:S02]  /*44650*/  LOP3.LUT R2, R29.reuse, 0x30, R2, 0xfe, !PT ;  /* 0x000000301d027812 */ /* 0x040fe400078efe02 */
[----:B------:R-:W-:Y:S02]  /*44660*/  SGXT.U32 R0, R0, 0x3 ;  /* 0x000000030000781a */ /* 0x000fe40000000000 */
[-C--:B------:R-:W-:Y:S01]  /*44670*/  ISETP.GE.AND P2, PT, R2, R3.reuse, PT ;  /* 0x000000030200720c */ /* 0x080fe20003f46270 */
[----:B------:R-:W-:Y:S01]  /*44680*/  FSEL R2, R8, -INF , P3 ;  /* 0xff80000008027808 */ /* 0x000fe20001800000 */
[----:B------:R-:W-:Y:S02]  /*44690*/  LOP3.LUT R0, R29, 0x38, R0, 0xfe, !PT ;  /* 0x000000381d007812 */ /* 0x000fe400078efe00 */
[----:B------:R-:W4:Y:S01]  /*446a0*/  LDL.LU R29, [R1+0x3040] ;  /* 0x00304000011d7983 */ /* 0x000f220000300800 */
[----:B------:R-:W3:Y:S02]  /*446b0*/  LDL.LU R8, [R1+0x18] ;  /* 0x0000180001087983 */ /* 0x000ee40000300800 */
[----:B------:R0:W-:Y:S01]  /*446c0*/  STL [R1+0xac], R2 ;  /* 0x0000ac0201007387 */ /* 0x0001e20000100800 */
[----:B------:R-:W-:Y:S01]  /*446d0*/  ISETP.GE.AND P3, PT, R0, R3, PT ;  /* 0x000000030000720c */ /* 0x000fe20003f66270 */
[----:B--2---:R-:W-:Y:S01]  /*446e0*/  HMMA.16816.F32 R16, R16, R14, R20 ;  /* 0x0000000e1010723c */ /* 0x004fe20000001814 */
[----:B------:R-:W2:Y:S01]  /*446f0*/  LDL.LU.64 R22, [R1+0x3038] ;  /* 0x0030380001167983 */ /* 0x000ea20000300a00 */
[----:B------:R-:W2:Y:S11]  /*44700*/  LDL.LU.64 R20, [R1+0x3030] ;  /* 0x0030300001147983 */ /* 0x000eb60000300a00 */
[----:B------:R-:W-:Y:S10]  /*44710*/  @!UPT UIADD3 URZ, URZ, URZ, URZ ;  /* 0x0000003f3f3ff290 */ /* 0x000ff4000fffe03f */
[----:B------:R1:W-:Y:S01]  /*44720*/  STL [R1+0x20], R16 ;  /* 0x0000201001007387 */ /* 0x0003e20000100800 */
[----:B------:R1:W-:Y:S02]  /*44730*/  STL [R1+0x28], R18 ;  /* 0x0000281201007387 */ /* 0x0003e40000100800 */
[----:B0-----:R-:W-:Y:S01]  /*44740*/  IMAD.MOV.U32 R2, RZ, RZ, R17 ;  /* 0x000000ffff027224 */ /* 0x001fe200078e0011 */
[----:B------:R-:W-:Y:S01]  /*44750*/  MOV R0, R19 ;  /* 0x0000001300007202 */ /* 0x000fe20000000f00 */
[----:B-1----:R-:W2:Y:S01]  /*44760*/  LDL.LU R16, [R1+0xe0] ;  /* 0x0000e00001107983 */ /* 0x002ea20000300800 */
[----:B------:R-:W2:Y:S02]  /*44770*/  LDL.LU R17, [R1+0xe4] ;  /* 0x0000e40001117983 */ /* 0x000ea40000300800 */
[----:B------:R-:W2:Y:S02]  /*44780*/  LDL.LU R18, [R1+0xe8] ;  /* 0x0000e80001127983 */ /* 0x000ea40000300800 */
[----:B------:R-:W2:Y:S01]  /*44790*/  LDL.LU R19, [R1+0xec] ;  /* 0x0000ec0001137983 */ /* 0x000ea20000300800 */
[----:B------:R-:W-:Y:S01]  /*447a0*/  STL [R1+0x3008], R15 ;  /* 0x0030080f01007387 */ /* 0x000fe20000100800 */
[----:B------:R0:W-:Y:S03]  /*447b0*/  STL [R1+0x2fb8], R0 ;  /* 0x002fb80001007387 */ /* 0x0001e60000100800 */
[----:B0-----:R-:W2:Y:S04]  /*447c0*/  LDL.LU R0, [R1+0x8] ;  /* 0x0000080001007983 */ /* 0x001ea80000300800 */
[----:B------:R-:W0:Y:S01]  /*447d0*/  S2R R15, SR_TID.X ;  /* 0x00000000000f7919 */ /* 0x000e220000002100 */
[----:B------:R1:W-:Y:S03]  /*447e0*/  STL [R1+0x2fb4], R2 ;  /* 0x002fb40201007387 */ /* 0x0003e60000100800 */
[----:B-1----:R-:W1:Y:S01]  /*447f0*/  S2R R2, SR_CTAID.X ;  /* 0x0000000000027919 */ /* 0x002e620000002500 */
[----:B------:R-:W-:Y:S01]  /*44800*/  FMUL R12, R12, c[0x0][0x188] ;  /* 0x000062000c0c7a20 */ /* 0x000fe20000400000 */
[----:B------:R-:W-:-:S02]  /*44810*/  IADD3 R3, R28, 0x21, RZ ;  /* 0x000000211c037810 */ /* 0x000fc40007ffe0ff */
[----:B0-----:R-:W-:-:S04]  /*44820*/  SHF.R.U32.HI R15, RZ, 0x2, R15 ;  /* 0x00000002ff0f7819 */ /* 0x001fc8000001160f */
[----:B------:R-:W-:Y:S02]  /*44830*/  SGXT.U32 R15, R15, 0x3 ;  /* 0x000000030f0f781a */ /* 0x000fe40000000000 */
[----:B-1----:R-:W-:-:S04]  /*44840*/  SHF.L.U32 R2, R2, 0x6, RZ ;  /* 0x0000000602027819 */ /* 0x002fc800000006ff */
[----:B------:R-:W-:Y:S01]  /*44850*/  LOP3.LUT R15, R15, R2, RZ, 0xfc, !PT ;  /* 0x000000020f0f7212 */ /* 0x000fe200078efcff */
[----:B------:R-:W-:-:S03]  /*44860*/  FSEL R2, R12, -INF , P4 ;  /* 0xff8000000c027808 */ /* 0x000fc60002000000 */
[----:B------:R-:W-:Y:S02]  /*44870*/  ISETP.GE.AND P4, PT, R15, R3, PT ;  /* 0x000000030f00720c */ /* 0x000fe40003f86270 */
[----:B------:R-:W0:Y:S04]  /*44880*/  S2R R15, SR_TID.X ;  /* 0x00000000000f7919 */ /* 0x000e280000002100 */
[----:B------:R-:W1:Y:S04]  /*44890*/  S2R R12, SR_CTAID.X ;  /* 0x00000000000c7919 */ /* 0x000e680000002500 */
[----:B------:R0:W-:Y:S01]  /*448a0*/  STL [R1+0x10c], R2 ;  /* 0x00010c0201007387 */ /* 0x0001e20000100800 */
[----:B---3--:R-:W-:-:S02]  /*448b0*/  FMUL R8, R8, c[0x0][0x188] ;  /* 0x0000620008087a20 */ /* 0x008fc40000400000 */
[----:B------:R-:W-:-:S03]  /*448c0*/  FMUL R9, R9, c[0x0][0x188] ;  /* 0x0000620009097a20 */ /* 0x000fc60000400000 */
[----:B------:R-:W-:-:S05]  /*448d0*/  FSEL R8, R8, -INF , P5 ;  /* 0xff80000008087808 */ /* 0x000fca0002800000 */
[----:B------:R2:W-:Y:S01]  /*448e0*/  STL [R1+0x130], R8 ;  /* 0x0001300801007387 */ /* 0x0005e20000100800 */
[--C-:B0-----:R-:W-:Y:S01]  /*448f0*/  SHF.R.U32.HI R2, RZ, 0x2, R15.reuse ;  /* 0x00000002ff027819 */ /* 0x101fe2000001160f */
[----:B------:R-:W-:Y:S02]  /*44900*/  SHF.R.U32.HI R15, RZ, 0x2, R15 ;  /* 0x00000002ff0f7819 */ /* 0x000fe4000001160f */
[----:B-1----:R-:W-:Y:S02]  /*44910*/  IMAD.SHL.U32 R12, R12, 0x40, RZ ;  /* 0x000000400c0c7824 */ /* 0x002fe400078e00ff */
[----:B------:R-:W-:-:S04]  /*44920*/  SGXT.U32 R15, R15, 0x3 ;  /* 0x000000030f0f781a */ /* 0x000fc80000000000 */
[----:B------:R-:W-:Y:S02]  /*44930*/  LOP3.LUT R15, R12, 0x10, R15, 0xfe, !PT ;  /* 0x000000100c0f7812 */ /* 0x000fe400078efe0f */
[----:B------:R-:W-:-:S04]  /*44940*/  SGXT.U32 R2, R2, 0x3 ;  /* 0x000000030202781a */ /* 0x000fc80000000000 */
[----:B------:R-:W-:Y:S01]  /*44950*/  LOP3.LUT R2, R12, 0x8, R2, 0xfe, !PT ;  /* 0x000000080c027812 */ /* 0x000fe200078efe02 */
[----:B------:R-:W-:Y:S02]  /*44960*/  FMUL R4, R4, c[0x0][0x188] ;  /* 0x0000620004047a20 */ /* 0x000fe40000400000 */
[----:B--2---:R-:W-:Y:S01]  /*44970*/  FMUL R8, R0, c[0x0][0x188] ;  /* 0x0000620000087a20 */ /* 0x004fe20000400000 */
[----:B------:R-:W-:Y:S01]  /*44980*/  FSEL R0, R9, -INF , P6 ;  /* 0xff80000009007808 */ /* 0x000fe20003000000 */
[----:B------:R-:W-:Y:S02]  /*44990*/  ISETP.GE.AND P6, PT, R15, R3, PT ;  /* 0x000000030f00720c */ /* 0x000fe40003fc6270 */
[----:B------:R-:W0:Y:S04]  /*449a0*/  S2R R15, SR_TID.X ;  /* 0x00000000000f7919 */ /* 0x000e280000002100 */
[----:B------:R1:W-:Y:S01]  /*449b0*/  STL [R1+0x138], R0 ;  /* 0x0001380001007387 */ /* 0x0003e20000100800 */
[----:B------:R-:W-:Y:S01]  /*449c0*/  HMMA.16816.F32 R16, R20, R10, R16 ;  /* 0x0000000a1410723c */ /* 0x000fe20000001810 */
[----:B------:R-:W2:Y:S02]  /*449d0*/  LDL.LU R12, [R1+0x1c] ;  /* 0x00001c00010c7983 */ /* 0x000ea40000300800 */
[----:B-1----:R-:W1:Y:S01]  /*449e0*/  S2R R0, SR_CTAID.X ;  /* 0x0000000000007919 */ /* 0x002e620000002500 */
[----:B0-----:R-:W-:-:S04]  /*449f0*/  SHF.R.U32.HI R15, RZ, 0x2, R15 ;  /* 0x00000002ff0f7819 */ /* 0x001fc8000001160f */
[----:B------:R-:W-:Y:S02]  /*44a00*/  SGXT.U32 R15, R15, 0x3 ;  /* 0x000000030f0f781a */ /* 0x000fe40000000000 */
[----:B-1----:R-:W-:-:S04]  /*44a10*/  SHF.L.U32 R0, R0, 0x6, RZ ;  /* 0x0000000600007819 */ /* 0x002fc800000006ff */
[----:B------:R-:W-:Y:S01]  /*44a20*/  LOP3.LUT R15, R0, 0x18, R15, 0xfe, !PT ;  /* 0x00000018000f7812 */ /* 0x000fe200078efe0f */
[----:B------:R-:W-:-:S05]  /*44a30*/  FSEL R0, R8, -INF , P1 ;  /* 0xff80000008007808 */ /* 0x000fca0000800000 */
[----:B------:R-:W-:Y:S01]  /*44a40*/  STL [R1+0x13c], R0 ;  /* 0x00013c0001007387 */ /* 0x000fe20000100800 */
[----:B------:R-:W-:Y:S02]  /*44a50*/  STL.64 [R1+0x3028], R22 ;  /* 0x0030281601007387 */ /* 0x000fe40000100a00 */
[----:B------:R0:W-:Y:S02]  /*44a60*/  STL.64 [R1+0x3020], R20 ;  /* 0x0030201401007387 */ /* 0x0001e40000100a00 */
[----:B0-----:R-:W3:Y:S01]  /*44a70*/  LDL.LU R20, [R1+0xc0] ;  /* 0x0000c00001147983 */ /* 0x001ee20000300800 */
[----:B------:R-:W3:Y:S02]  /*44a80*/  LDL.LU R21, [R1+0xc4] ;  /* 0x0000c40001157983 */ /* 0x000ee40000300800 */
[----:B------:R-:W3:Y:S02]  /*44a90*/  LDL.LU R22, [R1+0xc8] ;  /* 0x0000c80001167983 */ /* 0x000ee40000300800 */
[----:B------:R-:W3:Y:S01]  /*44aa0*/  LDL.LU R23, [R1+0xcc] ;  /* 0x0000cc0001177983 */ /* 0x000ee20000300800 */
[----:B------:R-:W-:Y:S01]  /*44ab0*/  STL.64 [R1+0x3000], R18 ;  /* 0x0030001201007387 */ /* 0x000fe20000100a00 */
[----:B------:R0:W-:Y:S01]  /*44ac0*/  STL.64 [R1+0x2ff8], R16 ;  /* 0x002ff81001007387 */ /* 0x0001e20000100a00 */
[----:B------:R-:W-:-:S02]  /*44ad0*/  FSEL R0, R4, -INF , P2 ;  /* 0xff80000004007808 */ /* 0x000fc40001000000 */
[----:B0-----:R-:W3:Y:S01]  /*44ae0*/  LDL.LU R16, [R1+0x4] ;  /* 0x0000040001107983 */ /* 0x001ee20000300800 */
[----:B------:R-:W3:Y:S02]  /*44af0*/  LDL.LU R17, [R1+0xc] ;  /* 0x00000c0001117983 */ /* 0x000ee40000300800 */
[----:B------:R-:W3:Y:S01]  /*44b00*/  LDL.LU R4, [R1+0x14] ;  /* 0x0000140001047983 */ /* 0x000ee20000300800 */
[----:B------:R-:W0:Y:S04]  /*44b10*/  S2R R9, SR_TID.X ;  /* 0x0000000000097919 */ /* 0x000e280000002100 */
[----:B------:R-:W1:Y:S01]  /*44b20*/  S2R R8, SR_CTAID.X ;  /* 0x0000000000087919 */ /* 0x000e620000002500 */
[----:B------:R-:W-:Y:S02]  /*44b30*/  FMUL R6, R6, c[0x0][0x188] ;  /* 0x0000620006067a20 */ /* 0x000fe40000400000 */
[----:B------:R4:W-:Y:S03]  /*44b40*/  STL [R1+0x154], R0 ;  /* 0x0001540001007387 */ /* 0x0009e60000100800 */
[----:B----4-:R-:W-:-:S05]  /*44b50*/  FSEL R0, R6, -INF , P3 ;  /* 0xff80000006007808 */ /* 0x010fca0001800000 */
[----:B------:R0:W-:Y:S01]  /*44b60*/  STL [R1+0x15c], R0 ;  /* 0x00015c0001007387 */ /* 0x0001e20000100800 */
[----:B------:R-:W-:Y:S02]  /*44b70*/  FMUL R29, R29, c[0x0][0x188] ;  /* 0x000062001d1d7a20 */ /* 0x000fe40000400000 */
[----:B------:R-:W-:Y:S01]  /*44b80*/  FMUL R13, R13, c[0x0][0x188] ;  /* 0x000062000d0d7a20 */ /* 0x000fe20000400000 */
[--C-:B0-----:R-:W-:Y:S01]  /*44b90*/  SHF.R.U32.HI R0, RZ, 0x2, R9.reuse ;  /* 0x00000002ff007819 */ /* 0x101fe20000011609 */
[----:B------:R-:W-:Y:S02]  /*44ba0*/  SHF.R.U32.HI R9, RZ, 0x2, R9 ;  /* 0x00000002ff097819 */ /* 0x000fe40000011609 */
[----:B-1----:R-:W-:Y:S01]  /*44bb0*/  IMAD.SHL.U32 R8, R8, 0x40, RZ ;  /* 0x0000004008087824 */ /* 0x002fe200078e00ff */
[----:B------:R-:W-:Y:S02]  /*44bc0*/  SGXT.U32 R0, R0, 0x3 ;  /* 0x000000030000781a */ /* 0x000fe40000000000 */
[----:B------:R-:W-:-:S02]  /*44bd0*/  SGXT.U32 R9, R9, 0x3 ;  /* 0x000000030909781a */ /* 0x000fc40000000000 */
[-C--:B------:R-:W-:Y:S02]  /*44be0*/  ISETP.GE.AND P5, PT, R2, R3.reuse, PT ;  /* 0x000000030200720c */ /* 0x080fe40003fa6270 */
[C---:B------:R-:W-:Y:S02]  /*44bf0*/  LOP3.LUT R0, R8.reuse, 0x38, R0, 0xfe, !PT ;  /* 0x0000003808007812 */ /* 0x040fe400078efe00 */
[----:B------:R-:W-:Y:S01]  /*44c00*/  LOP3.LUT R9, R8, 0x30, R9, 0xfe, !PT ;  /* 0x0000003008097812 */ /* 0x000fe200078efe09 */
[----:B------:R-:W-:Y:S01]  /*44c10*/  FSEL R8, R29, -INF , P4 ;  /* 0xff8000001d087808 */ /* 0x000fe20002000000 */
[----:B------:R-:W-:Y:S01]  /*44c20*/  FSEL R6, R13, -INF , P5 ;  /* 0xff8000000d067808 */ /* 0x000fe20002800000 */
[----:B------:R-:W-:-:S03]  /*44c30*/  ISETP.GE.AND P5, PT, R0, R3, PT ;  /* 0x000000030000720c */ /* 0x000fc60003fa6270 */
[----:B------:R-:W-:Y:S01]  /*44c40*/  STL [R1+0xa0], R8 ;  /* 0x0000a00801007387 */ /* 0x000fe20000100800 */
[----:B------:R-:W4:Y:S02]  /*44c50*/  LDL.LU R0, [R1+0x80] ;  /* 0x0000800001007983 */ /* 0x000f240000300800 */
[----:B------:R0:W-:Y:S01]  /*44c60*/  STL [R1+0xa4], R6 ;  /* 0x0000a40601007387 */ /* 0x0001e20000100800 */
[----:B------:R-:W1:Y:S04]  /*44c70*/  S2R R18, SR_TID.X ;  /* 0x0000000000127919 */ /* 0x000e680000002100 */
[----:B------:R-:W0:Y:S01]  /*44c80*/  S2R R19, SR_CTAID.X ;  /* 0x0000000000137919 */ /* 0x000e220000002500 */
[-C--:B------:R-:W-:Y:S02]  /*44c90*/  ISETP.GE.AND P4, PT, R9, R3.reuse, PT ;  /* 0x000000030900720c */ /* 0x080fe40003f86270 */
[----:B------:R-:W-:Y:S01]  /*44ca0*/  ISETP.GE.AND P1, PT, R15, R3, PT ;  /* 0x000000030f00720c */ /* 0x000fe20003f26270 */
[----:B------:R-:W-:-:S02]  /*44cb0*/  FMUL R29, R7, c[0x0][0x188] ;  /* 0x00006200071d7a20 */ /* 0x000fc40000400000 */
[----:B------:R-:W-:Y:S01]  /*44cc0*/  FMUL R5, R5, c[0x0][0x188] ;  /* 0x0000620005057a20 */ /* 0x000fe20000400000 */
[--C-:B-1----:R-:W-:Y:S02]  /*44cd0*/  SHF.R.U32.HI R15, RZ, 0x2, R18.reuse ;  /* 0x00000002ff0f7819 */ /* 0x102fe40000011612 */
[----:B------:R-:W-:Y:S02]  /*44ce0*/  SHF.R.U32.HI R2, RZ, 0x2, R18 ;  /* 0x00000002ff027819 */ /* 0x000fe40000011612 */
[----:B0-----:R-:W-:Y:S02]  /*44cf0*/  SHF.L.U32 R19, R19, 0x6, RZ ;  /* 0x0000000613137819 */ /* 0x001fe400000006ff */
[----:B------:R-:W-:Y:S02]  /*44d00*/  SGXT.U32 R15, R15, 0x3 ;  /* 0x000000030f0f781a */ /* 0x000fe40000000000 */
[----:B------:R-:W-:Y:S02]  /*44d10*/  SGXT.U32 R2, R2, 0x3 ;  /* 0x000000030202781a */ /* 0x000fe40000000000 */
[----:B------:R-:W-:-:S02]  /*44d20*/  LOP3.LUT R15, R19, 0x28, R15, 0xfe, !PT ;  /* 0x00000028130f7812 */ /* 0x000fc400078efe0f */
[----:B------:R-:W-:Y:S02]  /*44d30*/  LOP3.LUT R2, R19, 0x20, R2, 0xfe, !PT ;  /* 0x0000002013027812 */ /* 0x000fe400078efe02 */
[-C--:B------:R-:W-:Y:S02]  /*44d40*/  ISETP.GE.AND P3, PT, R15, R3.reuse, PT ;  /* 0x000000030f00720c */ /* 0x080fe40003f66270 */
[----:B------:R-:W-:Y:S01]  /*44d50*/  ISETP.GE.AND P2, PT, R2, R3, PT ;  /* 0x000000030200720c */ /* 0x000fe20003f46270 */
[----:B------:R-:W-:Y:S01]  /*44d60*/  IADD3 R3, R28, 0x40, RZ ;  /* 0x000000401c037810 */ /* 0x000fe20007ffe0ff */
[----:B------:R-:W-:Y:S01]  /*44d70*/  FSEL R5, R5, -INF , P4 ;  /* 0xff80000005057808 */ /* 0x000fe20002000000 */
[----:B--2---:R-:W-:-:S05]  /*44d80*/  FMUL R12, R12, c[0x0][0x188] ;  /* 0x000062000c0c7a20 */ /* 0x004fca0000400000 */
[----:B------:R-:W-:Y:S01]  /*44d90*/  FSEL R7, R12, -INF , P1 ;  /* 0xff8000000c077808 */ /* 0x000fe20000800000 */
[----:B---3--:R-:W-:Y:S02]  /*44da0*/  FMUL R13, R4, c[0x0][0x188] ;  /* 0x00006200040d7a20 */ /* 0x008fe40000400000 */
[----:B------:R-:W-:Y:S02]  /*44db0*/  FMUL R4, R17, c[0x0][0x188] ;  /* 0x0000620011047a20 */ /* 0x000fe40000400000 */
[----:B------:R-:W0:Y:S01]  /*44dc0*/  S2R R17, SR_TID.X ;  /* 0x0000000000117919 */ /* 0x000e220000002100 */
[----:B------:R-:W-:Y:S02]  /*44dd0*/  FMUL R6, R16, c[0x0][0x188] ;  /* 0x0000620010067a20 */ /* 0x000fe40000400000 */
[----:B------:R-:W1:Y:S01]  /*44de0*/  S2R R16, SR_CTAID.X ;  /* 0x0000000000107919 */ /* 0x000e620000002500 */
[----:B------:R-:W-:Y:S01]  /*44df0*/  HMMA.16816.F32 R8, R24, R10, R20 ;  /* 0x0000000a1808723c */ /* 0x000fe20000001814 */
[----:B------:R-:W2:Y:S01]  /*44e00*/  LDL.LU.64 R22, [R1+0x3028] ;  /* 0x0030280001167983 */ /* 0x000ea20000300a00 */
[----:B------:R-:W-:Y:S01]  /*44e10*/  FSEL R13, R13, -INF , P6 ;  /* 0xff8000000d0d7808 */ /* 0x000fe20003000000 */
[----:B------:R-:W2:Y:S02]  /*44e20*/  LDL.LU.64 R20, [R1+0x3020] ;  /* 0x0030200001147983 */ /* 0x000ea40000300a00 */
[----:B------:R3:W-:Y:S01]  /*44e30*/  STL.64 [R1+0x3018], R26 ;  /* 0x0030181a01007387 */ /* 0x0007e20000100a00 */
[----:B------:R0:W-:Y:S04]  /*44e40*/  STL.64 [R1+0x3010], R24 ;  /* 0x0030101801007387 */ /* 0x0001e80000100a00 */
[----:B---3--:R-:W3:Y:S01]  /*44e50*/  LDL.LU.64 R26, [R1+0x48] ;  /* 0x00004800011a7983 */ /* 0x008ee20000300a00 */
[----:B0-----:R-:W-:-:S02]  /*44e60*/  SHF.R.U32.HI R17, RZ, 0x2, R17 ;  /* 0x00000002ff117819 */ /* 0x001fc40000011611 */
[----:B-1----:R-:W-:Y:S02]  /*44e70*/  SHF.L.U32 R16, R16, 0x6, RZ ;  /* 0x0000000610107819 */ /* 0x002fe400000006ff */
[----:B------:R-:W-:Y:S01]  /*44e80*/  SGXT.U32 R17, R17, 0x3 ;  /* 0x000000031111781a */ /* 0x000fe20000000000 */
[----:B------:R-:W-:Y:S04]  /*44e90*/  STL [R1+0xe4], R13 ;  /* 0x0000e40d01007387 */ /* 0x000fe80000100800 */
[----:B------:R-:W0:Y:S01]  /*44ea0*/  S2R R24, SR_TID.X ;  /* 0x0000000000187919 */ /* 0x000e220000002100 */
[----:B------:R-:W2:Y:S01]  /*44eb0*/  LDL.LU R12, [R1+0x88] ;  /* 0x00008800010c7983 */ /* 0x000ea20000300800 */
[----:B------:R-:W-:Y:S02]  /*44ec0*/  LOP3.LUT R17, R17, R16, RZ, 0xfc, !PT ;  /* 0x0000001011117212 */ /* 0x000fe400078efcff */
[----:B------:R-:W2:Y:S01]  /*44ed0*/  LDL.LU R16, [R1+0xf0] ;  /* 0x0000f00001107983 */ /* 0x000ea20000300800 */
[----:B------:R1:W-:Y:S01]  /*44ee0*/  STL [R1+0x108], R7 ;  /* 0x0001080701007387 */ /* 0x0003e20000100800 */
[----:B------:R-:W-:-:S02]  /*44ef0*/  SHF.R.U32.HI R25, RZ, 0x2, R18 ;  /* 0x00000002ff197819 */ /* 0x000fc40000011612 */
[----:B-1----:R-:W1:Y:S02]  /*44f00*/  S2R R7, SR_CTAID.X ;  /* 0x0000000000077919 */ /* 0x002e640000002500 */
[----:B------:R-:W-:-:S04]  /*44f10*/  SGXT.U32 R25, R25, 0x3 ;  /* 0x000000031919781a */ /* 0x000fc80000000000 */
[----:B------:R-:W-:Y:S02]  /*44f20*/  LOP3.LUT R25, R19, 0x8, R25, 0xfe, !PT ;  /* 0x0000000813197812 */ /* 0x000fe400078efe19 */
[----:B------:R-:W-:Y:S02]  /*44f30*/  FSEL R6, R6, -INF , P2 ;  /* 0xff80000006067808 */ /* 0x000fe40001000000 */
[-C--:B------:R-:W-:Y:S02]  /*44f40*/  ISETP.GE.AND P6, PT, R17, R3.reuse, PT ;  /* 0x000000031100720c */ /* 0x080fe40003fc6270 */
[----:B------:R-:W-:Y:S02]  /*44f50*/  FSEL R4, R4, -INF , P3 ;  /* 0xff80000004047808 */ /* 0x000fe40001800000 */
[----:B------:R-:W-:Y:S01]  /*44f60*/  ISETP.GE.AND P1, PT, R25, R3, PT ;  /* 0x000000031900720c */ /* 0x000fe20003f26270 */
[--C-:B0-----:R-:W-:Y:S01]  /*44f70*/  SHF.R.U32.HI R25, RZ, 0x2, R24.reuse ;  /* 0x00000002ff197819 */ /* 0x101fe20000011618 */
[----:B------:R-:W2:Y:S01]  /*44f80*/  LDL.LU R17, [R1+0xf4] ;  /* 0x0000f40001117983 */ /* 0x000ea20000300800 */
[----:B------:R-:W-:Y:S01]  /*44f90*/  SHF.R.U32.HI R24, RZ, 0x2, R24 ;  /* 0x00000002ff187819 */ /* 0x000fe20000011618 */
[----:B------:R-:W2:Y:S02]  /*44fa0*/  LDL.LU R18, [R1+0xf8] ;  /* 0x0000f80001127983 */ /* 0x000ea40000300800 */
[----:B------:R-:W2:Y:S01]  /*44fb0*/  LDL.LU R19, [R1+0xfc] ;  /* 0x0000fc0001137983 */ /* 0x000ea20000300800 */
[----:B------:R-:W-:Y:S01]  /*44fc0*/  STL [R1+0x118], R6 ;  /* 0x0001180601007387 */ /* 0x000fe20000100800 */
[----:B------:R-:W-:-:S02]  /*44fd0*/  SGXT.U32 R24, R24, 0x3 ;  /* 0x000000031818781a */ /* 0x000fc40000000000 */
[----:B------:R-:W-:Y:S01]  /*44fe0*/  SGXT.U32 R25, R25, 0x3 ;  /* 0x000000031919781a */ /* 0x000fe20000000000 */
[----:B------:R0:W-:Y:S01]  /*44ff0*/  STL [R1+0x134], R4 ;  /* 0x0001340401007387 */ /* 0x0001e20000100800 */
[----:B-1----:R-:W-:Y:S01]  /*45000*/  SHF.L.U32 R7, R7, 0x6, RZ ;  /* 0x0000000607077819 */ /* 0x002fe200000006ff */
[----:B0-----:R-:W2:Y:S01]  /*45010*/  LDL.LU R4, [R1+0x120] ;  /* 0x0001200001047983 */ /* 0x001ea20000300800 */
[----:B------:R0:W-:Y:S02]  /*45020*/  STL [R1+0x150], R5 ;  /* 0x0001500501007387 */ /* 0x0001e40000100800 */
[C---:B------:R-:W-:Y:S02]  /*45030*/  LOP3.LUT R24, R7.reuse, 0x10, R24, 0xfe, !PT ;  /* 0x0000001007187812 */ /* 0x040fe400078efe18 */
[----:B------:R-:W-:Y:S01]  /*45040*/  LOP3.LUT R25, R7, 0x18, R25, 0xfe, !PT ;  /* 0x0000001807197812 */ /* 0x000fe200078efe19 */
[----:B0-----:R-:W2:Y:S01]  /*45050*/  LDL.LU R5, [R1+0x124] ;  /* 0x0001240001057983 */ /* 0x001ea20000300800 */
[----:B------:R-:W2:Y:S02]  /*45060*/  LDL.LU R6, [R1+0x128] ;  /* 0x0001280001067983 */ /* 0x000ea40000300800 */
[----:B------:R-:W2:Y:S01]  /*45070*/  LDL.LU R7, [R1+0x12c] ;  /* 0x00012c0001077983 */ /* 0x000ea20000300800 */
[-C--:B------:R-:W-:Y:S01]  /*45080*/  ISETP.GE.AND P4, PT, R2, R3.reuse, PT ;  /* 0x000000030200720c */ /* 0x080fe20003f86270 */
[----:B----4-:R-:W-:Y:S01]  /*45090*/  FMUL R13, R0, c[0x0][0x188] ;  /* 0x00006200000d7a20 */ /* 0x010fe20000400000 */
[----:B------:R-:W-:-:S02]  /*450a0*/  ISETP.GE.AND P2, PT, R24, R3, PT ;  /* 0x000000031800720c */ /* 0x000fc40003f46270 */
[----:B------:R-:W-:Y:S01]  /*450b0*/  ISETP.GE.AND P3, PT, R25, R3, PT ;  /* 0x000000031900720c */ /* 0x000fe20003f66270 */
[----:B---3--:R-:W-:Y:S01]  /*450c0*/  IMAD.MOV.U32 R2, RZ, RZ, R26 ;  /* 0x000000ffff027224 */ /* 0x008fe200078e001a */
[----:B------:R-:W-:Y:S01]  /*450d0*/  MOV R0, R27 ;  /* 0x0000001b00007202 */ /* 0x000fe20000000f00 */
[----:B--2---:R-:W-:Y:S01]  /*450e0*/  HMMA.16816.F32 R4, R20, R26, R4 ;  /* 0x0000001a1404723c */ /* 0x004fe20000001804 */
[----:B------:R-:W2:Y:S01]  /*450f0*/  LDL.LU.64 R26, [R1+0x3018] ;  /* 0x00301800011a7983 */ /* 0x000ea20000300a00 */
[----:B------:R-:W2:Y:S11]  /*45100*/  LDL.LU.64 R24, [R1+0x3010] ;  /* 0x0030100001187983 */ /* 0x000eb60000300a00 */
[----:B------:R-:W-:Y:S10]  /*45110*/  @!UPT UIADD3 URZ, URZ, URZ, URZ ;  /* 0x0000003f3f3ff290 */ /* 0x000ff4000fffe03f */
[----:B------:R0:W-:Y:S04]  /*45120*/  STL.64 [R1+0x2fc8], R6 ;  /* 0x002fc80601007387 */ /* 0x0001e80000100a00 */
[----:B0-----:R-:W3:Y:S01]  /*45130*/  LDL.LU R6, [R1+0x8c] ;  /* 0x00008c0001067983 */ /* 0x001ee20000300800 */
[----:B------:R0:W-:Y:S03]  /*45140*/  STL.64 [R1+0x2fc0], R4 ;  /* 0x002fc00401007387 */ /* 0x0001e60000100a00 */
[----:B------:R-:W1:Y:S01]  /*45150*/  S2R R7, SR_TID.X ;  /* 0x0000000000077919 */ /* 0x000e620000002100 */
[----:B0-----:R-:W-:Y:S01]  /*45160*/  FSEL R4, R29, -INF , P5 ;  /* 0xff8000001d047808 */ /* 0x001fe20002800000 */
[----:B------:R-:W-:-:S02]  /*45170*/  ISETP.GE.AND P5, PT, R15, R3, PT ;  /* 0x000000030f00720c */ /* 0x000fc40003fa6270 */
[----:B------:R-:W4:Y:S04]  /*45180*/  LDL.LU R29, [R1+0x38] ;  /* 0x00003800011d7983 */ /* 0x000f280000300800 */
[----:B------:R-:W0:Y:S01]  /*45190*/  S2R R15, SR_CTAID.X ;  /* 0x00000000000f7919 */ /* 0x000e220000002500 */
[----:B------:R1:W-:Y:S02]  /*451a0*/  STL [R1+0x158], R4 ;  /* 0x0001580401007387 */ /* 0x0003e40000100800 */
[--C-:B-1----:R-:W-:Y:S02]  /*451b0*/  SHF.R.U32.HI R5, RZ, 0x2, R7.reuse ;  /* 0x00000002ff057819 */ /* 0x102fe40000011607 */
[----:B------:R-:W-:Y:S02]  /*451c0*/  SHF.R.U32.HI R4, RZ, 0x2, R7 ;  /* 0x00000002ff047819 */ /* 0x000fe40000011607 */
[----:B------:R-:W-:-:S02]  /*451d0*/  SGXT.U32 R5, R5, 0x3 ;  /* 0x000000030505781a */ /* 0x000fc40000000000 */
[----:B------:R-:W-:Y:S02]  /*451e0*/  SGXT.U32 R4, R4, 0x3 ;  /* 0x000000030404781a */ /* 0x000fe40000000000 */
[----:B0-----:R-:W-:-:S04]  /*451f0*/  SHF.L.U32 R15, R15, 0x6, RZ ;  /* 0x000000060f0f7819 */ /* 0x001fc800000006ff */
[C---:B------:R-:W-:Y:S02]  /*45200*/  LOP3.LUT R4, R15.reuse, 0x30, R4, 0xfe, !PT ;  /* 0x000000300f047812 */ /* 0x040fe400078efe04 */
[----:B------:R-:W-:Y:S02]  /*45210*/  LOP3.LUT R5, R15, 0x38, R5, 0xfe, !PT ;  /* 0x000000380f057812 */ /* 0x000fe400078efe05 */
[----:B------:R-:W2:Y:S01]  /*45220*/  LDL.LU R15, [R1+0x3008] ;  /* 0x00300800010f7983 */ /* 0x000ea20000300800 */
[----:B------:R-:W-:Y:S01]  /*45230*/  FMUL R12, R12, c[0x0][0x188] ;  /* 0x000062000c0c7a20 */ /* 0x000fe20000400000 */
[----:B------:R-:W-:-:S04]  /*45240*/  FSEL R13, R13, -INF , P6 ;  /* 0xff8000000d0d7808 */ /* 0x000fc80003000000 */
[----:B------:R-:W-:Y:S01]  /*45250*/  FSEL R12, R12, -INF , P1 ;  /* 0xff8000000c0c7808 */ /* 0x000fe20000800000 */
[----:B------:R0:W-:Y:S04]  /*45260*/  STL [R1+0x80], R13 ;  /* 0x0000800d01007387 */ /* 0x0001e80000100800 */
[----:B0-----:R-:W3:Y:S01]  /*45270*/  LDL.LU R13, [R1+0x30] ;  /* 0x00003000010d7983 */ /* 0x001ee20000300800 */
[----:B------:R-:W-:Y:S01]  /*45280*/  STL [R1+0x88], R12 ;  /* 0x0000880c01007387 */ /* 0x000fe20000100800 */
[----:B--2---:R-:W-:Y:S02]  /*45290*/  HMMA.16816.F32 R20, R20, R14, R16 ;  /* 0x0000000e1414723c */ /* 0x004fe40000001810 */
[----:B------:R-:W2:Y:S01]  /*452a0*/  LDL.LU.64 R18, [R1+0x3000] ;  /* 0x0030000001127983 */ /* 0x000ea20000300a00 */
[----:B------:R-:W2:Y:S11]  /*452b0*/  LDL.LU.64 R16, [R1+0x2ff8] ;  /* 0x002ff80001107983 */ /* 0x000eb60000300a00 */
[----:B------:R-:W-:Y:S09]  /*452c0*/  @!UPT UIADD3 URZ, URZ, URZ, URZ ;  /* 0x0000003f3f3ff290 */ /* 0x000ff2000fffe03f */
[----:B------:R0:W-:Y:S04]  /*452d0*/  STL [R1+0x2fe4], R20 ;  /* 0x002fe41401007387 */ /* 0x0001e80000100800 */
[----:B0-----:R-:W2:Y:S01]  /*452e0*/  LDL.LU R20, [R1+0x84] ;  /* 0x0000840001147983 */ /* 0x001ea20000300800 */
[----:B------:R-:W-:Y:S03]  /*452f0*/  STL [R1+0x2fe0], R22 ;  /* 0x002fe01601007387 */ /* 0x000fe60000100800 */
[----:B------:R-:W0:Y:S01]  /*45300*/  S2R R12, SR_CTAID.X ;  /* 0x00000000000c7919 */ /* 0x000e220000002500 */
[----:B------:R1:W-:Y:S03]  /*45310*/  STL [R1+0x2fb0], R21 ;  /* 0x002fb01501007387 */ /* 0x0003e60000100800 */
[----:B-1----:R-:W1:Y:S01]  /*45320*/  S2R R21, SR_CTAID.X ;  /* 0x0000000000157919 */ /* 0x002e620000002500 */
[----:B------:R-:W-:Y:S01]  /*45330*/  SHF.R.U32.HI R7, RZ, 0x2, R7 ;  /* 0x00000002ff077819 */ /* 0x000fe20000011607 */
[----:B---3--:R-:W-:-:S03]  /*45340*/  FMUL R13, R13, c[0x0][0x188] ;  /* 0x000062000d0d7a20 */ /* 0x008fc60000400000 */
[----:B------:R-:W-:Y:S02]  /*45350*/  SGXT.U32 R7, R7, 0x3 ;  /* 0x000000030707781a */ /* 0x000fe40000000000 */
[----:B------:R-:W-:Y:S01]  /*45360*/  FSEL R13, R13, -INF , P2 ;  /* 0xff8000000d0d7808 */ /* 0x000fe20001000000 */
[----:B0-----:R-:W-:Y:S01]  /*45370*/  IMAD.SHL.U32 R12, R12, 0x40, RZ ;  /* 0x000000400c0c7824 */ /* 0x001fe200078e00ff */
[----:B------:R-:W-:Y:S04]  /*45380*/  STL [R1+0x2fac], R23 ;  /* 0x002fac1701007387 */ /* 0x000fe80000100800 */
[----:B------:R-:W-:Y:S01]  /*45390*/  LOP3.LUT R7, R7, R12, RZ, 0xfc, !PT ;  /* 0x0000000c07077212 */ /* 0x000fe200078efcff */
[----:B----4-:R-:W-:Y:S02]  /*453a0*/  FMUL R12, R29, c[0x0][0x188] ;  /* 0x000062001d0c7a20 */ /* 0x010fe40000400000 */
[----:B------:R-:W-:Y:S01]  /*453b0*/  FMUL R29, R6, c[0x0][0x188] ;  /* 0x00006200061d7a20 */ /* 0x000fe20000400000 */
[----:B------:R-:W-:Y:S01]  /*453c0*/  ISETP.GE.AND P6, PT, R4, R3, PT ;  /* 0x000000030400720c */ /* 0x000fe20003fc6270 */
[----:B------:R-:W3:Y:S01]  /*453d0*/  LDL.LU R6, [R1+0x34] ;  /* 0x0000340001067983 */ /* 0x000ee20000300800 */
[----:B-1----:R-:W-:-:S02]  /*453e0*/  SHF.L.U32 R21, R21, 0x6, RZ ;  /* 0x0000000615157819 */ /* 0x002fc400000006ff */
[----:B------:R-:W-:Y:S01]  /*453f0*/  ISETP.GE.AND P1, PT, R5, R3, PT ;  /* 0x000000030500720c */ /* 0x000fe20003f26270 */
[----:B------:R0:W-:Y:S01]  /*45400*/  STL [R1+0x84], R13 ;  /* 0x0000840d01007387 */ /* 0x0001e20000100800 */
[----:B------:R-:W-:-:S04]  /*45410*/  IADD3 R3, R28, 0x41, RZ ;  /* 0x000000411c037810 */ /* 0x000fc80007ffe0ff */
[----:B------:R-:W-:Y:S02]  /*45420*/  ISETP.GE.AND P2, PT, R7, R3, PT ;  /* 0x000000030700720c */ /* 0x000fe40003f46270 */
[----:B------:R-:W4:Y:S01]  /*45430*/  LDL.LU R7, [R1+0x3c] ;  /* 0x00003c0001077983 */ /* 0x000f220000300800 */
[----:B------:R-:W-:Y:S02]  /*45440*/  FMUL R8, R8, c[0x0][0x188] ;  /* 0x0000620008087a20 */ /* 0x000fe40000400000 */
[----:B------:R-:W-:-:S03]  /*45450*/  FMUL R10, R10, c[0x0][0x188] ;  /* 0x000062000a0a7a20 */ /* 0x000fc60000400000 */
[----:B------:R-:W-:Y:S01]  /*45460*/  FSEL R8, R8, -INF , P6 ;  /* 0xff80000008087808 */ /* 0x000fe20003000000 */
[----:B--2---:R-:W-:Y:S02]  /*45470*/  FMUL R22, R20, c[0x0][0x188] ;  /* 0x0000620014167a20 */ /* 0x004fe40000400000 */
[----:B------:R-:W1:Y:S01]  /*45480*/  S2R R20, SR_TID.X ;  /* 0x0000000000147919 */ /* 0x000e620000002100 */
[----:B0-----:R-:W-:Y:S02]  /*45490*/  FMUL R13, R16, c[0x0][0x188] ;  /* 0x00006200100d7a20 */ /* 0x001fe40000400000 */
[----:B------:R-:W-:Y:S02]  /*454a0*/  MOV R16, R22 ;  /* 0x0000001600107202 */ /* 0x000fe40000000f00 */
[----:B------:R-:W0:Y:S01]  /*454b0*/  S2R R22, SR_TID.X ;  /* 0x0000000000167919 */ /* 0x000e220000002100 */
[----:B-1----:R-:W-:-:S04]  /*454c0*/  SHF.R.U32.HI R20, RZ, 0x2, R20 ;  /* 0x00000002ff147819 */ /* 0x002fc80000011614 */
[----:B------:R-:W-:-:S04]  /*454d0*/  SGXT.U32 R20, R20, 0x3 ;  /* 0x000000031414781a */ /* 0x000fc80000000000 */
[----:B------:R-:W-:Y:S01]  /*454e0*/  LOP3.LUT R20, R21, 0x8, R20, 0xfe, !PT ;  /* 0x0000000815147812 */ /* 0x000fe200078efe14 */
[----:B------:R-:W-:-:S03]  /*454f0*/  FSEL R21, R12, -INF , P3 ;  /* 0xff8000000c157808 */ /* 0x000fc60001800000 */
[----:B------:R-:W-:Y:S02]  /*45500*/  ISETP.GE.AND P3, PT, R20, R3, PT ;  /* 0x000000031400720c */ /* 0x000fe40003f66270 */
[----:B------:R-:W1:Y:S04]  /*45510*/  S2R R20, SR_CTAID.X ;  /* 0x0000000000147919 */ /* 0x000e680000002500 */
[----:B------:R0:W-:Y:S02]  /*45520*/  STL [R1+0xe0], R21 ;  /* 0x0000e01501007387 */ /* 0x0001e40000100800 */
[----:B0-----:R-:W-:-:S04]  /*45530*/  SHF.R.U32.HI R21, RZ, 0x2, R22 ;  /* 0x00000002ff157819 */ /* 0x001fc80000011616 */
[----:B------:R-:W-:Y:S01]  /*45540*/  SGXT.U32 R21, R21, 0x3 ;  /* 0x000000031515781a */ /* 0x000fe20000000000 */
[----:B-1----:R-:W-:-:S05]  /*45550*/  IMAD.SHL.U32 R20, R20, 0x40, RZ ;  /* 0x0000004014147824 */ /* 0x002fca00078e00ff */
[----:B------:R-:W-:Y:S02]  /*45560*/  LOP3.LUT R21, R20, 0x10, R21, 0xfe, !PT ;  /* 0x0000001014157812 */ /* 0x000fe400078efe15 */
[----:B------:R-:W0:Y:S01]  /*45570*/  S2R R20, SR_CTAID.X ;  /* 0x0000000000147919 */ /* 0x000e220000002500 */
[----:B------:R-:W-:-:S04]  /*45580*/  SHF.R.U32.HI R22, RZ, 0x2, R22 ;  /* 0x00000002ff167819 */ /* 0x000fc80000011616 */
[----:B------:R-:W-:Y:S02]  /*45590*/  SGXT.U32 R22, R22, 0x3 ;  /* 0x000000031616781a */ /* 0x000fe40000000000 */
[----:B------:R-:W-:Y:S01]  /*455a0*/  FSEL R13, R13, -INF , P4 ;  /* 0xff8000000d0d7808 */ /* 0x000fe20002000000 */
[----:B------:R-:W-:Y:S02]  /*455b0*/  ISETP.GE.AND P4, PT, R21, R3, PT ;  /* 0x000000031500720c */ /* 0x000fe40003f86270 */
[----:B------:R-:W1:Y:S01]  /*455c0*/  S2R R21, SR_CTAID.X ;  /* 0x0000000000157919 */ /* 0x000e620000002500 */
[----:B0-----:R-:W-:-:S04]  /*455d0*/  SHF.L.U32 R20, R20, 0x6, RZ ;  /* 0x0000000614147819 */ /* 0x001fc800000006ff */
[----:B------:R-:W-:Y:S02]  /*455e0*/  LOP3.LUT R22, R20, 0x18, R22, 0xfe, !PT ;  /* 0x0000001814167812 */ /* 0x000fe400078efe16 */
[----:B------:R-:W0:Y:S01]  /*455f0*/  S2R R20, SR_TID.X ;  /* 0x0000000000147919 */ /* 0x000e220000002100 */
[----:B------:R-:W-:-:S05]  /*45600*/  FMUL R12, R18, c[0x0][0x188] ;  /* 0x00006200120c7a20 */ /* 0x000fca0000400000 */
[----:B------:R-:W-:Y:S01]  /*45610*/  FSEL R12, R12, -INF , P5 ;  /* 0xff8000000c0c7808 */ /* 0x000fe20002800000 */
[----:B------:R-:W-:Y:S01]  /*45620*/  ISETP.GE.AND P5, PT, R22, R3, PT ;  /* 0x000000031600720c */ /* 0x000fe20003fa6270 */
[----:B-1----:R-:W-:Y:S01]  /*45630*/  SHF.L.U32 R21, R21, 0x6, RZ ;  /* 0x0000000615157819 */ /* 0x002fe200000006ff */
[----:B------:R-:W-:Y:S02]  /*45640*/  STL [R1+0x104], R13 ;  /* 0x0001040d01007387 */ /* 0x000fe40000100800 */
[----:B------:R-:W-:Y:S01]  /*45650*/  STL [R1+0x114], R12 ;  /* 0x0001140c01007387 */ /* 0x000fe20000100800 */
[--C-:B0-----:R-:W-:Y:S01]  /*45660*/  SHF.R.U32.HI R22, RZ, 0x2, R20.reuse ;  /* 0x00000002ff167819 */ /* 0x101fe20000011614 */
[----:B------:R-:W-:-:S04]  /*45670*/  SHF.R.U32.HI R20, RZ, 0x2, R20 ;  /* 0x00000002ff147819 */ /* 0x000fc80000011614 */
[----:B------:R-:W-:Y:S02]  /*45680*/  SGXT.U32 R20, R20, 0x3 ;  /* 0x000000031414781a */ /* 0x000fe40000000000 */
[----:B------:R-:W-:Y:S02]  /*45690*/  SGXT.U32 R22, R22, 0x3 ;  /* 0x000000031616781a */ /* 0x000fe40000000000 */
[C---:B------:R-:W-:Y:S02]  /*456a0*/  LOP3.LUT R20, R21.reuse, 0x20, R20, 0xfe, !PT ;  /* 0x0000002015147812 */ /* 0x040fe400078efe14 */
[----:B------:R-:W-:-:S03]  /*456b0*/  LOP3.LUT R22, R21, 0x28, R22, 0xfe, !PT ;  /* 0x0000002815167812 */ /* 0x000fc600078efe16 */
[----:B------:R-:W-:Y:S01]  /*456c0*/  STL [R1+0x2fe8], R20 ;  /* 0x002fe81401007387 */ /* 0x000fe20000100800 */
[----:B------:R0:W-:Y:S02]  /*456d0*/  STL [R1+0x124], R8 ;  /* 0x0001240801007387 */ /* 0x0001e40000100800 */
[----:B------:R1:W-:Y:S01]  /*456e0*/  STL [R1+0x2fec], R22 ;  /* 0x002fec1601007387 */ /* 0x0003e20000100800 */
[-C--:B------:R-:W-:Y:S02]  /*456f0*/  ISETP.GE.AND P6, PT, R20, R3.reuse, PT ;  /* 0x000000031400720c */ /* 0x080fe40003fc6270 */
[----:B0-----:R-:W-:Y:S01]  /*45700*/  FSEL R8, R10, -INF , P1 ;  /* 0xff8000000a087808 */ /* 0x001fe20000800000 */
[----:B------:R-:W-:-:S04]  /*45710*/  ISETP.GE.AND P1, PT, R22, R3, PT ;  /* 0x000000031600720c */ /* 0x000fc80003f26270 */
[----:B------:R0:W-:Y:S01]  /*45720*/  STL [R1+0x12c], R8 ;  /* 0x00012c0801007387 */ /* 0x0001e20000100800 */
[----:B------:R-:W2:Y:S02]  /*45730*/  LDL.LU R20, [R1+0x90] ;  /* 0x0000900001147983 */ /* 0x000ea40000300800 */
[----:B------:R-:W2:Y:S02]  /*45740*/  LDL.LU R21, [R1+0x94] ;  /* 0x0000940001157983 */ /* 0x000ea40000300800 */
[----:B-1----:R-:W2:Y:S01]  /*45750*/  LDL.LU R22, [R1+0x98] ;  /* 0x0000980001167983 */ /* 0x002ea20000300800 */
[----:B------:R-:W2:Y:S01]  /*45760*/  LDL.LU R23, [R1+0x9c] ;  /* 0x00009c0001177983 */ /* 0x000ea20000300800 */
[----:B------:R1:W-:Y:S01]  /*45770*/  STL [R1+0x2ff0], R4 ;  /* 0x002ff00401007387 */ /* 0x0003e20000100800 */
[----:B0-----:R-:W-:Y:S01]  /*45780*/  FSEL R8, R16, -INF , P2 ;  /* 0xff80000010087808 */ /* 0x001fe20001000000 */
[----:B------:R-:W-:Y:S01]  /*45790*/  ISETP.GE.AND P2, PT, R4, R3, PT ;  /* 0x000000030400720c */ /* 0x000fe20003f46270 */
[----:B-1----:R-:W-:-:S03]  /*457a0*/  FSEL R4, R29, -INF , P3 ;  /* 0xff8000001d047808 */ /* 0x002fc60001800000 */
[----:B------:R-:W-:Y:S04]  /*457b0*/  STL [R1+0x74], R8 ;  /* 0x0000740801007387 */ /* 0x000fe80000100800 */
[----:B------:R0:W-:Y:S04]  /*457c0*/  STL [R1+0x78], R4 ;  /* 0x0000780401007387 */ /* 0x0001e80000100800 */
[----:B0-----:R-:W0:Y:S01]  /*457d0*/  S2R R4, SR_CTAID.X ;  /* 0x0000000000047919 */ /* 0x001e220000002500 */
[----:B---3--:R-:W-:Y:S02]  /*457e0*/  FMUL R18, R6, c[0x0][0x188] ;  /* 0x0000620006127a20 */ /* 0x008fe40000400000 */
[----:B----4-:R-:W-:-:S02]  /*457f0*/  FMUL R16, R7, c[0x0][0x188] ;  /* 0x0000620007107a20 */ /* 0x010fc40000400000 */
[----:B------:R-:W-:Y:S01]  /*45800*/  IMAD.MOV.U32 R6, RZ, RZ, R2 ;  /* 0x000000ffff067224 */ /* 0x000fe200078e0002 */
[----:B------:R-:W-:Y:S02]  /*45810*/  MOV R7, R0 ;  /* 0x0000000000077202 */ /* 0x000fe40000000f00 */
[----:B------:R-:W-:Y:S02]  /*45820*/  ISETP.GE.AND P3, PT, R5, R3, PT ;  /* 0x000000030500720c */ /* 0x000fe40003f66270 */
[----:B------:R-:W-:Y:S01]  /*45830*/  FSEL R18, R18, -INF , P4 ;  /* 0xff80000012127808 */ /* 0x000fe20002000000 */
[----:B------:R-:W-:Y:S02]  /*45840*/  IADD3 R3, R28, 0x60, RZ ;  /* 0x000000601c037810 */ /* 0x000fe40007ffe0ff */
[----:B------:R-:W-:Y:S02]  /*45850*/  FMUL R10, R19, c[0x0][0x188] ;  /* 0x00006200130a7a20 */ /* 0x000fe40000400000 */
[----:B------:R-:W-:Y:S01]  /*45860*/  FMUL R8, R9, c[0x0][0x188] ;  /* 0x0000620009087a20 */ /* 0x000fe20000400000 */
[----:B0-----:R-:W-:Y:S01]  /*45870*/  SHF.L.U32 R4, R4, 0x6, RZ ;  /* 0x0000000604047819 */ /* 0x001fe200000006ff */
[----:B------:R-:W-:Y:S01]  /*45880*/  FMUL R17, R17, c[0x0][0x188] ;  /* 0x0000620011117a20 */ /* 0x000fe20000400000 */
[----:B------:R-:W-:-:S04]  /*45890*/  FSEL R10, R10, -INF , P1 ;  /* 0xff8000000a0a7808 */ /* 0x000fc80000800000 */
[----:B------:R-:W-:Y:S02]  /*458a0*/  FSEL R17, R17, -INF , P6 ;  /* 0xff80000011117808 */ /* 0x000fe40003000000 */
[----:B------:R-:W-:Y:S01]  /*458b0*/  FSEL R8, R8, -INF , P2 ;  /* 0xff80000008087808 */ /* 0x000fe20001000000 */
[----:B--2---:R-:W-:Y:S01]  /*458c0*/  HMMA.16816.F32 R12, R24, R14, R20 ;  /* 0x0000000e180c723c */ /* 0x004fe20000001814 */
[----:B------:R-:W0:Y:S11]  /*458d0*/  S2R R20, SR_TID.X ;  /* 0x0000000000147919 */ /* 0x000e360000002100 */
[----:B------:R-:W-:Y:S11]  /*458e0*/  @!UPT UIADD3 URZ, URZ, URZ, URZ ;  /* 0x0000003f3f3ff290 */ /* 0x000ff6000fffe03f */
[----:B------:R-:W-:Y:S01]  /*458f0*/  STL.64 [R1+0x2fd8], R14 ;  /* 0x002fd80e01007387 */ /* 0x000fe20000100a00 */
[--C-:B0-----:R-:W-:Y:S01]  /*45900*/  SHF.R.U32.HI R22, RZ, 0x2, R20.reuse ;  /* 0x00000002ff167819 */ /* 0x101fe20000011614 */
[----:B------:R-:W-:Y:S02]  /*45910*/  SHF.R.U32.HI R20, RZ, 0x2, R20 ;  /* 0x00000002ff147819 */ /* 0x000fe40000011614 */
[----:B------:R0:W-:Y:S02]  /*45920*/  STL.64 [R1+0x2fd0], R12 ;  /* 0x002fd00c01007387 */ /* 0x0001e40000100a00 */
[----:B------:R-:W-:Y:S02]  /*45930*/  SGXT.U32 R20, R20, 0x3 ;  /* 0x000000031414781a */ /* 0x000fe40000000000 */
[----:B------:R-:W-:Y:S01]  /*45940*/  SGXT.U32 R22, R22, 0x3 ;  /* 0x000000031616781a */ /* 0x000fe20000000000 */
[----:B0-----:R-:W2:Y:S01]  /*45950*/  LDL.LU R12, [R1+0x140] ;  /* 0x00014000010c7983 */ /* 0x001ea20000300800 */
[----:B------:R-:W2:Y:S02]  /*45960*/  LDL.LU R13, [R1+0x144] ;  /* 0x00014400010d7983 */ /* 0x000ea40000300800 */
[----:B------:R-:W2:Y:S02]  /*45970*/  LDL.LU R14, [R1+0x148] ;  /* 0x00014800010e7983 */ /* 0x000ea40000300800 */
[----:B------:R-:W2:Y:S01]  /*45980*/  LDL.LU R15, [R1+0x14c] ;  /* 0x00014c00010f7983 */ /* 0x000ea20000300800 */
[----:B------:R-:W3:Y:S01]  /*45990*/  LDL.LU R2, [R1+0xd0] ;  /* 0x0000d00001027983 */ /* 0x000ee20000300800 */
[----:B------:R-:W4:Y:S02]  /*459a0*/  LDL.LU R0, [R1+0xd4] ;  /* 0x0000d40001007983 */ /* 0x000f240000300800 */
[----:B------:R-:W2:Y:S01]  /*459b0*/  LDL.LU R29, [R1+0xd8] ;  /* 0x0000d800011d7983 */ /* 0x000ea20000300800 */
[----:B------:R-:W-:Y:S01]  /*459c0*/  LOP3.LUT R20, R4, 0x8, R20, 0xfe, !PT ;  /* 0x0000000804147812 */ /* 0x000fe200078efe14 */
[----:B------:R-:W2:Y:S01]  /*459d0*/  LDL.LU R21, [R1+0x64] ;  /* 0x0000640001157983 */ /* 0x000ea20000300800 */
[----:B------:R-:W2:Y:S01]  /*459e0*/  LDL.LU R23, [R1+0x6c] ;  /* 0x00006c0001177983 */ /* 0x000ea20000300800 */
[----:B------:R-:W-:Y:S01]  /*459f0*/  LOP3.LUT R22, R22, R4, RZ, 0xfc, !PT ;  /* 0x0000000416167212 */ /* 0x000fe200078efcff */
[----:B------:R-:W2:Y:S01]  /*45a00*/  LDL.LU R19, [R1+0xdc] ;  /* 0x0000dc0001137983 */ /* 0x000ea20000300800 */
[----:B------:R-:W-:Y:S01]  /*45a10*/  FSEL R4, R16, -INF , P5 ;  /* 0xff80000010047808 */ /* 0x000fe20002800000 */
[----:B------:R-:W2:Y:S01]  /*45a20*/  LDL.LU R9, [R1+0x60] ;  /* 0x0000600001097983 */ /* 0x000ea20000300800 */
[----:B------:R0:W-:Y:S01]  /*45a30*/  STL [R1+0x70], R18 ;  /* 0x0000701201007387 */ /* 0x0001e20000100800 */
[----:B------:R-:W-:-:S02]  /*45a40*/  ISETP.GE.AND P5, PT, R20, R3, PT ;  /* 0x000000031400720c */ /* 0x000fc40003fa6270 */
[----:B------:R-:W1:Y:S04]  /*45a50*/  S2R R20, SR_TID.X ;  /* 0x0000000000147919 */ /* 0x000e680000002100 */
[----:B0-----:R-:W3:Y:S01]  /*45a60*/  LDL.LU R18, [R1+0x50] ;  /* 0x0000500001127983 */ /* 0x001ee20000300800 */
[----:B------:R-:W3:Y:S02]  /*45a70*/  LDL.LU R16, [R1+0x20] ;  /* 0x0000200001107983 */ /* 0x000ee40000300800 */
[----:B------:R0:W-:Y:S02]  /*45a80*/  STL [R1+0x7c], R4 ;  /* 0x00007c0401007387 */ /* 0x0001e40000100800 */
[----:B0-----:R-:W0:Y:S01]  /*45a90*/  S2R R4, SR_CTAID.X ;  /* 0x0000000000047919 */ /* 0x001e220000002500 */
[----:B------:R-:W-:-:S02]  /*45aa0*/  ISETP.GE.AND P4, PT, R22, R3, PT ;  /* 0x000000031600720c */ /* 0x000fc40003f86270 */
[--C-:B-1----:R-:W-:Y:S01]  /*45ab0*/  SHF.R.U32.HI R22, RZ, 0x2, R20.reuse ;  /* 0x00000002ff167819 */ /* 0x102fe20000011614 */
[----:B------:R-:W-:-:S03]  /*45ac0*/  SHF.R.U32.HI R20, RZ, 0x2, R20 ;  /* 0x00000002ff147819 */ /* 0x000fc60000011614 */
[----:B------:R-:W-:Y:S02]  /*45ad0*/  SGXT.U32 R22, R22, 0x3 ;  /* 0x000000031616781a */ /* 0x000fe40000000000 */
[----:B------:R-:W-:Y:S01]  /*45ae0*/  SGXT.U32 R20, R20, 0x3 ;  /* 0x000000031414781a */ /* 0x000fe20000000000 */
[----:B------:R1:W-:Y:S04]  /*45af0*/  STL [R1+0xe8], R17 ;  /* 0x0000e81101007387 */ /* 0x0003e80000100800 */
[----:B-1----:R-:W3:Y:S01]  /*45b00*/  LDL.LU R17, [R1+0x28] ;  /* 0x0000280001117983 */ /* 0x002ee20000300800 */
[----:B0-----:R-:W-:-:S05]  /*45b10*/  IMAD.SHL.U32 R4, R4, 0x40, RZ ;  /* 0x0000004004047824 */ /* 0x001fca00078e00ff */
[C---:B------:R-:W-:Y:S02]  /*45b20*/  LOP3.LUT R22, R4.reuse, 0x10, R22, 0xfe, !PT ;  /* 0x0000001004167812 */ /* 0x040fe400078efe16 */
[----:B------:R-:W-:Y:S02]  /*45b30*/  LOP3.LUT R20, R4, 0x18, R20, 0xfe, !PT ;  /* 0x0000001804147812 */ /* 0x000fe400078efe14 */
[----:B------:R-:W3:Y:S01]  /*45b40*/  LDL.LU R4, [R1+0x2ff0] ;  /* 0x002ff00001047983 */ /* 0x000ee20000300800 */
[-C--:B------:R-:W-:Y:S02]  /*45b50*/  ISETP.GE.AND P6, PT, R22, R3.reuse, PT ;  /* 0x000000031600720c */ /* 0x080fe40003fc6270 */
[----:B------:R-:W4:Y:S02]  /*45b60*/  LDL.LU R22, [R1+0x2fec] ;  /* 0x002fec0001167983 */ /* 0x000f240000300800 */
[----:B------:R0:W-:Y:S01]  /*45b70*/  STL [R1+0x110], R10 ;  /* 0x0001100a01007387 */ /* 0x0001e20000100800 */
[----:B------:R-:W-:Y:S01]  /*45b80*/  ISETP.GE.AND P1, PT, R20, R3, PT ;  /* 0x000000031400720c */ /* 0x000fe20003f26270 */
[----:B0-----:R-:W4:Y:S01]  /*45b90*/  LDL.LU R10, [R1+0x58] ;  /* 0x00005800010a7983 */ /* 0x001f220000300800 */
[----:B------:R-:W4:Y:S02]  /*45ba0*/  LDL.LU R20, [R1+0x2fe8] ;  /* 0x002fe80001147983 */ /* 0x000f240000300800 */
[----:B------:R0:W-:Y:S02]  /*45bb0*/  STL [R1+0x11c], R8 ;  /* 0x00011c0801007387 */ /* 0x0001e40000100800 */
[----:B0-----:R-:W4:Y:S01]  /*45bc0*/  LDL.LU R8, [R1+0x68] ;  /* 0x0000680001087983 */ /* 0x001f220000300800 */
[----:B------:R-:W-:-:S05]  /*45bd0*/  FMUL R11, R11, c[0x0][0x188] ;  /* 0x000062000b0b7a20 */ /* 0x000fca0000400000 */
[----:B------:R-:W-:Y:S01]  /*45be0*/  FSEL R11, R11, -INF , P3 ;  /* 0xff8000000b0b7808 */ /* 0x000fe20001800000 */
[----:B--2---:R-:W-:-:S05]  /*45bf0*/  FMUL R9, R9, c[0x0][0x188] ;  /* 0x0000620009097a20 */ /* 0x004fca0000400000 */
[----:B------:R-:W-:Y:S01]  /*45c00*/  FSEL R9, R9, -INF , P4 ;  /* 0xff80000009097808 */ /* 0x000fe20002000000 */
[----:B------:R-:W-:Y:S01]  /*45c10*/  HMMA.16816.F32 R24, R24, R6, R12 ;  /* 0x000000061818723c */ /* 0x000fe2000000180c */
[-C--:B---3--:R-:W-:Y:S02]  /*45c20*/  ISETP.GE.AND P4, PT, R4, R3.reuse, PT ;  /* 0x000000030400720c */ /* 0x088fe40003f86270 */
[-C--:B----4-:R-:W-:Y:S02]  /*45c30*/  ISETP.GE.AND P3, PT, R22, R3.reuse, PT ;  /* 0x000000031600720c */ /* 0x090fe40003f66270 */
[-C--:B------:R-:W-:Y:S02]  /*45c40*/  ISETP.GE.AND P2, PT, R20, R3.reuse, PT ;  /* 0x000000031400720c */ /* 0x080fe40003f46270 */
[----:B------:R-:W2:Y:S01]  /*45c50*/  LDL.LU R20, [R1+0x2fe4] ;  /* 0x002fe40001147983 */ /* 0x000ea20000300800 */
[----:B------:R0:W-:Y:S02]  /*45c60*/  STL [R1+0x128], R11 ;  /* 0x0001280b01007387 */ /* 0x0001e40000100800 */
[----:B------:R-:W-:Y:S01]  /*45c70*/  FMUL R8, R8, c[0x0][0x188] ;  /* 0x0000620008087a20 */ /* 0x000fe20000400000 */
[----:B0-----:R-:W3:Y:S01]  /*45c80*/  LDL.LU R11, [R1+0x54] ;  /* 0x00005400010b7983 */ /* 0x001ee20000300800 */
[----:B------:R-:W4:Y:S03]  /*45c90*/  LDL.LU R22, [R1+0x2fe0] ;  /* 0x002fe00001167983 */ /* 0x000f260000300800 */
[----:B------:R-:W-:Y:S01]  /*45ca0*/  FSEL R4, R8, -INF , P5 ;  /* 0xff80000008047808 */ /* 0x000fe20002800000 */
[----:B------:R0:W-:Y:S01]  /*45cb0*/  STL [R1+0x68], R9 ;  /* 0x0000680901007387 */ /* 0x0001e20000100800 */
[----:B------:R-:W-:-:S03]  /*45cc0*/  ISETP.GE.AND P5, PT, R5, R3, PT ;  /* 0x000000030500720c */ /* 0x000fc60003fa6270 */
[----:B0-----:R-:W2:Y:S01]  /*45cd0*/  LDL.LU R9, [R1+0x5c] ;  /* 0x00005c0001097983 */ /* 0x001ea20000300800 */
[----:B------:R0:W-:Y:S02]  /*45ce0*/  STL [R1+0x60], R4 ;  /* 0x0000600401007387 */ /* 0x0001e40000100800 */
[----:B------:R-:W2:Y:S02]  /*45cf0*/  LDL.LU.64 R14, [R1+0x2fd8] ;  /* 0x002fd800010e7983 */ /* 0x000ea40000300a00 */
[----:B------:R-:W2:Y:S01]  /*45d00*/  LDL.LU.64 R12, [R1+0x2fd0] ;  /* 0x002fd000010c7983 */ /* 0x000ea20000300a00 */
[----:B------:R-:W2:Y:S04]  /*45d10*/  LDL.LU.64 R6, [R1+0x2fc8] ;  /* 0x002fc80001067983 */ /* 0x000ea80000300a00 */
[----:B0-----:R-:W2:Y:S01]  /*45d20*/  LDL.LU.64 R4, [R1+0x2fc0] ;  /* 0x002fc00001047983 */ /* 0x001ea20000300a00 */
[----:B------:R-:W-:-:S02]  /*45d30*/  FMUL R2, R2, c[0x0][0x188] ;  /* 0x0000620002027a20 */ /* 0x000fc40000400000 */
[----:B------:R-:W-:-:S05]  /*45d40*/  FMUL R16, R16, c[0x0][0x188] ;  /* 0x0000620010107a20 */ /* 0x000fca0000400000 */
[----:B------:R-:W-:-:S05]  /*45d50*/  FSEL R16, R16, -INF , P6 ;  /* 0xff80000010107808 */ /* 0x000fca0003000000 */
[----:B------:R0:W-:Y:S04]  /*45d60*/  STL [R1+0x3c], R16 ;  /* 0x00003c1001007387 */ /* 0x0001e80000100800 */
[----:B0-----:R-:W0:Y:S01]  /*45d70*/  S2R R16, SR_TID.X ;  /* 0x0000000000107919 */ /* 0x001e220000002100 */
[----:B------:R-:W-:-:S05]  /*45d80*/  FMUL R17, R17, c[0x0][0x188] ;  /* 0x0000620011117a20 */ /* 0x000fca0000400000 */
[----:B------:R-:W-:Y:S02]  /*45d90*/  FSEL R17, R17, -INF , P1 ;  /* 0xff80000011117808 */ /* 0x000fe40000800000 */
[----:B0-----:R-:W-:-:S04]  /*45da0*/  SHF.R.U32.HI R16, RZ, 0x2, R16 ;  /* 0x00000002ff107819 */ /* 0x001fc80000011610 */
[----:B------:R-:W-:Y:S01]  /*45db0*/  SGXT.U32 R16, R16, 0x3 ;  /* 0x000000031010781a */ /* 0x000fe20000000000 */
[----:B------:R0:W-:Y:S04]  /*45dc0*/  STL [R1+0x38], R17 ;  /* 0x0000381101007387 */ /* 0x0001e80000100800 */
[----:B0-----:R-:W0:Y:S01]  /*45dd0*/  S2R R17, SR_CTAID.X ;  /* 0x0000000000117919 */ /* 0x001e220000002500 */
[----:B------:R-:W-:Y:S01]  /*45de0*/  FMUL R29, R29, c[0x0][0x188] ;  /* 0x000062001d1d7a20 */ /* 0x000fe20000400000 */
[----:B0-----:R-:W-:Y:S01]  /*45df0*/  SHF.L.U32 R17, R17, 0x6, RZ ;  /* 0x0000000611117819 */ /* 0x001fe200000006ff */
[----:B------:R-:W-:Y:S02]  /*45e00*/  FMUL R0, R0, c[0x0][0x188] ;  /* 0x0000620000007a20 */ /* 0x000fe40000400000 */
[----:B------:R-:W-:-:S02]  /*45e10*/  FMUL R19, R19, c[0x0][0x188] ;  /* 0x0000620013137a20 */ /* 0x000fc40000400000 */
[----:B------:R-:W-:Y:S02]  /*45e20*/  FMUL R18, R18, c[0x0][0x188] ;  /* 0x0000620012127a20 */ /* 0x000fe40000400000 */
[----:B------:R-:W-:Y:S02]  /*45e30*/  FMUL R10, R10, c[0x0][0x188] ;  /* 0x000062000a0a7a20 */ /* 0x000fe40000400000 */
[----:B--2---:R-:W-:Y:S02]  /*45e40*/  FMUL R8, R5, c[0x0][0x188] ;  /* 0x0000620005087a20 */ /* 0x004fe40000400000 */
[----:B------:R-:W-:Y:S01]  /*45e50*/  FMUL R3, R4, c[0x0][0x188] ;  /* 0x0000620004037a20 */ /* 0x000fe20000400000 */
[----:B------:R-:W0:Y:S01]  /*45e60*/  S2R R5, SR_TID.X ;  /* 0x0000000000057919 */ /* 0x000e220000002100 */
[----:B------:R-:W-:Y:S01]  /*45e70*/  MOV R4, R2 ;  /* 0x0000000200047202 */ /* 0x000fe20000000f00 */
[----:B------:R-:W-:Y:S02]  /*45e80*/  FMUL R2, R6, c[0x0][0x188] ;  /* 0x0000620006027a20 */ /* 0x000fe40000400000 */
[----:B------:R-:W1:Y:S01]  /*45e90*/  S2R R6, SR_CTAID.X ;  /* 0x0000000000067919 */ /* 0x000e620000002500 */
[----:B0-----:R-:W-:-:S02]  /*45ea0*/  SHF.R.U32.HI R5, RZ, 0x2, R5 ;  /* 0x00000002ff057819 */ /* 0x001fc40000011605 */
[----:B-1----:R-:W-:Y:S02]  /*45eb0*/  SHF.L.U32 R6, R6, 0x6, RZ ;  /* 0x0000000606067819 */ /* 0x002fe400000006ff */
[----:B------:R-:W-:-:S04]  /*45ec0*/  SGXT.U32 R5, R5, 0x3 ;  /* 0x000000030505781a */ /* 0x000fc80000000000 */
[----:B------:R-:W-:Y:S01]  /*45ed0*/  LOP3.LUT R5, R5, R6, RZ, 0xfc, !PT ;  /* 0x0000000605057212 */ /* 0x000fe200078efcff */
[----:B------:R-:W-:Y:S02]  /*45ee0*/  IMAD.MOV.U32 R6, RZ, RZ, R4 ;  /* 0x000000ffff067224 */ /* 0x000fe400078e0004 */
[----:B------:R-:W-:Y:S02]  /*45ef0*/  FMUL R4, R20, c[0x0][0x188] ;  /* 0x0000620014047a20 */ /* 0x000fe40000400000 */
[----:B------:R-:W0:Y:S01]  /*45f00*/  S2R R20, SR_CTAID.X ;  /* 0x0000000000147919 */ /* 0x000e220000002500 */
[CC--:B------:R-:W-:Y:S02]  /*45f10*/  ISETP.GE.AND P6, PT, R5.reuse, R28.reuse, PT ;  /* 0x0000001c0500720c */ /* 0x0c0fe40003fc6270 */
[----:B------:R-:W-:Y:S01]  /*45f20*/  ISETP.GT.AND P1, PT, R5, R28, PT ;  /* 0x0000001c0500720c */ /* 0x000fe20003f24270 */
[----:B----4-:R-:W-:Y:S01]  /*45f30*/  FMUL R5, R22, c[0x0][0x188] ;  /* 0x0000620016057a20 */ /* 0x010fe20000400000 */
[----:B------:R-:W-:Y:S01]  /*45f40*/  MOV R22, R6 ;  /* 0x0000000600167202 */ /* 0x000fe20000000f00 */
[----:B------:R-:W-:Y:S01]  /*45f50*/  FMUL R6, R12, c[0x0][0x188] ;  /* 0x000062000c067a20 */ /* 0x000fe20000400000 */
[----:B------:R-:W-:-:S02]  /*45f60*/  FSEL R12, R4, -INF , P2 ;  /* 0xff800000040c7808 */ /* 0x000fc40001000000 */
[----:B------:R-:W-:Y:S02]  /*45f70*/  FSEL R5, R5, -INF , P3 ;  /* 0xff80000005057808 */ /* 0x000fe40001800000 */
[----:B0-----:R-:W-:-:S04]  /*45f80*/  SHF.L.U32 R20, R20, 0x6, RZ ;  /* 0x0000000614147819 */ /* 0x001fc800000006ff */
[----:B------:R-:W-:Y:S02]  /*45f90*/  LOP3.LUT R16, R20, 0x8, R16, 0xfe, !PT ;  /* 0x0000000814107812 */ /* 0x000fe400078efe10 */
[----:B------:R-:W0:Y:S02]  /*45fa0*/  S2R R20, SR_TID.X ;  /* 0x0000000000147919 */ /* 0x000e240000002100 */
[CC--:B------:R-:W-:Y:S02]  /*45fb0*/  ISETP.GE.AND P2, PT, R16.reuse, R28.reuse, PT ;  /* 0x0000001c1000720c */ /* 0x0c0fe40003f46270 */
[----:B------:R-:W-:Y:S02]  /*45fc0*/  ISETP.GT.AND P3, PT, R16, R28, PT ;  /* 0x0000001c1000720c */ /* 0x000fe40003f64270 */
[----:B------:R-:W1:Y:S04]  /*45fd0*/  S2R R16, SR_CTAID.X ;  /* 0x0000000000107919 */ /* 0x000e680000002500 */
[----:B------:R0:W-:Y:S02]  /*45fe0*/  STL [R1+0x34], R12 ;  /* 0x0000340c01007387 */ /* 0x0001e40000100800 */
[----:B0-----:R-:W-:-:S04]  /*45ff0*/  SHF.R.U32.HI R12, RZ, 0x2, R20 ;  /* 0x00000002ff0c7819 */ /* 0x001fc80000011614 */
[----:B------:R-:W-:Y:S01]  /*46000*/  SGXT.U32 R12, R12, 0x3 ;  /* 0x000000030c0c781a */ /* 0x000fe20000000000 */
[----:B-1----:R-:W-:-:S05]  /*46010*/  IMAD.SHL.U32 R16, R16, 0x40, RZ ;  /* 0x0000004010107824 */ /* 0x002fca00078e00ff */
[----:B------:R-:W-:Y:S02]  /*46020*/  LOP3.LUT R12, R16, 0x10, R12, 0xfe, !PT ;  /* 0x00000010100c7812 */ /* 0x000fe400078efe0c */
[----:B------:R-:W0:Y:S04]  /*46030*/  S2R R16, SR_TID.X ;  /* 0x0000000000107919 */ /* 0x000e280000002100 */
[----:B------:R1:W-:Y:S01]  /*46040*/  STL [R1+0xc0], R5 ;  /* 0x0000c00501007387 */ /* 0x0003e20000100800 */
[----:B------:R-:W-:Y:S01]  /*46050*/  FMUL R4, R14, c[0x0][0x188] ;  /* 0x000062000e047a20 */ /* 0x000fe20000400000 */
[----:B-1----:R-:W-:Y:S02]  /*46060*/  FSEL R5, R6, -INF , P4 ;  /* 0xff80000006057808 */ /* 0x002fe40002000000 */
[--C-:B0-----:R-:W-:Y:S01]  /*46070*/  SHF.R.U32.HI R20, RZ, 0x2, R16.reuse ;  /* 0x00000002ff147819 */ /* 0x101fe20000011610 */
[----:B------:R-:W-:-:S04]  /*46080*/  SHF.R.U32.HI R16, RZ, 0x2, R16 ;  /* 0x00000002ff107819 */ /* 0x000fc80000011610 */
[----:B------:R-:W-:Y:S01]  /*46090*/  SGXT.U32 R16, R16, 0x3 ;  /* 0x000000031010781a */ /* 0x000fe20000000000 */
[----:B------:R0:W-:Y:S03]  /*460a0*/  STL [R1+0xf8], R5 ;  /* 0x0000f80501007387 */ /* 0x0001e60000100800 */
[----:B------:R-:W-:Y:S02]  /*460b0*/  LOP3.LUT R16, R17, 0x20, R16, 0xfe, !PT ;  /* 0x0000002011107812 */ /* 0x000fe400078efe10 */
[----:B0-----:R-:W-:Y:S01]  /*460c0*/  FSEL R5, R4, -INF , P5 ;  /* 0xff80000004057808 */ /* 0x001fe20002800000 */
[----:B------:R-:W-:Y:S01]  /*460d0*/  FSEL R4, R22, -INF , P6 ;  /* 0xff80000016047808 */ /* 0x000fe20003000000 */
[----:B------:R-:W-:Y:S01]  /*460e0*/  FSEL R22, R29, -INF , P2 ;  /* 0xff8000001d167808 */ /* 0x000fe20001000000 */
[-C--:B------:R-:W-:Y:S02]  /*460f0*/  ISETP.GE.AND P2, PT, R16, R28.reuse, PT ;  /* 0x0000001c1000720c */ /* 0x080fe40003f46270 */
[----:B------:R-:W0:Y:S01]  /*46100*/  S2R R16, SR_TID.X ;  /* 0x0000000000107919 */ /* 0x000e220000002100 */
[----:B------:R-:W-:-:S02]  /*46110*/  ISETP.GE.AND P4, PT, R12, R28, PT ;  /* 0x0000001c0c00720c */ /* 0x000fc40003f86270 */
[----:B------:R-:W-:Y:S02]  /*46120*/  ISETP.GT.AND P5, PT, R12, R28, PT ;  /* 0x0000001c0c00720c */ /* 0x000fe40003fa4270 */
[----:B------:R-:W1:Y:S01]  /*46130*/  S2R R12, SR_CTAID.X ;  /* 0x00000000000c7919 */ /* 0x000e620000002500 */
[----:B------:R-:W-:-:S03]  /*46140*/  SGXT.U32 R20, R20, 0x3 ;  /* 0x000000031414781a */ /* 0x000fc60000000000 */
[----:B------:R-:W-:Y:S01]  /*46150*/  STL [R1+0x120], R5 ;  /* 0x0001200501007387 */ /* 0x000fe20000100800 */
[----:B------:R2:W-:Y:S01]  /*46160*/  STL [R1+0x30], R4 ;  /* 0x0000300401007387 */ /* 0x0005e20000100800 */
[----:B------:R-:W-:Y:S01]  /*46170*/  LOP3.LUT R20, R17, 0x18, R20, 0xfe, !PT ;  /* 0x0000001811147812 */ /* 0x000fe200078efe14 */
[----:B---3--:R-:W-:Y:S01]  /*46180*/  FMUL R11, R11, c[0x0][0x188] ;  /* 0x000062000b0b7a20 */ /* 0x008fe20000400000 */
[----:B------:R-:W-:Y:S02]  /*46190*/  FSEL R29, R19, -INF , P3 ;  /* 0xff800000131d7808 */ /* 0x000fe40001800000 */
[-C--:B------:R-:W-:Y:S02]  /*461a0*/  ISETP.GE.AND P6, PT, R20, R28.reuse, PT ;  /* 0x0000001c1400720c */ /* 0x080fe40003fc6270 */
[----:B--2---:R-:W-:Y:S01]  /*461b0*/  FSEL R4, R0, -INF , P1 ;  /* 0xff80000000047808 */ /* 0x004fe20000800000 */
[----:B------:R-:W-:Y:S01]  /*461c0*/  ISETP.GT.AND P1, PT, R20, R28, PT ;  /* 0x0000001c1400720c */ /* 0x000fe20003f24270 */
[----:B------:R-:W2:Y:S01]  /*461d0*/  LDL.LU R0, [R1+0x2fb8] ;  /* 0x002fb80001007983 */ /* 0x000ea20000300800 */
[----:B------:R-:W-:-:S02]  /*461e0*/  FSEL R20, R18, -INF , P4 ;  /* 0xff80000012147808 */ /* 0x000fc40002000000 */
[----:B------:R3:W-:Y:S02]  /*461f0*/  STL [R1+0x28], R4 ;  /* 0x0000280401007387 */ /* 0x0007e40000100800 */
[----:B------:R-:W4:Y:S01]  /*46200*/  S2R R18, SR_TID.X ;  /* 0x0000000000127919 */ /* 0x000f220000002100 */
[----:B0-----:R-:W-:Y:S01]  /*46210*/  SHF.R.U32.HI R19, RZ, 0x2, R16 ;  /* 0x00000002ff137819 */ /* 0x001fe20000011610 */
[----:B------:R-:W-:Y:S01]  /*46220*/  STL [R1+0x18], R22 ;  /* 0x0000181601007387 */ /* 0x000fe20000100800 */
[----:B-1----:R-:W-:Y:S02]  /*46230*/  SHF.L.U32 R12, R12, 0x6, RZ ;  /* 0x000000060c0c7819 */ /* 0x002fe400000006ff */
[----:B------:R-:W-:Y:S02]  /*46240*/  SGXT.U32 R19, R19, 0x3 ;  /* 0x000000031313781a */ /* 0x000fe40000000000 */
[----:B---3--:R-:W-:Y:S01]  /*46250*/  FSEL R4, R11, -INF , P5 ;  /* 0xff8000000b047808 */ /* 0x008fe20002800000 */
[----:B------:R-:W-:Y:S01]  /*46260*/  STL [R1+0x14], R29 ;  /* 0x0000141d01007387 */ /* 0x000fe20000100800 */
[----:B------:R-:W-:-:S03]  /*46270*/  LOP3.LUT R19, R12, 0x20, R19, 0xfe, !PT ;  /* 0x000000200c137812 */ /* 0x000fc600078efe13 */
[----:B------:R0:W-:Y:S01]  /*46280*/  STL [R1+0xc], R4 ;  /* 0x00000c0401007387 */ /* 0x0001e20000100800 */
[----:B------:R-:W-:Y:S01]  /*46290*/  ISETP.GT.AND P3, PT, R19, R28, PT ;  /* 0x0000001c1300720c */ /* 0x000fe20003f64270 */
[----:B------:R-:W-:Y:S01]  /*462a0*/  STL [R1+0x10], R20 ;  /* 0x0000101401007387 */ /* 0x000fe20000100800 */
[----:B0-----:R-:W-:-:S05]  /*462b0*/  FSEL R4, R10, -INF , P6 ;  /* 0xff8000000a047808 */ /* 0x001fca0003000000 */
[----:B------:R0:W-:Y:S02]  /*462c0*/  STL [R1+0x8], R4 ;  /* 0x0000080401007387 */ /* 0x0001e40000100800 */
[----:B0-----:R-:W-:Y:S01]  /*462d0*/  FSEL R4, R3, -INF , P2 ;  /* 0xff80000003047808 */ /* 0x001fe20001000000 */
[----:B------:R-:W-:Y:S02]  /*462e0*/  FSEL R3, R8, -INF , P3 ;  /* 0xff80000008037808 */ /* 0x000fe40001800000 */
[----:B------:R-:W-:Y:S02]  /*462f0*/  FMUL R8, R24, c[0x0][0x188] ;  /* 0x0000620018087a20 */ /* 0x000fe40000400000 */
[----:B------:R-:W0:Y:S01]  /*46300*/  S2R R24, SR_CTAID.X ;  /* 0x0000000000187919 */ /* 0x000e220000002500 */
[----:B------:R-:W-:Y:S02]  /*46310*/  SHF.R.U32.HI R14, RZ, 0x2, R16 ;  /* 0x00000002ff0e7819 */ /* 0x000fe40000011610 */
[--C-:B----4-:R-:W-:Y:S01]  /*46320*/  SHF.R.U32.HI R17, RZ, 0x2, R18.reuse ;  /* 0x00000002ff117819 */ /* 0x110fe20000011612 */
[----:B------:R-:W-:Y:S01]  /*46330*/  SHF.R.U32.HI R16, RZ, 0x2, R18 ;  /* 0x00000002ff107819 */ /* 0x000fe20000011612 */
[----:B------:R-:W-:-:S02]  /*46340*/  SGXT.U32 R14, R14, 0x3 ;  /* 0x000000030e0e781a */ /* 0x000fc40000000000 */
[----:B------:R-:W-:Y:S02]  /*46350*/  SGXT.U32 R17, R17, 0x3 ;  /* 0x000000031111781a */ /* 0x000fe40000000000 */
[----:B------:R-:W-:Y:S01]  /*46360*/  SGXT.U32 R16, R16, 0x3 ;  /* 0x000000031010781a */ /* 0x000fe20000000000 */
[----:B------:R-:W-:Y:S01]  /*46370*/  FMUL R9, R9, c[0x0][0x188] ;  /* 0x0000620009097a20 */ /* 0x000fe20000400000 */
[C---:B------:R-:W-:Y:S02]  /*46380*/  LOP3.LUT R14, R12.reuse, 0x28, R14, 0xfe, !PT ;  /* 0x000000280c0e7812 */ /* 0x040fe400078efe0e */
[C---:B------:R-:W-:Y:S02]  /*46390*/  LOP3.LUT R17, R12.reuse, 0x30, R17, 0xfe, !PT ;  /* 0x000000300c117812 */ /* 0x040fe400078efe11 */
[----:B------:R-:W-:Y:S01]  /*463a0*/  LOP3.LUT R16, R12, 0x38, R16, 0xfe, !PT ;  /* 0x000000380c107812 */ /* 0x000fe200078efe10 */
[----:B------:R-:W-:Y:S01]  /*463b0*/  IADD3 R12, R28, 0x61, RZ ;  /* 0x000000611c0c7810 */ /* 0x000fe20007ffe0ff */
[----:B------:R-:W-:-:S02]  /*463c0*/  FSEL R5, R9, -INF , P1 ;  /* 0xff80000009057808 */ /* 0x000fc40000800000 */
[CC--:B------:R-:W-:Y:S02]  /*463d0*/  ISETP.GE.AND P4, PT, R14.reuse, R28.reuse, PT ;  /* 0x0000001c0e00720c */ /* 0x0c0fe40003f86270 */
[-C--:B------:R-:W-:Y:S02]  /*463e0*/  ISETP.GT.AND P5, PT, R14, R28.reuse, PT ;  /* 0x0000001c0e00720c */ /* 0x080fe40003fa4270 */
[CC--:B------:R-:W-:Y:S01]  /*463f0*/  ISETP.GE.AND P6, PT, R17.reuse, R28.reuse, PT ;  /* 0x0000001c1100720c */ /* 0x0c0fe20003fc6270 */
[-C--:B------:R-:W-:Y:S01]  /*46400*/  ISETP.GT.AND P1, PT, R17, R28.reuse, PT ;  /* 0x0000001c1100720c */ /* 0x080fe20003f24270 */
[CC--:B------:R-:W-:Y:S02]  /*46410*/  ISETP.GE.AND P2, PT, R16.reuse, R28.reuse, PT ;  /* 0x0000001c1000720c */ /* 0x0c0fe40003f46270 */
[----:B------:R-:W-:Y:S01]  /*46420*/  ISETP.GT.AND P3, PT, R16, R28, PT ;  /* 0x0000001c1000720c */ /* 0x000fe20003f64270 */
[----:B------:R-:W-:Y:S02]  /*46430*/  SHF.R.U32.HI R28, RZ, 0x2, R18 ;  /* 0x00000002ff1c7819 */ /* 0x000fe40000011612 */
[----:B0-----:R-:W-:-:S02]  /*46440*/  IMAD.SHL.U32 R24, R24, 0x40, RZ ;  /* 0x0000004018187824 */ /* 0x001fc400078e00ff */
[----:B------:R-:W-:Y:S02]  /*46450*/  SGXT.U32 R28, R28, 0x3 ;  /* 0x000000031c1c781a */ /* 0x000fe40000000000 */
[----:B------:R-:W-:Y:S02]  /*46460*/  SHF.R.U32.HI R18, RZ, 0x2, R18 ;  /* 0x00000002ff127819 */ /* 0x000fe40000011612 */
[----:B------:R-:W-:Y:S02]  /*46470*/  LOP3.LUT R28, R28, R24, RZ, 0xfc, !PT ;  /* 0x000000181c1c7212 */ /* 0x000fe400078efcff */
[----:B------:R-:W-:Y:S02]  /*46480*/  FSEL R6, R2, -INF , P4 ;  /* 0xff80000002067808 */ /* 0x000fe40002000000 */
[----:B------:R-:W-:Y:S01]  /*46490*/  SGXT.U32 R18, R18, 0x3 ;  /* 0x000000031212781a */ /* 0x000fe20000000000 */
[----:B------:R-:W-:Y:S01]  /*464a0*/  FMUL R7, R7, c[0x0][0x188] ;  /* 0x0000620007077a20 */ /* 0x000fe20000400000 */
[----:B------:R-:W-:Y:S01]  /*464b0*/  ISETP.GE.AND P4, PT, R28, R12, PT ;  /* 0x0000000c1c00720c */ /* 0x000fe20003f86270 */
[----:B------:R-:W-:Y:S01]  /*464c0*/  FMUL R10, R26, c[0x0][0x188] ;  /* 0x000062001a0a7a20 */ /* 0x000fe20000400000 */
[----:B------:R-:W0:Y:S01]  /*464d0*/  S2R R28, SR_TID.X ;  /* 0x00000000001c7919 */ /* 0x000e220000002100 */
[----:B------:R-:W-:-:S02]  /*464e0*/  LOP3.LUT R18, R24, 0x8, R18, 0xfe, !PT ;  /* 0x0000000818127812 */ /* 0x000fc400078efe12 */
[----:B------:R-:W1:Y:S01]  /*464f0*/  S2R R24, SR_CTAID.X ;  /* 0x0000000000187919 */ /* 0x000e620000002500 */
[----:B------:R-:W-:Y:S01]  /*46500*/  FSEL R7, R7, -INF , P5 ;  /* 0xff80000007077808 */ /* 0x000fe20002800000 */
[----:B------:R-:W-:Y:S01]  /*46510*/  FMUL R11, R27, c[0x0][0x188] ;  /* 0x000062001b0b7a20 */ /* 0x000fe20000400000 */
[----:B------:R-:W-:Y:S02]  /*46520*/  ISETP.GE.AND P5, PT, R18, R12, PT ;  /* 0x0000000c1200720c */ /* 0x000fe40003fa6270 */
[----:B------:R-:W-:Y:S01]  /*46530*/  FSEL R10, R10, -INF , P2 ;  /* 0xff8000000a0a7808 */ /* 0x000fe20001000000 */
[----:B------:R-:W-:Y:S01]  /*46540*/  FMUL R21, R21, c[0x0][0x188] ;  /* 0x0000620015157a20 */ /* 0x000fe20000400000 */
[----:B------:R-:W3:Y:S01]  /*46550*/  LDL.LU R2, [R1+0x2fb4] ;  /* 0x002fb40001027983 */ /* 0x000ee20000300800 */
[----:B------:R-:W-:Y:S02]  /*46560*/  FSEL R11, R11, -INF , P3 ;  /* 0xff8000000b0b7808 */ /* 0x000fe40001800000 */
[----:B------:R4:W-:Y:S02]  /*46570*/  STL [R1+0xc4], R10 ;  /* 0x0000c40a01007387 */ /* 0x0009e40000100800 */
[----:B------:R-:W-:Y:S01]  /*46580*/  FMUL R23, R23, c[0x0][0x188] ;  /* 0x0000620017177a20 */ /* 0x000fe20000400000 */
[--C-:B0-----:R-:W-:Y:S01]  /*46590*/  SHF.R.U32.HI R18, RZ, 0x2, R28.reuse ;  /* 0x00000002ff127819 */ /* 0x101fe2000001161c */
[----:B------:R-:W-:Y:S01]  /*465a0*/  SHF.R.U32.HI R28, RZ, 0x2, R28 ;  /* 0x00000002ff1c7819 */ /* 0x000fe2000001161c */
[----:B-1----:R-:W-:-:S03]  /*465b0*/  SHF.L.U32 R24, R24, 0x6, RZ ;  /* 0x0000000618187819 */ /* 0x002fc600000006ff */
[----:B------:R-:W-:Y:S02]  /*465c0*/  SGXT.U32 R28, R28, 0x3 ;  /* 0x000000031c1c781a */ /* 0x000fe40000000000 */
[----:B------:R-:W-:Y:S02]  /*465d0*/  SGXT.U32 R18, R18, 0x3 ;  /* 0x000000031212781a */ /* 0x000fe40000000000 */
[----:B----4-:R-:W-:Y:S02]  /*465e0*/  FSEL R10, R21, -INF , P4 ;  /* 0xff800000150a7808 */ /* 0x010fe40002000000 */
[----:B------:R-:W-:Y:S02]  /*465f0*/  LOP3.LUT R28, R24, 0x10, R28, 0xfe, !PT ;  /* 0x00000010181c7812 */ /* 0x000fe400078efe1c */
[----:B------:R-:W-:Y:S01]  /*46600*/  FSEL R8, R8, -INF , P6 ;  /* 0xff80000008087808 */ /* 0x000fe20003000000 */
[----:B------:R0:W-:Y:S01]  /*46610*/  STL [R1+0xcc], R11 ;  /* 0x0000cc0b01007387 */ /* 0x0001e20000100800 */
[----:B------:R-:W-:-:S02]  /*46620*/  LOP3.LUT R18, R24, 0x18, R18, 0xfe, !PT ;  /* 0x0000001818127812 */ /* 0x000fc400078efe12 */
[-C--:B------:R-:W-:Y:S01]  /*46630*/  ISETP.GE.AND P6, PT, R28, R12.reuse, PT ;  /* 0x0000000c1c00720c */ /* 0x080fe20003fc6270 */
[----:B------:R-:W4:Y:S01]  /*46640*/  LDL.LU R21, [R1+0x2fb0] ;  /* 0x002fb00001157983 */ /* 0x000f220000300800 */
[----:B------:R-:W4:Y:S04]  /*46650*/  LDL R24, [R1+0x28] ;  /* 0x0000280001187983 */ /* 0x000f280000100800 */
[----:B------:R-:W4:Y:S01]  /*46660*/  LDL R28, [R1+0x30] ;  /* 0x00003000011c7983 */ /* 0x000f220000100800 */
[----:B------:R1:W-:Y:S01]  /*46670*/  STL [R1+0x2f48], R10 ;  /* 0x002f480a01007387 */ /* 0x0003e20000100800 */
[----:B0-----:R-:W-:Y:S02]  /*46680*/  FSEL R11, R23, -INF , P5 ;  /* 0xff800000170b7808 */ /* 0x001fe40002800000 */
[----:B------:R-:W4:Y:S01]  /*46690*/  LDL.LU R23, [R1+0x2fac] ;  /* 0x002fac0001177983 */ /* 0x000f220000300800 */
[----:B------:R-:W-:Y:S01]  /*466a0*/  FMUL R9, R25, c[0x0][0x188] ;  /* 0x0000620019097a20 */ /* 0x000fe20000400000 */
[----:B------:R-:W-:-:S02]  /*466b0*/  ISETP.GE.AND P5, PT, R16, R12, PT ;  /* 0x0000000c1000720c */ /* 0x000fc40003fa6270 */
[-C--:B------:R-:W-:Y:S02]  /*466c0*/  ISETP.GE.AND P2, PT, R19, R12.reuse, PT ;  /* 0x0000000c1300720c */ /* 0x080fe40003f46270 */
[-C--:B------:R-:W-:Y:S02]  /*466d0*/  ISETP.GE.AND P3, PT, R14, R12.reuse, PT ;  /* 0x0000000c0e00720c */ /* 0x080fe40003f66270 */
[-C--:B------:R-:W-:Y:S02]  /*466e0*/  ISETP.GE.AND P4, PT, R17, R12.reuse, PT ;  /* 0x0000000c1100720c */ /* 0x080fe40003f86270 */
[----:B------:R-:W-:Y:S01]  /*466f0*/  FSEL R9, R9, -INF , P1 ;  /* 0xff80000009097808 */ /* 0x000fe20000800000 */
[----:B------:R-:W-:Y:S01]  /*46700*/  ISETP.GE.AND P1, PT, R18, R12, PT ;  /* 0x0000000c1200720c */ /* 0x000fe20003f26270 */
[----:B------:R0:W-:Y:S01]  /*46710*/  STL [R1+0x2f4c], R11 ;  /* 0x002f4c0b01007387 */ /* 0x0001e20000100800 */
[----:B-1----:R-:W4:Y:S02]  /*46720*/  LDL R10, [R1+0x10c] ;  /* 0x00010c00010a7983 */ /* 0x002f240000100800 */
[----:B------:R-:W4:Y:S02]  /*46730*/  LDL R27, [R1+0x130] ;  /* 0x00013000011b7983 */ /* 0x000f240000100800 */
[----:B------:R-:W4:Y:S01]  /*46740*/  LDL R26, [R1+0x138] ;  /* 0x00013800011a7983 */ /* 0x000f220000100800 */
[----:B------:R-:W4:Y:S04]  /*46750*/  LDL R25, [R1+0x13c] ;  /* 0x00013c0001197983 */ /* 0x000f280000100800 */
[----:B0-----:R-:W4:Y:S01]  /*46760*/  LDL R11, [R1+0xac] ;  /* 0x0000ac00010b7983 */ /* 0x001f220000100800 */
[----:B------:R-:W-:Y:S01]  /*46770*/  FMNMX R22, R22, R29, !PT ;  /* 0x0000001d16167209 */ /* 0x000fe20007800000 */
[----:B--2---:R-:W-:-:S05]  /*46780*/  FMUL R12, R0, c[0x0][0x188] ;  /* 0x00006200000c7a20 */ /* 0x004fca0000400000 */
[----:B------:R-:W-:Y:S01]  /*46790*/  FSEL R17, R12, -INF , P1 ;  /* 0xff8000000c117808 */ /* 0x000fe20000800000 */
[----:B---3--:R-:W-:-:S05]  /*467a0*/  FMUL R16, R2, c[0x0][0x188] ;  /* 0x0000620002107a20 */ /* 0x008fca0000400000 */
[----:B------:R-:W-:Y:S01]  /*467b0*/  FSEL R16, R16, -INF , P6 ;  /* 0xff80000010107808 */ /* 0x000fe20003000000 */
[----:B----4-:R-:W-:-:S05]  /*467c0*/  FMUL R14, R21, c[0x0][0x188] ;  /* 0x00006200150e7a20 */ /* 0x010fca0000400000 */
[----:B------:R-:W-:Y:S01]  /*467d0*/  FSEL R18, R14, -INF , P2 ;  /* 0xff8000000e127808 */ /* 0x000fe20001000000 */
[----:B------:R-:W-:Y:S02]  /*467e0*/  FMUL R19, R23, c[0x0][0x188] ;  /* 0x0000620017137a20 */ /* 0x000fe40000400000 */
[----:B------:R-:W2:Y:S01]  /*467f0*/  LDL R23, [R1+0x8] ;  /* 0x0000080001177983 */ /* 0x000ea20000100800 */
[----:B------:R0:W-:Y:S02]  /*46800*/  STL [R1+0x2f50], R16 ;  /* 0x002f501001007387 */ /* 0x0001e40000100800 */
[----:B------:R-:W3:Y:S01]  /*46810*/  LDL R12, [R1+0xc] ;  /* 0x00000c00010c7983 */ /* 0x000ee20000100800 */
[----:B------:R-:W-:Y:S02]  /*46820*/  FSEL R19, R19, -INF , P3 ;  /* 0xff80000013137808 */ /* 0x000fe40001800000 */
[----:B------:R-:W-:Y:S01]  /*46830*/  FMNMX R21, R28, R24, !PT ;  /* 0x000000181c157209 */ /* 0x000fe20007800000 */
[----:B0-----:R-:W4:Y:S01]  /*46840*/  LDL R16, [R1+0xa8] ;  /* 0x0000a80001107983 */ /* 0x001f220000100800 */
[----:B------:R0:W-:Y:S02]  /*46850*/  STL [R1+0x2f54], R17 ;  /* 0x002f541101007387 */ /* 0x0001e40000100800 */
[----:B------:R-:W4:Y:S01]  /*46860*/  LDL R14, [R1+0xcc] ;  /* 0x0000cc00010e7983 */ /* 0x000f220000100800 */
[----:B0-----:R-:W4:Y:S01]  /*46870*/  LDL R17, [R1+0xc4] ;  /* 0x0000c40001117983 */ /* 0x001f220000100800 */
[----:B------:R-:W-:Y:S02]  /*46880*/  STL [R1+0x2f58], R18 ;  /* 0x002f581201007387 */ /* 0x000fe40000100800 */
[----:B------:R-:W-:Y:S02]  /*46890*/  STL [R1+0x2f5c], R19 ;  /* 0x002f5c1301007387 */ /* 0x000fe40000100800 */
[----:B------:R-:W4:Y:S01]  /*468a0*/  LDL R24, [R1+0x154] ;  /* 0x0001540001187983 */ /* 0x000f220000100800 */
[----:B------:R-:W4:Y:S04]  /*468b0*/  LDL R28, [R1+0x15c] ;  /* 0x00015c00011c7983 */ /* 0x000f280000100800 */
[----:B------:R-:W4:Y:S01]  /*468c0*/  LDL R29, [R1+0xa0] ;  /* 0x0000a000011d7983 */ /* 0x000f220000100800 */
[----:B------:R-:W-:-:S02]  /*468d0*/  FMUL R13, R13, c[0x0][0x188] ;  /* 0x000062000d0d7a20 */ /* 0x000fc40000400000 */
[----:B------:R-:W-:-:S03]  /*468e0*/  FMUL R15, R15, c[0x0][0x188] ;  /* 0x000062000f0f7a20 */ /* 0x000fc60000400000 */
[----:B------:R-:W-:Y:S02]  /*468f0*/  FSEL R2, R13, -INF , P4 ;  /* 0xff8000000d027808 */ /* 0x000fe40002000000 */
[----:B------:R-:W-:-:S03]  /*46900*/  FSEL R0, R15, -INF , P5 ;  /* 0xff8000000f007808 */ /* 0x000fc60002800000 */
[----:B------:R-:W-:Y:S01]  /*46910*/  STL [R1+0x24], R2 ;  /* 0x0000240201007387 */ /* 0x000fe20000100800 */
[----:B------:R-:W-:Y:S02]  /*46920*/  STL [R1+0x2f60], R2 ;  /* 0x002f600201007387 */ /* 0x000fe40000100800 */
[----:B------:R-:W-:Y:S02]  /*46930*/  STL [R1+0x100], R0 ;  /* 0x0001000001007387 */ /* 0x000fe40000100800 */
[----:B------:R-:W-:Y:S01]  /*46940*/  STL [R1+0x2f64], R0 ;  /* 0x002f640001007387 */ /* 0x000fe20000100800 */
[----:B------:R-:W-:Y:S01]  /*46950*/  STL [R1+0x2f68], R5 ;  /* 0x002f680501007387 */ /* 0x000fe20000100800 */
[----:B------:R-:W-:Y:S01]  /*46960*/  FMNMX R13, R4, R3, !PT ;  /* 0x00000003040d7209 */ /* 0x000fe20007800000 */
[----:B------:R-:W-:Y:S02]  /*46970*/  STL [R1+0x2f70], R4 ;  /* 0x002f700401007387 */ /* 0x000fe40000100800 */
[----:B------:R-:W-:Y:S01]  /*46980*/  STL [R1+0x2f6c], R3 ;  /* 0x002f6c0301007387 */ /* 0x000fe20000100800 */
[----:B------:R-:W-:Y:S01]  /*46990*/  FMNMX R15, R8, R9, !PT ;  /* 0x00000009080f7209 */ /* 0x000fe20007800000 */
[----:B------:R-:W-:Y:S01]  /*469a0*/  STL [R1+0x2f78], R6 ;  /* 0x002f780601007387 */ /* 0x000fe20000100800 */
[----:B------:R-:W-:Y:S01]  /*469b0*/  STL [R1+0x2f74], R7 ;  /* 0x002f740701007387 */ /* 0x000fe20000100800 */
[----:B------:R-:W-:Y:S01]  /*469c0*/  FMNMX R13, R26, R13, !PT ;  /* 0x0000000d1a0d7209 */ /* 0x000fe20007800000 */
[----:B------:R-:W-:Y:S01]  /*469d0*/  STL [R1+0x2f80], R8 ;  /* 0x002f800801007387 */ /* 0x000fe20000100800 */
[----:B------:R-:W-:Y:S01]  /*469e0*/  STL [R1+0x2f7c], R9 ;  /* 0x002f7c0901007387 */ /* 0x000fe20000100800 */
[----:B--2---:R-:W-:-:S02]  /*469f0*/  FMNMX R23, R23, R5, !PT ;  /* 0x0000000517177209 */ /* 0x004fc40007800000 */
[----:B---3--:R-:W-:Y:S01]  /*46a00*/  FMNMX R20, R20, R12, !PT ;  /* 0x0000000c14147209 */ /* 0x008fe20007800000 */
[----:B------:R-:W-:Y:S01]  /*46a10*/  FMNMX R12, R6, R7, !PT ;  /* 0x00000007060c7209 */ /* 0x000fe20007800000 */
[----:B------:R-:W-:Y:S02]  /*46a20*/  FMNMX R23, R27, R23, !PT ;  /* 0x000000171b177209 */ /* 0x000fe40007800000 */
[----:B------:R-:W-:Y:S02]  /*46a30*/  FMNMX R20, R10, R20, !PT ;  /* 0x000000140a147209 */ /* 0x000fe40007800000 */
[----:B------:R-:W-:Y:S02]  /*46a40*/  FMNMX R12, R25, R12, !PT ;  /* 0x0000000c190c7209 */ /* 0x000fe40007800000 */
[----:B----4-:R-:W-:Y:S01]  /*46a50*/  FMNMX R21, R16, R21, !PT ;  /* 0x0000001510157209 */ /* 0x010fe20007800000 */
[----:B------:R0:W-:Y:S01]  /*46a60*/  STL [R1+0x2fa8], R20 ;  /* 0x002fa81401007387 */ /* 0x0001e20000100800 */
[----:B------:R1:W-:Y:S02]  /*46a70*/  STL [R1+0x2fa4], R23 ;  /* 0x002fa41701007387 */ /* 0x0003e40000100800 */
[----:B------:R2:W-:Y:S02]  /*46a80*/  STL [R1+0x2fa0], R13 ;  /* 0x002fa00d01007387 */ /* 0x0005e40000100800 */
[----:B------:R3:W-:Y:S01]  /*46a90*/  STL [R1+0x2f9c], R12 ;  /* 0x002f9c0c01007387 */ /* 0x0007e20000100800 */
[----:B------:R-:W-:-:S02]  /*46aa0*/  FMNMX R14, R17, R14, !PT ;  /* 0x0000000e110e7209 */ /* 0x000fc40007800000 */
[----:B------:R-:W-:Y:S02]  /*46ab0*/  FMNMX R15, R24, R15, !PT ;  /* 0x0000000f180f7209 */ /* 0x000fe40007800000 */
[----:B------:R-:W-:Y:S02]  /*46ac0*/  FMNMX R14, R28, R14, !PT ;  /* 0x0000000e1c0e7209 */ /* 0x000fe40007800000 */
[----:B------:R-:W-:Y:S01]  /*46ad0*/  FMNMX R21, R29, R21, !PT ;  /* 0x000000151d157209 */ /* 0x000fe20007800000 */
[----:B------:R3:W-:Y:S02]  /*46ae0*/  STL [R1+0x2f98], R15 ;  /* 0x002f980f01007387 */ /* 0x0007e40000100800 */
[----:B------:R3:W-:Y:S02]  /*46af0*/  STL [R1+0x2f94], R14 ;  /* 0x002f940e01007387 */ /* 0x0007e40000100800 */
[----:B0-----:R-:W4:Y:S02]  /*46b00*/  LDL R20, [R1+0xa4] ;  /* 0x0000a40001147983 */ /* 0x001f240000100800 */
[----:B-1----:R-:W4:Y:S01]  /*46b10*/  LDL R23, [R1+0xe4] ;  /* 0x0000e40001177983 */ /* 0x002f220000100800 */
[----:B--2---:R-:W2:Y:S04]  /*46b20*/  LDL R13, [R1+0x108] ;  /* 0x00010800010d7983 */ /* 0x004ea80000100800 */
[----:B---3--:R-:W3:Y:S04]  /*46b30*/  LDL R12, [R1+0x118] ;  /* 0x00011800010c7983 */ /* 0x008ee80000100800 */
[----:B------:R-:W2:Y:S04]  /*46b40*/  LDL R15, [R1+0x134] ;  /* 0x00013400010f7983 */ /* 0x000ea80000100800 */
[----:B------:R-:W2:Y:S01]  /*46b50*/  LDL R14, [R1+0x150] ;  /* 0x00015000010e7983 */ /* 0x000ea20000100800 */
[----:B------:R0:W-:Y:S02]  /*46b60*/  STL [R1+0x2f90], R21 ;  /* 0x002f901501007387 */ /* 0x0001e40000100800 */
[----:B------:R-:W2:Y:S01]  /*46b70*/  LDL R8, [R1+0xe0] ;  /* 0x0000e00001087983 */ /* 0x000ea20000100800 */
[----:B0-----:R-:W3:Y:S04]  /*46b80*/  LDL R21, [R1+0x158] ;  /* 0x0001580001157983 */ /* 0x001ee80000100800 */
[----:B--2---:R0:W-:Y:S04]  /*46b90*/  STL [R1+0x2f84], R8 ;  /* 0x002f840801007387 */ /* 0x0041e80000100800 */
[----:B0-----:R-:W2:Y:S01]  /*46ba0*/  LDL R8, [R1+0x84] ;  /* 0x0000840001087983 */ /* 0x001ea20000100800 */
[----:B------:R-:W-:-:S03]  /*46bb0*/  FMNMX R22, R11, R22, !PT ;  /* 0x000000160b167209 */ /* 0x000fc60007800000 */
[----:B--2---:R0:W-:Y:S04]  /*46bc0*/  STL [R1+0x2f88], R8 ;  /* 0x002f880801007387 */ /* 0x0041e80000100800 */
[----:B0-----:R-:W2:Y:S01]  /*46bd0*/  LDL R8, [R1+0x88] ;  /* 0x0000880001087983 */ /* 0x001ea20000100800 */
[----:B----4-:R-:W-:-:S03]  /*46be0*/  FMNMX R22, R20, R22, !PT ;  /* 0x0000001614167209 */ /* 0x010fc60007800000 */
[----:B--2---:R0:W-:Y:S01]  /*46bf0*/  STL [R1+0x2f8c], R8 ;  /* 0x002f8c0801007387 */ /* 0x0041e20000100800 */
[----:B------:R-:W2:Y:S02]  /*46c00*/  LDL R9, [R1+0x104] ;  /* 0x0001040001097983 */ /* 0x000ea40000100800 */
[----:B------:R-:W4:Y:S02]  /*46c10*/  LDL R6, [R1+0x114] ;  /* 0x0001140001067983 */ /* 0x000f240000100800 */
[----:B------:R-:W2:Y:S01]  /*46c20*/  LDL R7, [R1+0x124] ;  /* 0x0001240001077983 */ /* 0x000ea20000100800 */
[----:B------:R-:W2:Y:S04]  /*46c30*/  LDL R4, [R1+0x12c] ;  /* 0x00012c0001047983 */ /* 0x000ea80000100800 */
[----:B------:R-:W2:Y:S04]  /*46c40*/  LDL R3, [R1+0x74] ;  /* 0x0000740001037983 */ /* 0x000ea80000100800 */
[----:B------:R-:W2:Y:S04]  /*46c50*/  LDL R5, [R1+0x78] ;  /* 0x0000780001057983 */ /* 0x000ea80000100800 */
[----:B------:R-:W2:Y:S04]  /*46c60*/  LDL R0, [R1+0x70] ;  /* 0x0000700001007983 */ /* 0x000ea80000100800 */
[----:B0-----:R-:W2:Y:S04]  /*46c70*/  LDL R8, [R1+0x80] ;  /* 0x0000800001087983 */ /* 0x001ea80000100800 */
[----:B------:R-:W2:Y:S04]  /*46c80*/  LDL R2, [R1+0x7c] ;  /* 0x00007c0001027983 */ /* 0x000ea80000100800 */
        /* <DEDUP_REMOVED lines=11> */
[----:B------:R-:W2:Y:S01]  /*46d40*/  LDL R29, [R1+0x120] ;  /* 0x00012000011d7983 */ /* 0x000ea20000100800 */
[----:B------:R-:W2:Y:S02]  /*46d50*/  LDL.LU R20, [R1+0x2fa8] ;  /* 0x002fa80001147983 */ /* 0x000ea40000300800 */
[----:B--2---:R-:W-:-:S02]  /*46d60*/  FMNMX R20, R23, R20, !PT ;  /* 0x0000001417147209 */ /* 0x004fc40007800000 */
[----:B------:R-:W2:Y:S02]  /*46d70*/  LDL.LU R23, [R1+0x2fa4] ;  /* 0x002fa40001177983 */ /* 0x000ea40000300800 */
[----:B--2---:R-:W-:Y:S02]  /*46d80*/  FMNMX R23, R13, R23, !PT ;  /* 0x000000170d177209 */ /* 0x004fe40007800000 */
[----:B------:R-:W3:Y:S02]  /*46d90*/  LDL.LU R13, [R1+0x2fa0] ;  /* 0x002fa000010d7983 */ /* 0x000ee40000300800 */
[----:B---3--:R-:W-:Y:S02]  /*46da0*/  FMNMX R13, R12, R13, !PT ;  /* 0x0000000d0c0d7209 */ /* 0x008fe40007800000 */
[----:B------:R-:W2:Y:S02]  /*46db0*/  LDL.LU R12, [R1+0x2f9c] ;  /* 0x002f9c00010c7983 */ /* 0x000ea40000300800 */
[----:B--2---:R-:W-:-:S02]  /*46dc0*/  FMNMX R12, R15, R12, !PT ;  /* 0x0000000c0f0c7209 */ /* 0x004fc40007800000 */
[----:B------:R-:W2:Y:S02]  /*46dd0*/  LDL.LU R15, [R1+0x2f98] ;  /* 0x002f9800010f7983 */ /* 0x000ea40000300800 */
[----:B--2---:R-:W-:Y:S02]  /*46de0*/  FMNMX R15, R14, R15, !PT ;  /* 0x0000000f0e0f7209 */ /* 0x004fe40007800000 */
[----:B------:R-:W2:Y:S02]  /*46df0*/  LDL.LU R14, [R1+0x2f94] ;  /* 0x002f9400010e7983 */ /* 0x000ea40000300800 */
[----:B--2---:R-:W-:Y:S02]  /*46e00*/  FMNMX R14, R21, R14, !PT ;  /* 0x0000000e150e7209 */ /* 0x004fe40007800000 */
[----:B------:R-:W2:Y:S02]  /*46e10*/  LDL.LU R21, [R1+0x2f90] ;  /* 0x002f900001157983 */ /* 0x000ea40000300800 */
[----:B--2---:R-:W-:-:S02]  /*46e20*/  FMNMX R21, R8, R21, !PT ;  /* 0x0000001508157209 */ /* 0x004fc40007800000 */
[----:B------:R-:W2:Y:S02]  /*46e30*/  LDL.LU R8, [R1+0x2f8c] ;  /* 0x002f8c0001087983 */ /* 0x000ea40000300800 */
[----:B--2---:R-:W-:Y:S02]  /*46e40*/  FMNMX R22, R8, R22, !PT ;  /* 0x0000001608167209 */ /* 0x004fe40007800000 */
[----:B------:R-:W2:Y:S02]  /*46e50*/  LDL.LU R8, [R1+0x2f88] ;  /* 0x002f880001087983 */ /* 0x000ea40000300800 */
[----:B--2---:R-:W-:Y:S02]  /*46e60*/  FMNMX R20, R8, R20, !PT ;  /* 0x0000001408147209 */ /* 0x004fe40007800000 */
[----:B------:R-:W2:Y:S01]  /*46e70*/  LDL.LU R8, [R1+0x2f84] ;  /* 0x002f840001087983 */ /* 0x000ea20000300800 */
[----:B------:R-:W-:Y:S02]  /*46e80*/  FMNMX R13, R9, R13, !PT ;  /* 0x0000000d090d7209 */ /* 0x000fe40007800000 */
[----:B----4-:R-:W-:-:S02]  /*46e90*/  FMNMX R12, R6, R12, !PT ;  /* 0x0000000c060c7209 */ /* 0x010fc40007800000 */
[----:B------:R-:W-:Y:S02]  /*46ea0*/  FMNMX R15, R7, R15, !PT ;  /* 0x0000000f070f7209 */ /* 0x000fe40007800000 */
[----:B------:R-:W-:Y:S02]  /*46eb0*/  FMNMX R14, R4, R14, !PT ;  /* 0x0000000e040e7209 */ /* 0x000fe40007800000 */
[----:B------:R-:W-:Y:S02]  /*46ec0*/  FMNMX R21, R3, R21, !PT ;  /* 0x0000001503157209 */ /* 0x000fe40007800000 */
[----:B------:R-:W-:Y:S02]  /*46ed0*/  FMNMX R22, R5, R22, !PT ;  /* 0x0000001605167209 */ /* 0x000fe40007800000 */
[----:B------:R-:W-:Y:S02]  /*46ee0*/  FMNMX R20, R0, R20, !PT ;  /* 0x0000001400147209 */ /* 0x000fe40007800000 */
[----:B------:R-:W-:-:S02]  /*46ef0*/  FMNMX R13, R19, R13, !PT ;  /* 0x0000000d130d7209 */ /* 0x000fc40007800000 */
[----:B------:R-:W-:Y:S02]  /*46f00*/  FMNMX R12, R18, R12, !PT ;  /* 0x0000000c120c7209 */ /* 0x000fe40007800000 */
[----:B------:R-:W-:Y:S02]  /*46f10*/  FMNMX R15, R17, R15, !PT ;  /* 0x0000000f110f7209 */ /* 0x000fe40007800000 */
[----:B------:R-:W-:Y:S02]  /*46f20*/  FMNMX R14, R16, R14, !PT ;  /* 0x0000000e100e7209 */ /* 0x000fe40007800000 */
[----:B------:R-:W-:Y:S02]  /*46f30*/  FMNMX R21, R11, R21, !PT ;  /* 0x000000150b157209 */ /* 0x000fe40007800000 */
[----:B------:R-:W-:Y:S02]  /*46f40*/  FMNMX R22, R10, R22, !PT ;  /* 0x000000160a167209 */ /* 0x000fe40007800000 */
[----:B--2---:R-:W-:-:S02]  /*46f50*/  FMNMX R23, R8, R23, !PT ;  /* 0x0000001708177209 */ /* 0x004fc40007800000 */
[----:B------:R0:W5:Y:S01]  /*46f60*/  LDL.LU R8, [R1+0x2f80] ;  /* 0x002f800001087983 */ /* 0x0001620000300800 */
[----:B------:R0:W5:Y:S02]  /*46f70*/  LDL.LU R9, [R1+0x2f7c] ;  /* 0x002f7c0001097983 */ /* 0x0001640000300800 */
[----:B------:R0:W5:Y:S02]  /*46f80*/  LDL.LU R6, [R1+0x2f78] ;  /* 0x002f780001067983 */ /* 0x0001640000300800 */
[----:B------:R0:W5:Y:S01]  /*46f90*/  LDL.LU R7, [R1+0x2f74] ;  /* 0x002f740001077983 */ /* 0x0001620000300800 */
[----:B------:R0:W5:Y:S01]  /*46fa0*/  LDL.LU R4, [R1+0x2f70] ;  /* 0x002f700001047983 */ /* 0x0001620000300800 */
[----:B------:R0:W5:Y:S02]  /*46fb0*/  LDL.LU R3, [R1+0x2f6c] ;  /* 0x002f6c0001037983 */ /* 0x0001640000300800 */
[----:B------:R0:W5:Y:S02]  /*46fc0*/  LDL.LU R5, [R1+0x2f68] ;  /* 0x002f680001057983 */ /* 0x0001640000300800 */
[----:B------:R-:W2:Y:S01]  /*46fd0*/  LDL.LU R0, [R1+0x2f64] ;  /* 0x002f640001007983 */ /* 0x000ea20000300800 */
[----:B------:R-:W-:-:S02]  /*46fe0*/  FMNMX R23, R2, R23, !PT ;  /* 0x0000001702177209 */ /* 0x000fc40007800000 */
[----:B------:R-:W3:Y:S01]  /*46ff0*/  LDL.LU R2, [R1+0x2f60] ;  /* 0x002f600001027983 */ /* 0x000ee20000300800 */
[----:B------:R-:W4:Y:S02]  /*47000*/  LDL.LU R19, [R1+0x2f5c] ;  /* 0x002f5c0001137983 */ /* 0x000f240000300800 */
[----:B------:R-:W3:Y:S02]  /*47010*/  LDL.LU R18, [R1+0x2f58] ;  /* 0x002f580001127983 */ /* 0x000ee40000300800 */
[----:B------:R-:W3:Y:S01]  /*47020*/  LDL.LU R17, [R1+0x2f54] ;  /* 0x002f540001117983 */ /* 0x000ee20000300800 */
[----:B------:R-:W3:Y:S01]  /*47030*/  LDL.LU R16, [R1+0x2f50] ;  /* 0x002f500001107983 */ /* 0x000ee20000300800 */
[----:B------:R-:W3:Y:S02]  /*47040*/  LDL.LU R11, [R1+0x2f4c] ;  /* 0x002f4c00010b7983 */ /* 0x000ee40000300800 */
[----:B------:R-:W3:Y:S01]  /*47050*/  LDL.LU R10, [R1+0x2f48] ;  /* 0x002f4800010a7983 */ /* 0x000ee20000300800 */
[----:B------:R-:W-:-:S02]  /*47060*/  FMNMX R13, R25, R13, !PT ;  /* 0x0000000d190d7209 */ /* 0x000fc40007800000 */
[----:B------:R-:W-:Y:S02]  /*47070*/  FMNMX R12, R24, R12, !PT ;  /* 0x0000000c180c7209 */ /* 0x000fe40007800000 */
[----:B------:R-:W-:Y:S02]  /*47080*/  FMNMX R14, R29, R14, !PT ;  /* 0x0000000e1d0e7209 */ /* 0x000fe40007800000 */
[----:B------:R-:W-:Y:S02]  /*47090*/  FMNMX R15, R28, R15, !PT ;  /* 0x0000000f1c0f7209 */ /* 0x000fe40007800000 */
[----:B--2---:R-:W-:Y:S02]  /*470a0*/  FMNMX R14, R0, R14, !PT ;  /* 0x0000000e000e7209 */ /* 0x004fe40007800000 */
[----:B----4-:R-:W-:Y:S02]  /*470b0*/  FMNMX R12, R19, R12, !PT ;  /* 0x0000000c130c7209 */ /* 0x010fe40007800000 */
[----:B---3--:R-:W-:-:S02]  /*470c0*/  FMNMX R24, R11, R22, !PT ;  /* 0x000000160b187209 */ /* 0x008fc40007800000 */
[----:B------:R-:W-:Y:S01]  /*470d0*/  FMNMX R21, R10, R21, !PT ;  /* 0x000000150a157209 */ /* 0x000fe20007800000 */
[----:B------:R-:W-:Y:S01]  /*470e0*/  FMNMX R22, R18, R13, !PT ;  /* 0x0000000d12167209 */ /* 0x000fe20007800000 */
[----:B------:R-:W-:Y:S01]  /*470f0*/  FMNMX R15, R2, R15, !PT ;  /* 0x0000000f020f7209 */ /* 0x000fe20007800000 */
[----:B------:R-:W1:Y:S04]  /*47100*/  SHFL.BFLY PT, R28, R24, 0x2, 0x1f ;  /* 0x0c401f00181c7f89 */ /* 0x000e6800000e0000 */
[----:B------:R-:W2:Y:S04]  /*47110*/  SHFL.BFLY PT, R29, R21, 0x2, 0x1f ;  /* 0x0c401f00151d7f89 */ /* 0x000ea800000e0000 */
[----:B------:R-:W3:Y:S04]  /*47120*/  SHFL.BFLY PT, R25, R22, 0x2, 0x1f ;  /* 0x0c401f0016197f89 */ /* 0x000ee800000e0000 */
[----:B------:R-:W4:Y:S04]  /*47130*/  SHFL.BFLY PT, R13, R12, 0x2, 0x1f ;  /* 0x0c401f000c0d7f89 */ /* 0x000f2800000e0000 */
[----:B------:R-:W0:Y:S04]  /*47140*/  SHFL.BFLY PT, R0, R14, 0x2, 0x1f ;  /* 0x0c401f000e007f89 */ /* 0x000e2800000e0000 */
[----:B------:R-:W0:Y:S01]  /*47150*/  SHFL.BFLY PT, R2, R15, 0x2, 0x1f ;  /* 0x0c401f000f027f89 */ /* 0x000e2200000e0000 */
[----:B-1----:R-:W-:-:S02]  /*47160*/  FMNMX R24, R24, R28, !PT ;  /* 0x0000001c18187209 */ /* 0x002fc40007800000 */
[----:B--2---:R-:W-:Y:S02]  /*47170*/  FMNMX R21, R21, R29, !PT ;  /* 0x0000001d15157209 */ /* 0x004fe40007800000 */
[----:B---3--:R-:W-:Y:S01]  /*47180*/  FMNMX R22, R22, R25, !PT ;  /* 0x0000001916167209 */ /* 0x008fe20007800000 */
[----:B----4-:R-:W-:Y:S02]  /*47190*/  FMNMX R25, R12, R13, !PT ;  /* 0x0000000d0c197209 */ /* 0x010fe40007800000 */
[----:B0-----:R-:W-:Y:S01]  /*471a0*/  IMAD.MOV.U32 R13, RZ, RZ, R0 ;  /* 0x000000ffff0d7224 */ /* 0x001fe200078e0000 */
[----:B------:R-:W-:Y:S01]  /*471b0*/  MOV R12, R2 ;  /* 0x00000002000c7202 */ /* 0x000fe20000000f00 */
[----:B------:R-:W0:Y:S04]  /*471c0*/  SHFL.BFLY PT, R0, R21, 0x1, 0x1f ;  /* 0x0c201f0015007f89 */ /* 0x000e2800000e0000 */
[----:B------:R-:W1:Y:S01]  /*471d0*/  SHFL.BFLY PT, R2, R24, 0x1, 0x1f ;  /* 0x0c201f0018027f89 */ /* 0x000e6200000e0000 */
[----:B0-----:R-:W-:-:S02]  /*471e0*/  FMNMX R21, R21, R0, !PT ;  /* 0x0000000015157209 */ /* 0x001fc40007800000 */
[----:B-1----:R-:W-:Y:S01]  /*471f0*/  FMNMX R24, R24, R2, !PT ;  /* 0x0000000218187209 */ /* 0x002fe20007800000 */
[----:B------:R0:W5:Y:S01]  /*47200*/  LDL.LU R0, [R1+0x2f44] ;  /* 0x002f440001007983 */ /* 0x0001620000300800 */
[----:B------:R0:W5:Y:S01]  /*47210*/  LDL.LU R2, [R1+0x2f40] ;  /* 0x002f400001027983 */ /* 0x0001620000300800 */
[----:B------:R-:W-:Y:S02]  /*47220*/  FMNMX R20, R27, R20, !PT ;  /* 0x000000141b147209 */ /* 0x000fe40007800000 */
[----:B------:R-:W-:Y:S02]  /*47230*/  FMNMX R23, R26, R23, !PT ;  /* 0x000000171a177209 */ /* 0x000fe40007800000 */
[----:B------:R-:W-:Y:S02]  /*47240*/  FMNMX R20, R16, R20, !PT ;  /* 0x0000001410147209 */ /* 0x000fe40007800000 */
[----:B------:R-:W-:-:S03]  /*47250*/  FMNMX R23, R17, R23, !PT ;  /* 0x0000001711177209 */ /* 0x000fc60007800000 */
[----:B------:R-:W1:Y:S04]  /*47260*/  SHFL.BFLY PT, R27, R20, 0x2, 0x1f ;  /* 0x0c401f00141b7f89 */ /* 0x000e6800000e0000 */
[----:B------:R-:W2:Y:S04]  /*47270*/  SHFL.BFLY PT, R26, R23, 0x2, 0x1f ;  /* 0x0c401f00171a7f89 */ /* 0x000ea800000e0000 */
[----:B------:R-:W3:Y:S04]  /*47280*/  SHFL.BFLY PT, R28, R22, 0x1, 0x1f ;  /* 0x0c201f00161c7f89 */ /* 0x000ee800000e0000 */
[----:B------:R-:W4:Y:S01]  /*47290*/  SHFL.BFLY PT, R29, R25, 0x1, 0x1f ;  /* 0x0c201f00191d7f89 */ /* 0x000f2200000e0000 */
[----:B-1----:R-:W-:-:S02]  /*472a0*/  FMNMX R20, R20, R27, !PT ;  /* 0x0000001b14147209 */ /* 0x002fc40007800000 */
[----:B--2---:R-:W-:-:S03]  /*472b0*/  FMNMX R23, R23, R26, !PT ;  /* 0x0000001a17177209 */ /* 0x004fc60007800000 */
[----:B------:R-:W1:Y:S04]  /*472c0*/  SHFL.BFLY PT, R26, R20, 0x1, 0x1f ;  /* 0x0c201f00141a7f89 */ /* 0x000e6800000e0000 */
[----:B------:R-:W2:Y:S01]  /*472d0*/  SHFL.BFLY PT, R27, R23, 0x1, 0x1f ;  /* 0x0c201f00171b7f89 */ /* 0x000ea200000e0000 */
[----:B------:R-:W-:Y:S02]  /*472e0*/  FMNMX R15, R15, R12, !PT ;  /* 0x0000000c0f0f7209 */ /* 0x000fe40007800000 */
[----:B------:R-:W-:Y:S01]  /*472f0*/  FMNMX R14, R14, R13, !PT ;  /* 0x0000000d0e0e7209 */ /* 0x000fe20007800000 */
[----:B------:R-:W-:Y:S02]  /*47300*/  BSSY B0, `(.L_x_1) ;  /* 0x0000012000007945 */ /* 0x000fe40003800000 */
[----:B------:R0:W0:Y:S04]  /*47310*/  SHFL.BFLY PT, R13, R15, 0x1, 0x1f ;  /* 0x0c201f000f0d7f89 */ /* 0x00002800000e0000 */
[----:B------:R0:W0:Y:S01]  /*47320*/  SHFL.BFLY PT, R12, R14, 0x1, 0x1f ;  /* 0x0c201f000e0c7f89 */ /* 0x00002200000e0000 */
[----:B---3--:R-:W-:-:S02]  /*47330*/  FMNMX R22, R22, R28, !PT ;  /* 0x0000001c16167209 */ /* 0x008fc40007800000 */
[----:B----4-:R-:W-:Y:S02]  /*47340*/  FMNMX R25, R25, R29, !PT ;  /* 0x0000001d19197209 */ /* 0x010fe40007800000 */
[----:B-1----:R-:W-:Y:S02]  /*47350*/  FMNMX R20, R20, R26, !PT ;  /* 0x0000001a14147209 */ /* 0x002fe40007800000 */
[----:B--2---:R-:W-:Y:S01]  /*47360*/  FMNMX R23, R23, R27, !PT ;  /* 0x0000001b17177209 */ /* 0x004fe20007800000 */
[----:B------:R-:W-:Y:S05]  /*47370*/  @P0 BRA `(.L_x_2) ;  /* 0x000000a000000947 */ /* 0x000fea0003800000 */
[----:B------:R-:W1:Y:S02]  /*47380*/  S2R R27, SR_TID.X ;  /* 0x00000000001b7919 */ /* 0x000e640000002100 */
[C---:B-1----:R-:W-:Y:S02]  /*47390*/  LOP3.LUT R26, R27.reuse, 0x1c, RZ, 0xc0, !PT ;  /* 0x0000001c1b1a7812 */ /* 0x042fe400078ec0ff */
[----:B------:R-:W-:Y:S02]  /*473a0*/  LOP3.LUT R27, R27, 0x7f, RZ, 0xc0, !PT ;  /* 0x0000007f1b1b7812 */ /* 0x000fe400078ec0ff */
[----:B------:R-:W-:-:S02]  /*473b0*/  SHF.L.U32 R26, R26, 0x2, RZ ;  /* 0x000000021a1a7819 */ /* 0x000fc400000006ff */
[----:B------:R-:W-:-:S04]  /*473c0*/  SHF.R.U32.HI R27, RZ, 0x3, R27 ;  /* 0x00000003ff1b7819 */ /* 0x000fc8000001161b */
[----:B------:R-:W-:-:S04]  /*473d0*/  LOP3.LUT R27, R27, 0xc, RZ, 0xc0, !PT ;  /* 0x0000000c1b1b7812 */ /* 0x000fc800078ec0ff */
[----:B------:R-:W-:Y:S02]  /*473e0*/  IADD3 R27, R26, R27, RZ ;  /* 0x0000001b1a1b7210 */ /* 0x000fe40007ffe0ff */
[----:B------:R-:W2:Y:S04]  /*473f0*/  LDL R26, [R1+0xf34] ;  /* 0x000f3400011a7983 */ /* 0x000ea80000100800 */
[----:B------:R1:W-:Y:S04]  /*47400*/  STS [R27], R21 ;  /* 0x000000151b007388 */ /* 0x0003e80000000800 */
[----:B--2---:R1:W-:Y:S02]  /*47410*/  STS [R26], R24 ;  /* 0x000000181a007388 */ /* 0x0043e40000000800 */
.L_x_2:
[----:B------:R-:W-:Y:S05]  /*47420*/  BSYNC B0 ;  /* 0x0000000000007941 */ /* 0x000fea0003800000 */
.L_x_1:
[----:B------:R-:W-:Y:S01]  /*47430*/  BSSY B0, `(.L_x_3) ;  /* 0x0000017000007945 */ /* 0x000fe20003800000 */
[----:B------:R-:W-:Y:S01]  /*47440*/  BSSY B1, `(.L_x_4) ;  /* 0x0000013000017945 */ /* 0x000fe20003800000 */
[----:B0-----:R-:W-:-:S02]  /*47450*/  FMNMX R13, R15, R13, !PT ;  /* 0x0000000d0f0d7209 */ /* 0x001fc40007800000 */
[----:B------:R-:W-:Y:S01]  /*47460*/  FMNMX R12, R14, R12, !PT ;  /* 0x0000000c0e0c7209 */ /* 0x000fe20007800000 */
[----:B------:R-:W-:Y:S05]  /*47470*/  @P0 BRA `(.L_x_5) ;  /* 0x0000005000000947 */ /* 0x000fea0003800000 */
[----:B-1----:R-:W2:Y:S04]  /*47480*/  LDL R21, [R1+0xf30] ;  /* 0x000f300001157983 */ /* 0x002ea80000100800 */
[----:B--2---:R0:W-:Y:S01]  /*47490*/  STS [R21], R20 ;  /* 0x0000001415007388 */ /* 0x0041e20000000800 */
[----:B------:R-:W-:Y:S05]  /*474a0*/  @P0 BRA `(.L_x_6) ;  /* 0x0000005000000947 */ /* 0x000fea0003800000 */
[----:B0-----:R-:W2:Y:S04]  /*474b0*/  LDL R21, [R1+0xf2c] ;  /* 0x000f2c0001157983 */ /* 0x001ea80000100800 */
[----:B--2---:R0:W-:Y:S02]  /*474c0*/  STS [R21], R23 ;  /* 0x0000001715007388 */ /* 0x0041e40000000800 */
.L_x_5:
[----:B------:R-:W-:Y:S05]  /*474d0*/  @P0 BRA `(.L_x_7) ;  /* 0x0000005000000947 */ /* 0x000fea0003800000 */
[----:B------:R-:W2:Y:S04]  /*474e0*/  LDL R14, [R1+0xf28] ;  /* 0x000f2800010e7983 */ /* 0x000ea80000100800 */
[----:B--2---:R2:W-:Y:S02]  /*474f0*/  STS [R14], R22 ;  /* 0x000000160e007388 */ /* 0x0045e40000000800 */
.L_x_6:
[----:B------:R-:W-:Y:S05]  /*47500*/  @P0 BRA `(.L_x_8) ;  /* 0x0000006000000947 */ /* 0x000fea0003800000 */
[----:B--2---:R-:W2:Y:S04]  /*47510*/  LDL R14, [R1+0xf24] ;  /* 0x000f2400010e7983 */ /* 0x004ea80000100800 */
[----:B--2---:R2:W-:Y:S02]  /*47520*/  STS [R14], R25 ;  /* 0x000000190e007388 */ /* 0x0045e40000000800 */
.L_x_7:
[----:B------:R-:W-:Y:S01]  /*47530*/  @P0 BREAK B1 ;  /* 0x0000000000010942 */ /* 0x000fe20003800000 */
[----:B------:R-:W-:Y:S05]  /*47540*/  @P0 BRA `(.L_x_9) ;  /* 0x0000005000000947 */ /* 0x000fea0003800000 */
[----:B--2---:R-:W2:Y:S04]  /*47550*/  LDL R14, [R1+0xf20] ;  /* 0x000f2000010e7983 */ /* 0x004ea80000100800 */
[----:B--2---:R2:W-:Y:S02]  /*47560*/  STS [R14], R13 ;  /* 0x0000000d0e007388 */ /* 0x0045e40000000800 */
.L_x_8:
[----:B------:R-:W-:Y:S05]  /*47570*/  BSYNC B1 ;  /* 0x0000000000017941 */ /* 0x000fea0003800000 */
.L_x_4:
[----:B--2---:R-:W2:Y:S04]  /*47580*/  LDL R13, [R1+0xf1c] ;  /* 0x000f1c00010d7983 */ /* 0x004ea80000100800 */
[----:B--2---:R2:W-:Y:S02]  /*47590*/  @!P0 STS [R13], R12 ;  /* 0x0000000c0d008388 */ /* 0x0045e40000000800 */
.L_x_9:
[----:B------:R-:W-:Y:S05]  /*475a0*/  BSYNC B0 ;  /* 0x0000000000007941 */ /* 0x000fea0003800000 */
.L_x_3:
[----:B------:R-:W-:Y:S01]  /*475b0*/  WARPSYNC 0xffffffff ;  /* 0xffffffff00007948 */ /* 0x000fe20003800000 */
[----:B------:R-:W3:Y:S04]  /*475c0*/  LDL R28, [R1+0x7d8] ;  /* 0x0007d800011c7983 */ /* 0x000ee80000100800 */
[----:B-1----:R-:W4:Y:S04]  /*475d0*/  LDL.LU R26, [R1+0x30] ;  /* 0x00003000011a7983 */ /* 0x002f280000300800 */
[----:B--2---:R-:W2:Y:S04]  /*475e0*/  LDL.LU R25, [R1+0x28] ;  /* 0x0000280001197983 */ /* 0x004ea80000300800 */
[----:B------:R-:W1:Y:S04]  /*475f0*/  S2R R12, SR_TID.X ;  /* 0x00000000000c7919 */ /* 0x000e680000002100 */
[----:B------:R-:W0:Y:S04]  /*47600*/  S2R R29, SR_TID.X ;  /* 0x00000000001d7919 */ /* 0x000e280000002100 */
[----:B0-----:R-:W2:Y:S04]  /*47610*/  LDL.LU R20, [R1+0xa8] ;  /* 0x0000a80001147983 */ /* 0x001ea80000300800 */
[----:B------:R-:W2:Y:S04]  /*47620*/  LDL.LU R24, [R1+0xa0] ;  /* 0x0000a00001187983 */ /* 0x000ea80000300800 */
[----:B------:R-:W2:Y:S04]  /*47630*/  LDL.LU R21, [R1+0x80] ;  /* 0x0000800001157983 */ /* 0x000ea80000300800 */
[----:B------:R-:W2:Y:S01]  /*47640*/  LDL.LU R23, [R1+0x74] ;  /* 0x0000740001177983 */ /* 0x000ea20000300800 */
[----:B-1----:R-:W-:-:S03]  /*47650*/  LOP3.LUT R27, R12, 0x7f, RZ, 0xc0, !PT ;  /* 0x0000007f0c1b7812 */ /* 0x002fc600078ec0ff */
[----:B------:R-:W-:Y:S06]  /*47660*/  BAR.SYNC.DEFER_BLOCKING 0x0 ;  /* 0x0000000000007b1d */ /* 0x000fec0000010000 */
[----:B------:R-:W2:Y:S04]  /*47670*/  LDL.LU R22, [R1+0x68] ;  /* 0x0000680001167983 */ /* 0x000ea80000300800 */
[----:B-----5:R-:W-:Y:S04]  /*47680*/  STL [R1+0x2f44], R2 ;  /* 0x002f440201007387 */ /* 0x020fe80000100800 */
[----:B------:R-:W-:Y:S04]  /*47690*/  STL [R1+0x2f40], R0 ;  /* 0x002f400001007387 */ /* 0x000fe80000100800 */
[----:B------:R-:W0:Y:S04]  /*476a0*/  LDS R14, [R27.X4] ;  /* 0x000000001b0e7984 */ /* 0x000e280000004800 */
[----:B------:R-:W1:Y:S04]  /*476b0*/  LDS R12, [R27.X4+0x200] ;  /* 0x000200001b0c7984 */ /* 0x000e680000004800 */
[----:B0-----:R-:W0:Y:S04]  /*476c0*/  SHFL.BFLY PT, R15, R14, 0x2, 0x1f ;  /* 0x0c401f000e0f7f89 */ /* 0x001e2800000e0000 */
[----:B-1----:R-:W1:Y:S01]  /*476d0*/  SHFL.BFLY PT, R13, R12, 0x2, 0x1f ;  /* 0x0c401f000c0d7f89 */ /* 0x002e6200000e0000 */
[----:B0-----:R-:W-:-:S02]  /*476e0*/  FMNMX R15, R14, R15, !PT ;  /* 0x0000000f0e0f7209 */ /* 0x001fc40007800000 */
[----:B-1----:R-:W-:-:S03]  /*476f0*/  FMNMX R13, R12, R13, !PT ;  /* 0x0000000d0c0d7209 */ /* 0x002fc60007800000 */
[----:B------:R-:W0:Y:S04]  /*47700*/  SHFL.BFLY PT, R12, R15, 0x1, 0x1f ;  /* 0x0c201f000f0c7f89 */ /* 0x000e2800000e0000 */
[----:B------:R-:W1:Y:S01]  /*47710*/  SHFL.BFLY PT, R14, R13, 0x1, 0x1f ;  /* 0x0c201f000d0e7f89 */ /* 0x000e6200000e0000 */
[----:B0-----:R-:W-:Y:S02]  /*47720*/  FMNMX R12, R15, R12, !PT ;  /* 0x0000000c0f0c7209 */ /* 0x001fe40007800000 */
[----:B-1----:R-:W-:-:S03]  /*47730*/  FMNMX R14, R13, R14, !PT ;  /* 0x0000000e0d0e7209 */ /* 0x002fc60007800000 */
[----:B------:R-:W-:Y:S04]  /*47740*/  @!P0 STS [R27.X4], R12 ;  /* 0x0000000c1b008388 */ /* 0x000fe80000004800 */
[----:B------:R0:W-:Y:S02]  /*47750*/  @!P0 STS [R27.X4+0x200], R14 ;  /* 0x0002000e1b008388 */ /* 0x0001e40000004800 */
[----:B0-----:R-:W-:Y:S02]  /*47760*/  SHF.R.U32.HI R27, RZ, 0x2, R29 ;  /* 0x00000002ff1b7819 */ /* 0x001fe4000001161d */
[----:B------:R-:W-:Y:S01]  /*47770*/  LOP3.LUT R29, R29, 0x1c, RZ, 0xc0, !PT ;  /* 0x0000001c1d1d7812 */ /* 0x000fe200078ec0ff */
[----:B------:R-:W-:Y:S01]  /*47780*/  BAR.SYNC.DEFER_BLOCKING 0x0 ;  /* 0x0000000000007b1d */ /* 0x000fe20000010000 */
[----:B------:R-:W-:-:S04]  /*47790*/  SGXT.U32 R27, R27, 0x3 ;  /* 0x000000031b1b781a */ /* 0x000fc80000000000 */
[----:B------:R-:W-:Y:S01]  /*477a0*/  LOP3.LUT R27, R27, 0x8, RZ, 0xfc, !PT ;  /* 0x000000081b1b7812 */ /* 0x000fe200078efcff */
[----:B------:R-:W3:Y:S02]  /*477b0*/  LDS R12, [R29.X4] ;  /* 0x000000001d0c7984 */ /* 0x000ee40000004800 */
[----:B---3--:R-:W-:Y:S02]  /*477c0*/  FMNMX R2, R12, R28, !PT ;  /* 0x0000001c0c027209 */ /* 0x008fe40007800000 */
[----:B------:R-:W0:Y:S03]  /*477d0*/  LDS R12, [R27.X16] ;  /* 0x000000001b0c7984 */ /* 0x000e26000000c800 */
[--C-:B----4-:R-:W-:Y:S01]  /*477e0*/  FADD R13, R26, -R2.reuse ;  /* 0x800000021a0d7221 */ /* 0x110fe20000000000 */
[----:B------:R-:W-:Y:S03]  /*477f0*/  STL [R1+0x744], R2 ;  /* 0x0007440201007387 */ /* 0x000fe60000100800 */
[----:B------:R-:W-:Y:S01]  /*47800*/  FMUL R13, R13, 1.4426950216293334961 ;  /* 0x3fb8aa3b0d0d7820 */ /* 0x000fe20000400000 */
[----:B------:R-:W3:Y:S01]  /*47810*/  LDL.LU R26, [R1+0x18] ;  /* 0x00001800011a7983 */ /* 0x000ee20000300800 */
[----:B--2---:R-:W-:-:S02]  /*47820*/  FADD R14, R25, -R2 ;  /* 0x80000002190e7221 */ /* 0x004fc40000000000 */
[----:B------:R1:W2:Y:S01]  /*47830*/  MUFU.EX2 R0, R13 ;  /* 0x0000000d00007308 */ /* 0x0002a20000000800 */
[----:B------:R-:W4:Y:S01]  /*47840*/  LDL.LU R25, [R1+0x14] ;  /* 0x0000140001197983 */ /* 0x000f220000300800 */
[----:B------:R-:W-:-:S06]  /*47850*/  FMUL R14, R14, 1.4426950216293334961 ;  /* 0x3fb8aa3b0e0e7820 */ /* 0x000fcc0000400000 */
[----:B------:R-:W0:Y:S01]  /*47860*/  MUFU.EX2 R14, R14 ;  /* 0x0000000e000e7308 */ /* 0x000e220000000800 */
[----:B-1----:R-:W-:Y:S01]  /*47870*/  FADD R13, R20, -R2 ;  /* 0x80000002140d7221 */ /* 0x002fe20000000000 */
[----:B--2---:R1:W-:Y:S04]  /*47880*/  STL [R1+0xf4], R0 ;  /* 0x0000f40001007387 */ /* 0x0043e80000100800 */
[----:B-1----:R-:W2:Y:S04]  /*47890*/  LDL R0, [R1+0x7dc] ;  /* 0x0007dc0001007983 */ /* 0x002ea80000100800 */
[----:B------:R-:W3:Y:S01]  /*478a0*/  LDL.LU R20, [R1+0xac] ;  /* 0x0000ac0001147983 */ /* 0x000ee20000300800 */
[----:B------:R-:W-:-:S03]  /*478b0*/  FMUL R13, R13, 1.4426950216293334961 ;  /* 0x3fb8aa3b0d0d7820 */ /* 0x000fc60000400000 */
[----:B0-----:R0:W-:Y:S01]  /*478c0*/  STL [R1+0xdc], R14 ;  /* 0x0000dc0e01007387 */ /* 0x0011e20000100800 */
[----:B------:R1:W1:Y:S01]  /*478d0*/  MUFU.EX2 R15, R13 ;  /* 0x0000000d000f7308 */ /* 0x0002620000000800 */
[--C-:B0-----:R-:W-:Y:S02]  /*478e0*/  FADD R14, R24, -R2.reuse ;  /* 0x80000002180e7221 */ /* 0x101fe40000000000 */
[----:B-1----:R-:W-:Y:S02]  /*478f0*/  FADD R13, R21, -R2 ;  /* 0x80000002150d7221 */ /* 0x002fe40000000000 */
[----:B------:R-:W-:Y:S01]  /*47900*/  FMUL R14, R14, 1.4426950216293334961 ;  /* 0x3fb8aa3b0e0e7820 */ /* 0x000fe20000400000 */
[----:B------:R0:W-:Y:S05]  /*47910*/  STL [R1+0xfc], R15 ;  /* 0x0000fc0f01007387 */ /* 0x0001ea0000100800 */
[----:B------:R-:W1:Y:S01]  /*47920*/  MUFU.EX2 R14, R14 ;  /* 0x0000000e000e7308 */ /* 0x000e620000000800 */
[----:B------:R-:W4:Y:S01]  /*47930*/  LDL.LU R21, [R1+0xa4] ;  /* 0x0000a40001157983 */ /* 0x000f220000300800 */
[----:B------:R-:W-:-:S06]  /*47940*/  FMUL R13, R13, 1.4426950216293334961 ;  /* 0x3fb8aa3b0d0d7820 */ /* 0x000fcc0000400000 */
[----:B0-----:R0:W0:Y:S01]  /*47950*/  MUFU.EX2 R15, R13 ;  /* 0x0000000d000f7308 */ /* 0x0010220000000800 */
[----:B-1----:R1:W-:Y:S01]  /*47960*/  STL [R1+0xf0], R14 ;  /* 0x0000f00e01007387 */ /* 0x0023e20000100800 */
[----:B0-----:R-:W-:-:S03]  /*47970*/  FADD R13, R22, -R2 ;  /* 0x80000002160d7221 */ /* 0x001fc60000000000 */
[----:B------:R0:W-:Y:S01]  /*47980*/  STL [R1+0xec], R15 ;  /* 0x0000ec0f01007387 */ /* 0x0001e20000100800 */
[----:B-1----:R-:W-:-:S03]  /*47990*/  FADD R14, R23, -R2 ;  /* 0x80000002170e7221 */ /* 0x002fc60000000000 */
[----:B------:R-:W4:Y:S01]  /*479a0*/  LDL.LU R22, [R1+0x88] ;  /* 0x0000880001167983 */ /* 0x000f220000300800 */
[----:B------:R-:W-:-:S06]  /*479b0*/  FMUL R14, R14, 1.4426950216293334961 ;  /* 0x3fb8aa3b0e0e7820 */ /* 0x000fcc0000400000 */
[----:B------:R-:W1:Y:S01]  /*479c0*/  MUFU.EX2 R14, R14 ;  /* 0x0000000e000e7308 */ /* 0x000e620000000800 */
[----:B------:R-:W0:Y:S01]  /*479d0*/  S2R R24, SR_TID.X ;  /* 0x0000000000187919 */ /* 0x000e220000002100 */
[----:B------:R-:W-:Y:S02]  /*479e0*/  FMUL R13, R13, 1.4426950216293334961 ;  /* 0x3fb8aa3b0d0d7820 */ /* 0x000fe40000400000 */
[----:B------:R-:W-:-:S04]  /*479f0*/  FADD R10, R10, -R2 ;  /* 0x800000020a0a7221 */ /* 0x000fc80000000000 */
[----:B------:R3:W0:Y:S01]  /*47a00*/  MUFU.EX2 R2, R13 ;  /* 0x0000000d00027308 */ /* 0x0006220000000800 */
[----:B------:R-:W-:Y:S01]  /*47a10*/  FMUL R10, R10, 1.4426950216293334961 ;  /* 0x3fb8aa3b0a0a7820 */ /* 0x000fe20000400000 */
[----:B-1----:R1:W-:Y:S04]  /*47a20*/  STL [R1+0xd8], R14 ;  /* 0x0000d80e01007387 */ /* 0x0023e80000100800 */
[----:B------:R-:W4:Y:S02]  /*47a30*/  LDL.LU R29, [R1+0x78] ;  /* 0x00007800011d7983 */ /* 0x000f240000300800 */
[----:B------:R0:W0:Y:S01]  /*47a40*/  MUFU.EX2 R28, R10 ;  /* 0x0000000a001c7308 */ /* 0x0000220000000800 */
[----:B--2---:R-:W-:-:S05]  /*47a50*/  FMNMX R23, R12, R0, !PT ;  /* 0x000000000c177209 */ /* 0x004fca0007800000 */
[----:B---3--:R-:W-:-:S04]  /*47a60*/  FADD R13, R26, -R23 ;  /* 0x800000171a0d7221 */ /* 0x008fc80000000000 */
[----:B0-----:R-:W-:-:S04]  /*47a70*/  FMUL R10, R13, 1.4426950216293334961 ;  /* 0x3fb8aa3b0d0a7820 */ /* 0x001fc80000400000 */
[----:B------:R-:W0:Y:S01]  /*47a80*/  MUFU.EX2 R15, R10 ;  /* 0x0000000a000f7308 */ /* 0x000e220000000800 */
[----:B------:R-:W-:Y:S02]  /*47a90*/  SHF.R.U32.HI R0, RZ, 0x2, R24 ;  /* 0x00000002ff007819 */ /* 0x000fe40000011618 */
[----:B------:R-:W2:Y:S04]  /*47aa0*/  LDL.LU R24, [R1+0x60] ;  /* 0x0000600001187983 */ /* 0x000ea80000300800 */
[----:B------:R3:W-:Y:S01]  /*47ab0*/  STL [R1+0xd4], R2 ;  /* 0x0000d40201007387 */ /* 0x0007e20000100800 */
[----:B----4-:R-:W-:-:S03]  /*47ac0*/  FADD R13, R25, -R23 ;  /* 0x80000017190d7221 */ /* 0x010fc60000000000 */
[----:B------:R-:W-:Y:S04]  /*47ad0*/  STL [R1+0x740], R23 ;  /* 0x0007401701007387 */ /* 0x000fe80000100800 */
[----:B------:R-:W-:Y:S04]  /*47ae0*/  STL [R1+0xd0], R28 ;  /* 0x0000d01c01007387 */ /* 0x000fe80000100800 */
[----:B------:R-:W-:Y:S04]  /*47af0*/  STL [R1+0x2f8c], R28 ;  /* 0x002f8c1c01007387 */ /* 0x000fe80000100800 */
[----:B------:R-:W4:Y:S04]  /*47b00*/  LDL.LU R27, [R1+0x10] ;  /* 0x00001000011b7983 */ /* 0x000f280000300800 */
[----:B------:R-:W4:Y:S04]  /*47b10*/  LDL.LU R25, [R1+0xc] ;  /* 0x00000c0001197983 */ /* 0x000f280000300800 */
[----:B0-----:R-:W-:Y:S04]  /*47b20*/  STL [R1+0xbc], R15 ;  /* 0x0000bc0f01007387 */ /* 0x001fe80000100800 */
[----:B-1----:R-:W4:Y:S01]  /*47b30*/  LDL R14, [R1+0x7e0] ;  /* 0x0007e000010e7983 */ /* 0x002f220000100800 */
[----:B------:R-:W-:Y:S01]  /*47b40*/  SGXT.U32 R0, R0, 0x3 ;  /* 0x000000030000781a */ /* 0x000fe20000000000 */
[----:B------:R-:W-:-:S02]  /*47b50*/  FMUL R10, R13, 1.4426950216293334961 ;  /* 0x3fb8aa3b0d0a7820 */ /* 0x000fc40000400000 */
[--C-:B------:R-:W-:Y:S01]  /*47b60*/  FADD R13, R20, -R23.reuse ;  /* 0x80000017140d7221 */ /* 0x100fe20000000000 */
[----:B------:R-:W-:Y:S01]  /*47b70*/  LOP3.LUT R0, R0, 0x10, RZ, 0xfc, !PT ;  /* 0x0000001000007812 */ /* 0x000fe200078efcff */
[----:B------:R0:W1:Y:S01]  /*47b80*/  MUFU.EX2 R20, R10 ;  /* 0x0000000a00147308 */ /* 0x0000620000000800 */
[----:B---3--:R-:W3:Y:S04]  /*47b90*/  LDL.LU R2, [R1+0x10c] ;  /* 0x00010c0001027983 */ /* 0x008ee80000300800 */
[----:B------:R1:W4:Y:S01]  /*47ba0*/  LDS R12, [R0.X16] ;  /* 0x00000000000c7984 */ /* 0x000322000000c800 */
[----:B0-----:R-:W-:Y:S02]  /*47bb0*/  FMUL R10, R13, 1.4426950216293334961 ;  /* 0x3fb8aa3b0d0a7820 */ /* 0x001fe40000400000 */
[----:B------:R-:W-:-:S02]  /*47bc0*/  FADD R13, R21, -R23 ;  /* 0x80000017150d7221 */ /* 0x000fc40000000000 */
[----:B------:R0:W1:Y:S02]  /*47bd0*/  MUFU.EX2 R21, R10 ;  /* 0x0000000a00157308 */ /* 0x0000640000000800 */
[----:B0-----:R-:W-:Y:S02]  /*47be0*/  FMUL R10, R13, 1.4426950216293334961 ;  /* 0x3fb8aa3b0d0a7820 */ /* 0x001fe40000400000 */
[----:B------:R-:W-:-:S04]  /*47bf0*/  FADD R13, R22, -R23 ;  /* 0x80000017160d7221 */ /* 0x000fc80000000000 */
[----:B------:R0:W1:Y:S02]  /*47c00*/  MUFU.EX2 R22, R10 ;  /* 0x0000000a00167308 */ /* 0x0000640000000800 */
[----:B0-----:R-:W-:Y:S02]  /*47c10*/  FMUL R10, R13, 1.4426950216293334961 ;  /* 0x3fb8aa3b0d0a7820 */ /* 0x001fe40000400000 */
[----:B------:R-:W-:-:S04]  /*47c20*/  FADD R13, R29, -R23 ;  /* 0x800000171d0d7221 */ /* 0x000fc80000000000 */
[----:B-1----:R0:W1:Y:S01]  /*47c30*/  MUFU.EX2 R0, R10 ;  /* 0x0000000a00007308 */ /* 0x0020620000000800 */
[----:B------:R-:W-:Y:S04]  /*47c40*/  STL [R1+0xb0], R20 ;  /* 0x0000b01401007387 */ /* 0x000fe80000100800 */
[----:B------:R-:W3:Y:S01]  /*47c50*/  LDL.LU R26, [R1+0xe4] ;  /* 0x0000e400011a7983 */ /* 0x000ee20000300800 */
[----:B0-----:R-:W-:-:S03]  /*47c60*/  FMUL R10, R13, 1.4426950216293334961 ;  /* 0x3fb8aa3b0d0a7820 */ /* 0x001fc60000400000 */
[----:B------:R-:W-:Y:S04]  /*47c70*/  STL [R1+0xc8], R21 ;  /* 0x0000c81501007387 */ /* 0x000fe80000100800 */
[----:B------:R-:W3:Y:S01]  /*47c80*/  LDL.LU R29, [R1+0x84] ;  /* 0x00008400011d7983 */ /* 0x000ee20000300800 */
[----:B------:R-:W0:Y:S03]  /*47c90*/  MUFU.EX2 R10, R10 ;  /* 0x0000000a000a7308 */ /* 0x000e260000000800 */
[----:B------:R-:W-:Y:S04]  /*47ca0*/  STL [R1+0xb8], R22 ;  /* 0x0000b81601007387 */ /* 0x000fe80000100800 */
[----:B-1----:R1:W-:Y:S04]  /*47cb0*/  STL [R1+0xb4], R0 ;  /* 0x0000b40001007387 */ /* 0x0023e80000100800 */
[----:B-1----:R-:W1:Y:S01]  /*47cc0*/  S2R R0, SR_TID.X ;  /* 0x0000000000007919 */ /* 0x002e620000002100 */
[----:B------:R-:W-:-:S04]  /*47cd0*/  FADD R11, R11, -R23 ;  /* 0x800000170b0b7221 */ /* 0x000fc80000000000 */
[----:B------:R-:W-:Y:S01]  /*47ce0*/  FMUL R11, R11, 1.4426950216293334961 ;  /* 0x3fb8aa3b0b0b7820 */ /* 0x000fe20000400000 */
[----:B-1----:R-:W-:-:S04]  /*47cf0*/  SHF.R.U32.HI R0, RZ, 0x2, R0 ;  /* 0x00000002ff007819 */ /* 0x002fc80000011600 */
[----:B------:R-:W-:-:S04]  /*47d00*/  SGXT.U32 R0, R0, 0x3 ;  /* 0x000000030000781a */ /* 0x000fc80000000000 */
[----:B------:R-:W-:Y:S01]  /*47d10*/  LOP3.LUT R0, R0, 0x18, RZ, 0xfc, !PT ;  /* 0x0000001800007812 */ /* 0x000fe200078efcff */
[----:B--2---:R-:W-:Y:S02]  /*47d20*/  FADD R13, R24, -R23 ;  /* 0x80000017180d7221 */ /* 0x004fe40000000000 */
[----:B------:R-:W2:Y:S04]  /*47d30*/  LDL.LU R24, [R1+0x70] ;  /* 0x0000700001187983 */ /* 0x000ea80000300800 */
[----:B0-----:R0:W-:Y:S04]  /*47d40*/  STL [R1+0xac], R10 ;  /* 0x0000ac0a01007387 */ /* 0x0011e80000100800 */
[----:B------:R-:W2:Y:S01]  /*47d50*/  LDL.LU R23, [R1+0x3c] ;  /* 0x00003c0001177983 */ /* 0x000ea20000300800 */
[----:B0-----:R-:W-:Y:S01]  /*47d60*/  FMUL R10, R13, 1.4426950216293334961 ;  /* 0x3fb8aa3b0d0a7820 */ /* 0x001fe20000400000 */
[----:B----4-:R-:W-:-:S03]  /*47d70*/  FMNMX R28, R12, R14, !PT ;  /* 0x0000000e0c1c7209 */ /* 0x010fc60007800000 */
[----:B------:R0:W1:Y:S02]  /*47d80*/  MUFU.EX2 R12, R10 ;  /* 0x0000000a000c7308 */ /* 0x0000640000000800 */
[----:B------:R-:W-:Y:S04]  /*47d90*/  STL [R1+0x73c], R28 ;  /* 0x00073c1c01007387 */ /* 0x000fe80000100800 */
[----:B0-----:R-:W0:Y:S04]  /*47da0*/  LDS R10, [R0.X16] ;  /* 0x00000000000a7984 */ /* 0x001e28000000c800 */
[----:B-1----:R1:W-:Y:S02]  /*47db0*/  STL [R1+0xa8], R12 ;  /* 0x0000a80c01007387 */ /* 0x0023e40000100800 */
[----:B-1----:R-:W-:-:S02]  /*47dc0*/  FADD R12, R27, -R28 ;  /* 0x8000001c1b0c7221 */ /* 0x002fc40000000000 */
[----:B------:R1:W4:Y:S02]  /*47dd0*/  MUFU.EX2 R27, R11 ;  /* 0x0000000b001b7308 */ /* 0x0003240000000800 */
[----:B-1----:R-:W-:-:S06]  /*47de0*/  FMUL R11, R12, 1.4426950216293334961 ;  /* 0x3fb8aa3b0c0b7820 */ /* 0x002fcc0000400000 */
[----:B------:R-:W1:Y:S01]  /*47df0*/  MUFU.EX2 R0, R11 ;  /* 0x0000000b00007308 */ /* 0x000e620000000800 */
[--C-:B------:R-:W-:Y:S02]  /*47e00*/  FADD R12, R25, -R28.reuse ;  /* 0x8000001c190c7221 */ /* 0x100fe40000000000 */
[----:B------:R-:W2:Y:S02]  /*47e10*/  LDL.LU R25, [R1+0x8] ;  /* 0x0000080001197983 */ /* 0x000ea40000300800 */
[----:B------:R-:W-:Y:S02]  /*47e20*/  FMUL R12, R12, 1.4426950216293334961 ;  /* 0x3fb8aa3b0c0c7820 */ /* 0x000fe40000400000 */
[----:B----4-:R-:W-:Y:S04]  /*47e30*/  STL [R1+0xa4], R27 ;  /* 0x0000a41b01007387 */ /* 0x010fe80000100800 */
[----:B-1----:R1:W-:Y:S02]  /*47e40*/  STL [R1+0x88], R0 ;  /* 0x0000880001007387 */ /* 0x0023e40000100800 */
[----:B-1----:R-:W1:Y:S02]  /*47e50*/  MUFU.EX2 R0, R12 ;  /* 0x0000000c00007308 */ /* 0x002e640000000800 */
[----:B-1----:R1:W-:Y:S04]  /*47e60*/  STL [R1+0x78], R0 ;  /* 0x0000780001007387 */ /* 0x0023e80000100800 */
[----:B------:R-:W0:Y:S04]  /*47e70*/  LDL R13, [R1+0x7e4] ;  /* 0x0007e400010d7983 */ /* 0x000e280000100800 */
[----:B------:R-:W4:Y:S04]  /*47e80*/  LDL.LU R14, [R1+0x130] ;  /* 0x00013000010e7983 */ /* 0x000f280000300800 */
[----:B-1----:R-:W4:Y:S01]  /*47e90*/  LDL.LU R0, [R1+0x108] ;  /* 0x0001080001007983 */ /* 0x002f220000300800 */
[----:B---3--:R-:W-:-:S04]  /*47ea0*/  FADD R11, R2, -R28 ;  /* 0x8000001c020b7221 */ /* 0x008fc80000000000 */
[----:B------:R-:W-:Y:S02]  /*47eb0*/  FMUL R12, R11, 1.4426950216293334961 ;  /* 0x3fb8aa3b0b0c7820 */ /* 0x000fe40000400000 */
[--C-:B------:R-:W-:Y:S02]  /*47ec0*/  FADD R11, R26, -R28.reuse ;  /* 0x8000001c1a0b7221 */ /* 0x100fe40000000000 */
[----:B------:R1:W3:Y:S02]  /*47ed0*/  MUFU.EX2 R26, R12 ;  /* 0x0000000c001a7308 */ /* 0x0002e40000000800 */
[----:B------:R-:W-:Y:S02]  /*47ee0*/  FMUL R11, R11, 1.4426950216293334961 ;  /* 0x3fb8aa3b0b0b7820 */ /* 0x000fe40000400000 */
[----:B-1----:R-:W-:-:S04]  /*47ef0*/  FADD R12, R29, -R28 ;  /* 0x8000001c1d0c7221 */ /* 0x002fc80000000000 */
[----:B------:R1:W3:Y:S02]  /*47f00*/  MUFU.EX2 R2, R11 ;  /* 0x0000000b00027308 */ /* 0x0002e40000000800 */
[----:B-1----:R-:W-:Y:S01]  /*47f10*/  FMUL R11, R12, 1.4426950216293334961 ;  /* 0x3fb8aa3b0c0b7820 */ /* 0x002fe20000400000 */
[----:B---3--:R-:W-:Y:S04]  /*47f20*/  STL [R1+0xa0], R26 ;  /* 0x0000a01a01007387 */ /* 0x008fe80000100800 */
[----:B------:R-:W-:Y:S04]  /*47f30*/  STL [R1+0x2f88], R26 ;  /* 0x002f881a01007387 */ /* 0x000fe80000100800 */
[----:B------:R1:W-:Y:S04]  /*47f40*/  STL [R1+0x9c], R2 ;  /* 0x00009c0201007387 */ /* 0x0003e80000100800 */
[----:B-1----:R-:W3:Y:S01]  /*47f50*/  LDL.LU R2, [R1+0xe0] ;  /* 0x0000e00001027983 */ /* 0x002ee20000300800 */
[----:B--2---:R-:W-:-:S02]  /*47f60*/  FADD R12, R24, -R28 ;  /* 0x8000001c180c7221 */ /* 0x004fc40000000000 */
[----:B------:R1:W2:Y:S02]  /*47f70*/  MUFU.EX2 R24, R11 ;  /* 0x0000000b00187308 */ /* 0x0002a40000000800 */
[----:B-1----:R-:W-:Y:S02]  /*47f80*/  FMUL R11, R12, 1.4426950216293334961 ;  /* 0x3fb8aa3b0c0b7820 */ /* 0x002fe40000400000 */
[----:B------:R-:W-:Y:S01]  /*47f90*/  FADD R12, R23, -R28 ;  /* 0x8000001c170c7221 */ /* 0x000fe20000000000 */
[----:B--2---:R1:W-:Y:S03]  /*47fa0*/  STL [R1+0x98], R24 ;  /* 0x0000981801007387 */ /* 0x0043e60000100800 */
[----:B------:R2:W2:Y:S01]  /*47fb0*/  MUFU.EX2 R26, R11 ;  /* 0x0000000b001a7308 */ /* 0x0004a20000000800 */
[----:B------:R-:W3:Y:S04]  /*47fc0*/  LDL.LU R29, [R1+0x7c] ;  /* 0x00007c00011d7983 */ /* 0x000ee80000300800 */
[----:B-1----:R-:W1:Y:S01]  /*47fd0*/  S2R R24, SR_TID.X ;  /* 0x0000000000187919 */ /* 0x002e620000002100 */
[----:B--2---:R-:W-:-:S06]  /*47fe0*/  FMUL R11, R12, 1.4426950216293334961 ;  /* 0x3fb8aa3b0c0b7820 */ /* 0x004fcc0000400000 */
[----:B------:R-:W2:Y:S01]  /*47ff0*/  MUFU.EX2 R11, R11 ;  /* 0x0000000b000b7308 */ /* 0x000ea20000000800 */
[----:B------:R-:W-:Y:S01]  /*48000*/  STL [R1+0x94], R26 ;  /* 0x0000941a01007387 */ /* 0x000fe20000100800 */
[----:B------:R-:W-:Y:S01]  /*48010*/  FADD R12, R16, -R28 ;  /* 0x8000001c100c7221 */ /* 0x000fe20000000000 */
[----:B0-----:R-:W-:Y:S02]  /*48020*/  FMNMX R23, R10, R13, !PT ;  /* 0x0000000d0a177209 */ /* 0x001fe40007800000 */
[----:B-1----:R-:W-:Y:S02]  /*48030*/  SHF.R.U32.HI R13, RZ, 0x2, R24 ;  /* 0x00000002ff0d7819 */ /* 0x002fe40000011618 */
[----:B------:R-:W3:Y:S04]  /*48040*/  LDL.LU R24, [R1+0x38] ;  /* 0x0000380001187983 */ /* 0x000ee80000300800 */
[----:B------:R-:W-:Y:S04]  /*48050*/  STL [R1+0x738], R23 ;  /* 0x0007381701007387 */ /* 0x000fe80000100800 */
[----:B--2---:R0:W-:Y:S02]  /*48060*/  STL [R1+0x90], R11 ;  /* 0x0000900b01007387 */ /* 0x0041e40000100800 */
[----:B0-----:R-:W-:-:S02]  /*48070*/  FMUL R11, R12, 1.4426950216293334961 ;  /* 0x3fb8aa3b0c0b7820 */ /* 0x001fc40000400000 */
[----:B------:R-:W-:Y:S02]  /*48080*/  FADD R12, R25, -R23 ;  /* 0x80000017190c7221 */ /* 0x000fe40000000000 */
[----:B------:R0:W1:Y:S02]  /*48090*/  MUFU.EX2 R25, R11 ;  /* 0x0000000b00197308 */ /* 0x0000640000000800 */
[----:B0-----:R-:W-:-:S06]  /*480a0*/  FMUL R11, R12, 1.4426950216293334961 ;  /* 0x3fb8aa3b0c0b7820 */ /* 0x001fcc0000400000 */
[----:B------:R-:W0:Y:S01]  /*480b0*/  MUFU.EX2 R11, R11 ;  /* 0x0000000b000b7308 */ /* 0x000e220000000800 */
[----:B-1----:R-:W-:Y:S04]  /*480c0*/  STL [R1+0x8c], R25 ;  /* 0x00008c1901007387 */ /* 0x002fe80000100800 */
[----:B------:R-:W-:Y:S01]  /*480d0*/  STL [R1+0x2f50], R25 ;  /* 0x002f501901007387 */ /* 0x000fe20000100800 */
[----:B------:R-:W-:-:S03]  /*480e0*/  FADD R5, R5, -R23 ;  /* 0x8000001705057221 */ /* 0x000fc60000000000 */
[----:B0-----:R0:W-:Y:S04]  /*480f0*/  STL [R1+0x60], R11 ;  /* 0x0000600b01007387 */ /* 0x0011e80000100800 */
[----:B------:R-:W2:Y:S01]  /*48100*/  LDL R12, [R1+0x7e8] ;  /* 0x0007e800010c7983 */ /* 0x000ea20000100800 */
[----:B0-----:R-:W-:Y:S02]  /*48110*/  FMUL R11, R5, 1.4426950216293334961 ;  /* 0x3fb8aa3b050b7820 */ /* 0x001fe40000400000 */
[----:B----4-:R-:W-:Y:S02]  /*48120*/  FADD R5, R14, -R23 ;  /* 0x800000170e057221 */ /* 0x010fe40000000000 */
[----:B------:R0:W-:Y:S01]  /*48130*/  MUFU.EX2 R26, R11 ;  /* 0x0000000b001a7308 */ /* 0x0001e20000000800 */
[----:B------:R-:W4:Y:S01]  /*48140*/  LDL.LU R14, [R1+0x138] ;  /* 0x00013800010e7983 */ /* 0x000f220000300800 */
[----:B0-----:R-:W-:-:S02]  /*48150*/  FMUL R11, R5, 1.4426950216293334961 ;  /* 0x3fb8aa3b050b7820 */ /* 0x001fc40000400000 */
[----:B------:R-:W-:-:S04]  /*48160*/  FADD R5, R0, -R23 ;  /* 0x8000001700057221 */ /* 0x000fc80000000000 */
[----:B------:R-:W0:Y:S02]  /*48170*/  MUFU.EX2 R0, R11 ;  /* 0x0000000b00007308 */ /* 0x000e240000000800 */
[----:B0-----:R0:W-:Y:S04]  /*48180*/  STL [R1+0x84], R0 ;  /* 0x0000840001007387 */ /* 0x0011e80000100800 */
[----:B0-----:R-:W4:Y:S01]  /*48190*/  LDL.LU R0, [R1+0x118] ;  /* 0x0001180001007983 */ /* 0x001f220000300800 */
[----:B------:R-:W-:Y:S01]  /*481a0*/  SGXT.U32 R13, R13, 0x3 ;  /* 0x000000030d0d781a */ /* 0x000fe20000000000 */
[----:B------:R-:W-:-:S03]  /*481b0*/  FMUL R11, R5, 1.4426950216293334961 ;  /* 0x3fb8aa3b050b7820 */ /* 0x000fc60000400000 */
[----:B------:R-:W-:Y:S01]  /*481c0*/  LOP3.LUT R13, R13, 0x20, RZ, 0xfc, !PT ;  /* 0x000000200d0d7812 */ /* 0x000fe200078efcff */
[----:B---3--:R-:W-:Y:S02]  /*481d0*/  FADD R5, R2, -R23 ;  /* 0x8000001702057221 */ /* 0x008fe40000000000 */
[----:B------:R-:W0:Y:S02]  /*481e0*/  MUFU.EX2 R2, R11 ;  /* 0x0000000b00027308 */ /* 0x000e240000000800 */
[----:B------:R-:W2:Y:S04]  /*481f0*/  LDS R10, [R13.X16] ;  /* 0x000000000d0a7984 */ /* 0x000ea8000000c800 */
[----:B------:R-:W-:Y:S01]  /*48200*/  STL [R1+0x5c], R26 ;  /* 0x00005c1a01007387 */ /* 0x000fe20000100800 */
[----:B------:R-:W-:-:S03]  /*48210*/  FMUL R5, R5, 1.4426950216293334961 ;  /* 0x3fb8aa3b05057820 */ /* 0x000fc60000400000 */
[----:B0-----:R0:W-:Y:S04]  /*48220*/  STL [R1+0x80], R2 ;  /* 0x0000800201007387 */ /* 0x0011e80000100800 */
[----:B0-----:R-:W3:Y:S01]  /*48230*/  LDL.LU R2, [R1+0x104] ;  /* 0x0001040001027983 */ /* 0x001ee20000300800 */
[----:B------:R-:W0:Y:S03]  /*48240*/  MUFU.EX2 R13, R5 ;  /* 0x00000005000d7308 */ /* 0x000e260000000800 */
[----:B0-----:R-:W-:Y:S01]  /*48250*/  STL [R1+0x7c], R13 ;  /* 0x00007c0d01007387 */ /* 0x001fe20000100800 */
[----:B------:R-:W-:-:S03]  /*48260*/  FADD R11, R29, -R23 ;  /* 0x800000171d0b7221 */ /* 0x000fc60000000000 */
[----:B------:R-:W3:Y:S01]  /*48270*/  LDL.LU R29, [R1+0xe8] ;  /* 0x0000e800011d7983 */ /* 0x000ee20000300800 */
[----:B------:R-:W-:-:S06]  /*48280*/  FMUL R5, R11, 1.4426950216293334961 ;  /* 0x3fb8aa3b0b057820 */ /* 0x000fcc0000400000 */
[----:B------:R-:W0:Y:S02]  /*48290*/  MUFU.EX2 R5, R5 ;  /* 0x0000000500057308 */ /* 0x000e240000000800 */
[----:B0-----:R0:W-:Y:S01]  /*482a0*/  STL [R1+0x74], R5 ;  /* 0x0000740501007387 */ /* 0x0011e20000100800 */
[----:B------:R-:W-:-:S03]  /*482b0*/  FADD R11, R24, -R23 ;  /* 0x80000017180b7221 */ /* 0x000fc60000000000 */
[----:B------:R-:W1:Y:S01]  /*482c0*/  S2R R24, SR_TID.X ;  /* 0x0000000000187919 */ /* 0x000e620000002100 */
[----:B0-----:R-:W-:-:S04]  /*482d0*/  FMUL R5, R11, 1.4426950216293334961 ;  /* 0x3fb8aa3b0b057820 */ /* 0x001fc80000400000 */
[----:B------:R0:W0:Y:S01]  /*482e0*/  MUFU.EX2 R11, R5 ;  /* 0x00000005000b7308 */ /* 0x0000220000000800 */
[----:B-1----:R-:W-:-:S04]  /*482f0*/  SHF.R.U32.HI R13, RZ, 0x2, R24 ;  /* 0x00000002ff0d7819 */ /* 0x002fc80000011618 */
[----:B------:R-:W-:Y:S02]  /*48300*/  SGXT.U32 R13, R13, 0x3 ;  /* 0x000000030d0d781a */ /* 0x000fe40000000000 */
[----:B--2---:R-:W-:Y:S01]  /*48310*/  FMNMX R12, R10, R12, !PT ;  /* 0x0000000c0a0c7209 */ /* 0x004fe20007800000 */
[----:B------:R-:W-:Y:S01]  /*48320*/  FADD R10, R17, -R23 ;  /* 0x80000017110a7221 */ /* 0x000fe20000000000 */
[----:B------:R-:W-:Y:S01]  /*48330*/  LOP3.LUT R13, R13, 0x28, RZ, 0xfc, !PT ;  /* 0x000000280d0d7812 */ /* 0x000fe200078efcff */
[----:B------:R-:W2:Y:S02]  /*48340*/  LDL.LU R23, [R1+0x34] ;  /* 0x0000340001177983 */ /* 0x000ea40000300800 */
[--C-:B------:R-:W-:Y:S02]  /*48350*/  FADD R4, R4, -R12.reuse ;  /* 0x8000000c04047221 */ /* 0x100fe40000000000 */
[----:B------:R-:W-:Y:S01]  /*48360*/  FADD R3, R3, -R12 ;  /* 0x8000000c03037221 */ /* 0x000fe20000000000 */
[----:B0-----:R0:W1:Y:S01]  /*48370*/  LDS R5, [R13.X16] ;  /* 0x000000000d057984 */ /* 0x001062000000c800 */
[----:B------:R-:W-:-:S02]  /*48380*/  FMUL R4, R4, 1.4426950216293334961 ;  /* 0x3fb8aa3b04047820 */ /* 0x000fc40000400000 */
[----:B------:R-:W-:Y:S02]  /*48390*/  FMUL R10, R10, 1.4426950216293334961 ;  /* 0x3fb8aa3b0a0a7820 */ /* 0x000fe40000400000 */
[----:B------:R0:W-:Y:S08]  /*483a0*/  MUFU.EX2 R25, R4 ;  /* 0x0000000400197308 */ /* 0x0001f00000000800 */
[----:B------:R-:W4:Y:S01]  /*483b0*/  MUFU.EX2 R24, R10 ;  /* 0x0000000a00187308 */ /* 0x000f220000000800 */
[----:B0-----:R-:W-:-:S07]  /*483c0*/  FMUL R4, R3, 1.4426950216293334961 ;  /* 0x3fb8aa3b03047820 */ /* 0x001fce0000400000 */
[----:B------:R0:W1:Y:S01]  /*483d0*/  MUFU.EX2 R10, R4 ;  /* 0x00000004000a7308 */ /* 0x0000620000000800 */
[----:B------:R-:W-:Y:S01]  /*483e0*/  STL [R1+0x734], R12 ;  /* 0x0007340c01007387 */ /* 0x000fe20000100800 */
[----:B----4-:R-:W-:-:S03]  /*483f0*/  FADD R3, R14, -R12 ;  /* 0x8000000c0e037221 */ /* 0x010fc60000000000 */
[----:B------:R-:W-:Y:S04]  /*48400*/  STL [R1+0x70], R11 ;  /* 0x0000700b01007387 */ /* 0x000fe80000100800 */
[----:B------:R-:W-:Y:S01]  /*48410*/  STL [R1+0x6c], R24 ;  /* 0x00006c1801007387 */ /* 0x000fe20000100800 */
[----:B0-----:R-:W-:-:S03]  /*48420*/  FMUL R4, R3, 1.4426950216293334961 ;  /* 0x3fb8aa3b03047820 */ /* 0x001fc60000400000 */
[----:B------:R-:W-:Y:S04]  /*48430*/  STL [R1+0x2f54], R24 ;  /* 0x002f541801007387 */ /* 0x000fe80000100800 */
[----:B------:R-:W-:Y:S01]  /*48440*/  STL [R1+0x44], R25 ;  /* 0x0000441901007387 */ /* 0x000fe20000100800 */
[----:B------:R-:W-:-:S03]  /*48450*/  FADD R3, R0, -R12 ;  /* 0x8000000c00037221 */ /* 0x000fc60000000000 */
[----:B-1----:R-:W-:Y:S04]  /*48460*/  STL [R1+0x3c], R10 ;  /* 0x00003c0a01007387 */ /* 0x002fe80000100800 */
[----:B------:R-:W4:Y:S04]  /*48470*/  LDL.LU R13, [R1+0x13c] ;  /* 0x00013c00010d7983 */ /* 0x000f280000300800 */
[----:B------:R-:W4:Y:S04]  /*48480*/  LDL R0, [R1+0x7ec] ;  /* 0x0007ec0001007983 */ /* 0x000f280000100800 */
[----:B------:R-:W4:Y:S01]  /*48490*/  LDL.LU R28, [R1+0x134] ;  /* 0x00013400011c7983 */ /* 0x000f220000300800 */
[----:B------:R-:W0:Y:S03]  /*484a0*/  MUFU.EX2 R4, R4 ;  /* 0x0000000400047308 */ /* 0x000e260000000800 */
[----:B0-----:R0:W-:Y:S04]  /*484b0*/  STL [R1+0x68], R4 ;  /* 0x0000680401007387 */ /* 0x0011e80000100800 */
[----:B------:R-:W4:Y:S01]  /*484c0*/  LDL.LU R14, [R1+0x114] ;  /* 0x00011400010e7983 */ /* 0x000f220000300800 */
[----:B0-----:R-:W-:-:S02]  /*484d0*/  FMUL R4, R3, 1.4426950216293334961 ;  /* 0x3fb8aa3b03047820 */ /* 0x001fc40000400000 */
[--C-:B---3--:R-:W-:Y:S02]  /*484e0*/  FADD R3, R2, -R12.reuse ;  /* 0x8000000c02037221 */ /* 0x108fe40000000000 */
[----:B------:R0:W1:Y:S02]  /*484f0*/  MUFU.EX2 R2, R4 ;  /* 0x0000000400027308 */ /* 0x0000640000000800 */
[----:B0-----:R-:W-:Y:S01]  /*48500*/  FMUL R4, R3, 1.4426950216293334961 ;  /* 0x3fb8aa3b03047820 */ /* 0x001fe20000400000 */
[----:B-1----:R0:W-:Y:S05]  /*48510*/  STL [R1+0x64], R2 ;  /* 0x0000640201007387 */ /* 0x0021ea0000100800 */
[----:B0-----:R-:W0:Y:S01]  /*48520*/  MUFU.EX2 R2, R4 ;  /* 0x0000000400027308 */ /* 0x001e220000000800 */
[----:B------:R-:W-:-:S02]  /*48530*/  FADD R3, R29, -R12 ;  /* 0x8000000c1d037221 */ /* 0x000fc40000000000 */
[----:B------:R-:W3:Y:S04]  /*48540*/  LDL.LU R29, [R1+0x110] ;  /* 0x00011000011d7983 */ /* 0x000ee80000300800 */
[----:B0-----:R0:W-:Y:S04]  /*48550*/  STL [R1+0x58], R2 ;  /* 0x0000580201007387 */ /* 0x0011e80000100800 */
[----:B0-----:R-:W0:Y:S01]  /*48560*/  S2R R2, SR_TID.X ;  /* 0x0000000000027919 */ /* 0x001e220000002100 */
[----:B------:R-:W-:-:S04]  /*48570*/  FMUL R3, R3, 1.4426950216293334961 ;  /* 0x3fb8aa3b03037820 */ /* 0x000fc80000400000 */
[----:B------:R1:W0:Y:S02]  /*48580*/  MUFU.EX2 R10, R3 ;  /* 0x00000003000a7308 */ /* 0x0002240000000800 */
[----:B0-----:R-:W-:-:S04]  /*48590*/  SHF.R.U32.HI R2, RZ, 0x2, R2 ;  /* 0x00000002ff027819 */ /* 0x001fc80000011602 */
[----:B------:R-:W-:-:S04]  /*485a0*/  SGXT.U32 R2, R2, 0x3 ;  /* 0x000000030202781a */ /* 0x000fc80000000000 */
[----:B------:R-:W-:Y:S01]  /*485b0*/  LOP3.LUT R2, R2, 0x30, RZ, 0xfc, !PT ;  /* 0x0000003002027812 */ /* 0x000fe200078efcff */
[--C-:B--2---:R-:W-:Y:S02]  /*485c0*/  FADD R4, R23, -R12.reuse ;  /* 0x8000000c17047221 */ /* 0x104fe40000000000 */
[----:B------:R-:W2:Y:S02]  /*485d0*/  LDL.LU R23, [R1+0xc0] ;  /* 0x0000c00001177983 */ /* 0x000ea40000300800 */
[----:B-1----:R-:W-:Y:S02]  /*485e0*/  FMUL R3, R4, 1.4426950216293334961 ;  /* 0x3fb8aa3b04037820 */ /* 0x002fe40000400000 */
[----:B------:R-:W-:-:S04]  /*485f0*/  FADD R4, R18, -R12 ;  /* 0x8000000c12047221 */ /* 0x000fc80000000000 */
[----:B------:R-:W-:Y:S01]  /*48600*/  FMUL R4, R4, 1.4426950216293334961 ;  /* 0x3fb8aa3b04047820 */ /* 0x000fe20000400000 */
[----:B------:R-:W-:Y:S01]  /*48610*/  STL [R1+0x54], R10 ;  /* 0x0000540a01007387 */ /* 0x000fe20000100800 */
[----:B----4-:R-:W-:-:S05]  /*48620*/  FMNMX R0, R5, R0, !PT ;  /* 0x0000000005007209 */ /* 0x010fca0007800000 */
[--C-:B------:R-:W-:Y:S01]  /*48630*/  FADD R6, R6, -R0.reuse ;  /* 0x8000000006067221 */ /* 0x100fe20000000000 */
[----:B------:R0:W1:Y:S03]  /*48640*/  MUFU.EX2 R5, R3 ;  /* 0x0000000300057308 */ /* 0x0000660000000800 */
[----:B------:R-:W-:Y:S01]  /*48650*/  FMUL R6, R6, 1.4426950216293334961 ;  /* 0x3fb8aa3b06067820 */ /* 0x000fe20000400000 */
[----:B0-----:R0:W4:Y:S04]  /*48660*/  LDS R3, [R2.X16] ;  /* 0x0000000002037984 */ /* 0x001128000000c800 */
[----:B0-----:R-:W0:Y:S08]  /*48670*/  MUFU.EX2 R2, R4 ;  /* 0x0000000400027308 */ /* 0x001e300000000800 */
[----:B------:R-:W0:Y:S01]  /*48680*/  MUFU.EX2 R4, R6 ;  /* 0x0000000600047308 */ /* 0x000e220000000800 */
[--C-:B------:R-:W-:Y:S01]  /*48690*/  FADD R7, R7, -R0.reuse ;  /* 0x8000000007077221 */ /* 0x100fe20000000000 */
[----:B------:R-:W-:Y:S03]  /*486a0*/  STL [R1+0x730], R0 ;  /* 0x0007300001007387 */ /* 0x000fe60000100800 */
[----:B------:R-:W-:Y:S01]  /*486b0*/  FMUL R7, R7, 1.4426950216293334961 ;  /* 0x3fb8aa3b07077820 */ /* 0x000fe20000400000 */
[----:B-1----:R-:W-:Y:S04]  /*486c0*/  STL [R1+0x50], R5 ;  /* 0x0000500501007387 */ /* 0x002fe80000100800 */
[----:B------:R-:W4:Y:S04]  /*486d0*/  LDL R10, [R1+0x7f0] ;  /* 0x0007f000010a7983 */ /* 0x000f280000100800 */
[----:B0-----:R-:W-:Y:S04]  /*486e0*/  STL [R1+0x4c], R2 ;  /* 0x00004c0201007387 */ /* 0x001fe80000100800 */
[----:B------:R-:W-:Y:S04]  /*486f0*/  STL [R1+0x1c], R4 ;  /* 0x00001c0401007387 */ /* 0x000fe80000100800 */
[----:B------:R0:W-:Y:S02]  /*48700*/  STL [R1+0x2f58], R2 ;  /* 0x002f580201007387 */ /* 0x0001e40000100800 */
[----:B0-----:R-:W0:Y:S01]  /*48710*/  MUFU.EX2 R2, R7 ;  /* 0x0000000700027308 */ /* 0x001e220000000800 */
[----:B------:R-:W-:-:S04]  /*48720*/  FADD R4, R13, -R0 ;  /* 0x800000000d047221 */ /* 0x000fc80000000000 */
[----:B------:R-:W-:Y:S01]  /*48730*/  FMUL R4, R4, 1.4426950216293334961 ;  /* 0x3fb8aa3b04047820 */ /* 0x000fe20000400000 */
[----:B0-----:R0:W-:Y:S01]  /*48740*/  STL [R1+0x18], R2 ;  /* 0x0000180201007387 */ /* 0x0011e20000100800 */
[--C-:B------:R-:W-:Y:S02]  /*48750*/  FADD R5, R28, -R0.reuse ;  /* 0x800000001c057221 */ /* 0x100fe40000000000 */
[----:B0-----:R-:W0:Y:S02]  /*48760*/  MUFU.EX2 R2, R4 ;  /* 0x0000000400027308 */ /* 0x001e240000000800 */
[----:B------:R-:W-:Y:S01]  /*48770*/  FMUL R5, R5, 1.4426950216293334961 ;  /* 0x3fb8aa3b05057820 */ /* 0x000fe20000400000 */
[----:B0-----:R0:W-:Y:S01]  /*48780*/  STL [R1+0x48], R2 ;  /* 0x0000480201007387 */ /* 0x0011e20000100800 */
[----:B------:R-:W-:-:S03]  /*48790*/  FADD R4, R14, -R0 ;  /* 0x800000000e047221 */ /* 0x000fc60000000000 */
[----:B------:R-:W4:Y:S01]  /*487a0*/  LDL.LU R12, [R1+0x154] ;  /* 0x00015400010c7983 */ /* 0x000f220000300800 */
[----:B0-----:R-:W0:Y:S03]  /*487b0*/  MUFU.EX2 R2, R5 ;  /* 0x0000000500027308 */ /* 0x001e260000000800 */
[----:B0-----:R0:W-:Y:S04]  /*487c0*/  STL [R1+0x40], R2 ;  /* 0x0000400201007387 */ /* 0x0011e80000100800 */
[----:B------:R-:W4:Y:S01]  /*487d0*/  LDL.LU R14, [R1+0x150] ;  /* 0x00015000010e7983 */ /* 0x000f220000300800 */
[----:B------:R-:W-:-:S04]  /*487e0*/  FMUL R4, R4, 1.4426950216293334961 ;  /* 0x3fb8aa3b04047820 */ /* 0x000fc80000400000 */
[----:B0-----:R-:W0:Y:S01]  /*487f0*/  MUFU.EX2 R2, R4 ;  /* 0x0000000400027308 */ /* 0x001e220000000800 */
[----:B---3--:R-:W-:-:S04]  /*48800*/  FADD R5, R29, -R0 ;  /* 0x800000001d057221 */ /* 0x008fc80000000000 */
[----:B------:R-:W-:-:S04]  /*48810*/  FMUL R5, R5, 1.4426950216293334961 ;  /* 0x3fb8aa3b05057820 */ /* 0x000fc80000400000 */
[----:B------:R1:W3:Y:S01]  /*48820*/  MUFU.EX2 R24, R5 ;  /* 0x0000000500187308 */ /* 0x0002e20000000800 */
[----:B0-----:R-:W-:Y:S04]  /*48830*/  STL [R1+0x38], R2 ;  /* 0x0000380201007387 */ /* 0x001fe80000100800 */
[----:B------:R-:W4:Y:S01]  /*48840*/  LDL.LU R16, [R1+0x124] ;  /* 0x0001240001107983 */ /* 0x000f220000300800 */
[----:B-1----:R-:W-:-:S03]  /*48850*/  FADD R5, R19, -R0 ;  /* 0x8000000013057221 */ /* 0x002fc60000000000 */
[----:B------:R-:W4:Y:S01]  /*48860*/  LDL.LU R13, [R1+0x11c] ;  /* 0x00011c00010d7983 */ /* 0x000f220000300800 */
[----:B------:R-:W-:-:S03]  /*48870*/  FMUL R5, R5, 1.4426950216293334961 ;  /* 0x3fb8aa3b05057820 */ /* 0x000fc60000400000 */
[----:B---3--:R-:W-:Y:S04]  /*48880*/  STL [R1+0x34], R24 ;  /* 0x0000341801007387 */ /* 0x008fe80000100800 */
[----:B------:R-:W-:Y:S01]  /*48890*/  STL [R1+0x2f5c], R24 ;  /* 0x002f5c1801007387 */ /* 0x000fe20000100800 */
[----:B--2---:R-:W-:-:S03]  /*488a0*/  FADD R4, R23, -R0 ;  /* 0x8000000017047221 */ /* 0x004fc60000000000 */
[----:B------:R-:W0:Y:S01]  /*488b0*/  S2R R23, SR_TID.X ;  /* 0x0000000000177919 */ /* 0x000e220000002100 */
[----:B------:R-:W-:-:S04]  /*488c0*/  FMUL R4, R4, 1.4426950216293334961 ;  /* 0x3fb8aa3b04047820 */ /* 0x000fc80000400000 */
[----:B------:R-:W1:Y:S01]  /*488d0*/  MUFU.EX2 R29, R4 ;  /* 0x00000004001d7308 */ /* 0x000e620000000800 */
[----:B0-----:R-:W-:-:S04]  /*488e0*/  SHF.R.U32.HI R0, RZ, 0x2, R23 ;  /* 0x00000002ff007819 */ /* 0x001fc80000011617 */
[----:B------:R-:W-:-:S04]  /*488f0*/  SGXT.U32 R0, R0, 0x3 ;  /* 0x000000030000781a */ /* 0x000fc80000000000 */
[----:B------:R-:W-:Y:S02]  /*48900*/  LOP3.LUT R0, R0, 0x38, RZ, 0xfc, !PT ;  /* 0x0000003800007812 */ /* 0x000fe400078efcff */
[----:B----4-:R-:W-:-:S03]  /*48910*/  FMNMX R28, R3, R10, !PT ;  /* 0x0000000a031c7209 */ /* 0x010fc60007800000 */
[----:B------:R0:W2:Y:S04]  /*48920*/  LDS R3, [R0.X16] ;  /* 0x0000000000037984 */ /* 0x0000a8000000c800 */
[----:B------:R-:W-:Y:S01]  /*48930*/  STL [R1+0x72c], R28 ;  /* 0x00072c1c01007387 */ /* 0x000fe20000100800 */
[----:B0-----:R-:W0:Y:S03]  /*48940*/  MUFU.EX2 R0, R5 ;  /* 0x0000000500007308 */ /* 0x001e260000000800 */
[----:B------:R-:W3:Y:S04]  /*48950*/  LDL.LU R23, [R1+0xf8] ;  /* 0x0000f80001177983 */ /* 0x000ee80000300800 */
[----:B------:R-:W2:Y:S04]  /*48960*/  LDL R2, [R1+0x7f4] ;  /* 0x0007f40001027983 */ /* 0x000ea80000100800 */
[----:B-1----:R-:W-:Y:S04]  /*48970*/  STL [R1+0x30], R29 ;  /* 0x0000301d01007387 */ /* 0x002fe80000100800 */
[----:B------:R-:W-:Y:S04]  /*48980*/  STL [R1+0x2f60], R29 ;  /* 0x002f601d01007387 */ /* 0x000fe80000100800 */
[----:B0-----:R-:W-:Y:S04]  /*48990*/  STL [R1+0x2c], R0 ;  /* 0x00002c0001007387 */ /* 0x001fe80000100800 */
[----:B------:R-:W-:Y:S01]  /*489a0*/  STL [R1+0x2f64], R0 ;  /* 0x002f640001007387 */ /* 0x000fe20000100800 */
[----:B------:R-:W-:-:S02]  /*489b0*/  FADD R5, R9, -R28 ;  /* 0x8000001c09057221 */ /* 0x000fc40000000000 */
[--C-:B------:R-:W-:Y:S02]  /*489c0*/  FADD R6, R14, -R28.reuse ;  /* 0x8000001c0e067221 */ /* 0x100fe40000000000 */
[----:B------:R-:W4:Y:S04]  /*489d0*/  LDL.LU R14, [R1+0x24] ;  /* 0x00002400010e7983 */ /* 0x000f280000300800 */
[----:B------:R-:W4:Y:S01]  /*489e0*/  LDL.LU R9, [R1+0xc4] ;  /* 0x0000c40001097983 */ /* 0x000f220000300800 */
[----:B------:R-:W-:Y:S02]  /*489f0*/  FADD R7, R12, -R28 ;  /* 0x8000001c0c077221 */ /* 0x000fe40000000000 */
[----:B------:R-:W-:Y:S02]  /*48a00*/  FMUL R11, R6, 1.4426950216293334961 ;  /* 0x3fb8aa3b060b7820 */ /* 0x000fe40000400000 */
[----:B------:R-:W-:-:S02]  /*48a10*/  FMUL R7, R7, 1.4426950216293334961 ;  /* 0x3fb8aa3b07077820 */ /* 0x000fc40000400000 */
[--C-:B------:R-:W-:Y:S02]  /*48a20*/  FADD R4, R8, -R28.reuse ;  /* 0x8000001c08047221 */ /* 0x100fe40000000000 */
[----:B------:R-:W-:Y:S01]  /*48a30*/  MUFU.EX2 R11, R11 ;  /* 0x0000000b000b7308 */ /* 0x000fe20000000800 */
[----:B------:R-:W-:-:S07]  /*48a40*/  FADD R6, R16, -R28 ;  /* 0x8000001c10067221 */ /* 0x000fce0000000000 */
[----:B------:R-:W0:Y:S01]  /*48a50*/  MUFU.EX2 R7, R7 ;  /* 0x0000000700077308 */ /* 0x000e220000000800 */
[----:B------:R-:W-:Y:S02]  /*48a60*/  FMUL R8, R6, 1.4426950216293334961 ;  /* 0x3fb8aa3b06087820 */ /* 0x000fe40000400000 */
[----:B------:R-:W-:-:S05]  /*48a70*/  FADD R6, R13, -R28 ;  /* 0x8000001c0d067221 */ /* 0x000fca0000000000 */
[----:B------:R1:W0:Y:S02]  /*48a80*/  MUFU.EX2 R12, R8 ;  /* 0x00000008000c7308 */ /* 0x0002240000000800 */
[----:B-1----:R-:W-:-:S06]  /*48a90*/  FMUL R8, R6, 1.4426950216293334961 ;  /* 0x3fb8aa3b06087820 */ /* 0x002fcc0000400000 */
[----:B------:R-:W1:Y:S01]  /*48aa0*/  MUFU.EX2 R13, R8 ;  /* 0x00000008000d7308 */ /* 0x000e620000000800 */
[----:B0-----:R-:W-:Y:S04]  /*48ab0*/  STL [R1+0x2f84], R7 ;  /* 0x002f840701007387 */ /* 0x001fe80000100800 */
[----:B------:R0:W-:Y:S04]  /*48ac0*/  STL [R1+0x2f74], R11 ;  /* 0x002f740b01007387 */ /* 0x0001e80000100800 */
[----:B------:R-:W4:Y:S04]  /*48ad0*/  LDL R16, [R1+0xf0] ;  /* 0x0000f00001107983 */ /* 0x000f280000100800 */
[----:B0-----:R-:W4:Y:S04]  /*48ae0*/  LDL R11, [R1+0xfc] ;  /* 0x0000fc00010b7983 */ /* 0x001f280000100800 */
[----:B------:R0:W-:Y:S04]  /*48af0*/  STL [R1+0x2f68], R12 ;  /* 0x002f680c01007387 */ /* 0x0001e80000100800 */
[----:B0-----:R-:W4:Y:S01]  /*48b00*/  LDL R12, [R1+0xf4] ;  /* 0x0000f400010c7983 */ /* 0x001f220000100800 */
[----:B---3--:R-:W-:-:S03]  /*48b10*/  FADD R6, R23, -R28 ;  /* 0x8000001c17067221 */ /* 0x008fc60000000000 */
[----:B------:R-:W3:Y:S04]  /*48b20*/  LDL.LU R23, [R1+0xcc] ;  /* 0x0000cc0001177983 */ /* 0x000ee80000300800 */
[----:B------:R-:W3:Y:S04]  /*48b30*/  LDL R7, [R1+0xec] ;  /* 0x0000ec0001077983 */ /* 0x000ee80000100800 */
[----:B------:R-:W3:Y:S04]  /*48b40*/  LDL R29, [R1+0xb4] ;  /* 0x0000b400011d7983 */ /* 0x000ee80000100800 */
[----:B-1----:R0:W-:Y:S01]  /*48b50*/  STL [R1+0x2f6c], R13 ;  /* 0x002f6c0d01007387 */ /* 0x0021e20000100800 */
[----:B------:R-:W-:Y:S01]  /*48b60*/  FMUL R6, R6, 1.4426950216293334961 ;  /* 0x3fb8aa3b06067820 */ /* 0x000fe20000400000 */
[----:B--2---:R-:W-:-:S02]  /*48b70*/  FMNMX R0, R3, R2, !PT ;  /* 0x0000000203007209 */ /* 0x004fc40007800000 */
[----:B------:R-:W2:Y:S04]  /*48b80*/  LDL R24, [R1+0xd8] ;  /* 0x0000d80001187983 */ /* 0x000ea80000100800 */
[----:B------:R-:W2:Y:S04]  /*48b90*/  LDL R19, [R1+0xac] ;  /* 0x0000ac0001137983 */ /* 0x000ea80000100800 */
[----:B0-----:R-:W2:Y:S04]  /*48ba0*/  LDL R13, [R1+0xdc] ;  /* 0x0000dc00010d7983 */ /* 0x001ea80000100800 */
[----:B------:R-:W2:Y:S04]  /*48bb0*/  LDL.LU R17, [R1+0x15c] ;  /* 0x00015c0001117983 */ /* 0x000ea80000300800 */
[----:B------:R-:W2:Y:S04]  /*48bc0*/  LDL R10, [R1+0xd4] ;  /* 0x0000d400010a7983 */ /* 0x000ea80000100800 */
[----:B------:R-:W2:Y:S04]  /*48bd0*/  LDL R2, [R1+0xa8] ;  /* 0x0000a80001027983 */ /* 0x000ea80000100800 */
[----:B------:R-:W2:Y:S01]  /*48be0*/  LDL.LU R18, [R1+0x158] ;  /* 0x0001580001127983 */ /* 0x000ea20000300800 */
[----:B----4-:R-:W-:-:S02]  /*48bf0*/  FADD R3, R14, -R28 ;  /* 0x8000001c0e037221 */ /* 0x010fc40000000000 */
[----:B------:R-:W0:Y:S01]  /*48c00*/  MUFU.EX2 R14, R6 ;  /* 0x00000006000e7308 */ /* 0x000e220000000800 */
[----:B------:R-:W4:Y:S01]  /*48c10*/  LDL.LU R28, [R1+0x2f8c] ;  /* 0x002f8c00011c7983 */ /* 0x000f220000300800 */
[----:B------:R-:W-:Y:S02]  /*48c20*/  FADD R8, R9, -R0 ;  /* 0x8000000009087221 */ /* 0x000fe40000000000 */
[----:B------:R-:W-:Y:S01]  /*48c30*/  FMUL R9, R3, 1.4426950216293334961 ;  /* 0x3fb8aa3b03097820 */ /* 0x000fe20000400000 */
[----:B------:R-:W-:Y:S01]  /*48c40*/  STL [R1+0x728], R0 ;  /* 0x0007280001007387 */ /* 0x000fe20000100800 */
[----:B------:R-:W-:-:S03]  /*48c50*/  FADD R3, R15, R20 ;  /* 0x000000140f037221 */ /* 0x000fc60000000000 */
[----:B0-----:R-:W-:Y:S04]  /*48c60*/  STL [R1+0x2f70], R14 ;  /* 0x002f700e01007387 */ /* 0x001fe80000100800 */
[----:B------:R-:W4:Y:S01]  /*48c70*/  LDL.LU R20, [R1+0x12c] ;  /* 0x00012c0001147983 */ /* 0x000f220000300800 */
[----:B------:R-:W-:-:S04]  /*48c80*/  FADD R3, R21, R3 ;  /* 0x0000000315037221 */ /* 0x000fc80000000000 */
[----:B------:R-:W-:Y:S02]  /*48c90*/  FADD R3, R22, R3 ;  /* 0x0000000316037221 */ /* 0x000fe40000000000 */
[----:B------:R-:W-:Y:S01]  /*48ca0*/  FMUL R8, R8, 1.4426950216293334961 ;  /* 0x3fb8aa3b08087820 */ /* 0x000fe20000400000 */
[----:B------:R-:W0:Y:S02]  /*48cb0*/  MUFU.EX2 R15, R9 ;  /* 0x00000009000f7308 */ /* 0x000e240000000800 */
[----:B0-----:R-:W-:Y:S04]  /*48cc0*/  STL [R1+0x2f78], R15 ;  /* 0x002f780f01007387 */ /* 0x001fe80000100800 */
[----:B------:R-:W4:Y:S04]  /*48cd0*/  LDL.LU R21, [R1+0x128] ;  /* 0x0001280001157983 */ /* 0x000f280000300800 */
[----:B------:R-:W4:Y:S01]  /*48ce0*/  LDL.LU R22, [R1+0x120] ;  /* 0x0001200001167983 */ /* 0x000f220000300800 */
[----:B---3--:R-:W-:-:S02]  /*48cf0*/  FADD R3, R29, R3 ;  /* 0x000000031d037221 */ /* 0x008fc40000000000 */
[----:B--2---:R-:W-:-:S04]  /*48d00*/  FADD R6, R12, R13 ;  /* 0x0000000d0c067221 */ /* 0x004fc80000000000 */
[----:B------:R-:W-:-:S04]  /*48d10*/  FADD R6, R11, R6 ;  /* 0x000000060b067221 */ /* 0x000fc80000000000 */
[----:B------:R-:W-:-:S04]  /*48d20*/  FADD R6, R16, R6 ;  /* 0x0000000610067221 */ /* 0x000fc80000000000 */
[----:B------:R-:W-:Y:S02]  /*48d30*/  FADD R6, R7, R6 ;  /* 0x0000000607067221 */ /* 0x000fe40000000000 */
[----:B------:R-:W-:Y:S02]  /*48d40*/  FADD R3, R19, R3 ;  /* 0x0000000313037221 */ /* 0x000fe40000000000 */
[----:B------:R-:W-:Y:S01]  /*48d50*/  FADD R6, R24, R6 ;  /* 0x0000000618067221 */ /* 0x000fe20000000000 */
[----:B------:R0:W-:Y:S03]  /*48d60*/  MUFU.EX2 R16, R8 ;  /* 0x0000000800107308 */ /* 0x0001e60000000800 */
[----:B------:R-:W-:Y:S02]  /*48d70*/  FADD R10, R10, R6 ;  /* 0x000000060a0a7221 */ /* 0x000fe40000000000 */
[----:B------:R-:W-:-:S02]  /*48d80*/  FADD R6, R2, R3 ;  /* 0x0000000302067221 */ /* 0x000fc40000000000 */
[--C-:B0-----:R-:W-:Y:S02]  /*48d90*/  FADD R8, R17, -R0.reuse ;  /* 0x8000000011087221 */ /* 0x101fe40000000000 */
[----:B------:R-:W-:Y:S02]  /*48da0*/  FADD R3, R18, -R0 ;  /* 0x8000000012037221 */ /* 0x000fe40000000000 */
[----:B------:R-:W-:Y:S02]  /*48db0*/  FMUL R8, R8, 1.4426950216293334961 ;  /* 0x3fb8aa3b08087820 */ /* 0x000fe40000400000 */
[----:B------:R-:W-:Y:S02]  /*48dc0*/  FADD R6, R27, R6 ;  /* 0x000000061b067221 */ /* 0x000fe40000000000 */
[----:B------:R-:W-:Y:S01]  /*48dd0*/  FMUL R19, R3, 1.4426950216293334961 ;  /* 0x3fb8aa3b03137820 */ /* 0x000fe20000400000 */
[----:B------:R0:W-:Y:S02]  /*48de0*/  MUFU.EX2 R18, R8 ;  /* 0x0000000800127308 */ /* 0x0001e40000000800 */
[----:B0-----:R-:W0:Y:S06]  /*48df0*/  SHFL.BFLY PT, R8, R6, 0x2, 0x1f ;  /* 0x0c401f0006087f89 */ /* 0x001e2c00000e0000 */
[----:B------:R-:W1:Y:S01]  /*48e00*/  MUFU.EX2 R19, R19 ;  /* 0x0000001300137308 */ /* 0x000e620000000800 */
[----:B------:R-:W-:-:S02]  /*48e10*/  FADD R9, R23, -R0 ;  /* 0x8000000017097221 */ /* 0x000fc40000000000 */
[----:B------:R-:W2:Y:S04]  /*48e20*/  LDL.LU R23, [R1+0x100] ;  /* 0x0001000001177983 */ /* 0x000ea80000300800 */
[----:B------:R-:W3:Y:S04]  /*48e30*/  LDL R24, [R1+0x78] ;  /* 0x0000780001187983 */ /* 0x000ee80000100800 */
[----:B------:R-:W3:Y:S01]  /*48e40*/  LDL R2, [R1+0x88] ;  /* 0x0000880001027983 */ /* 0x000ee20000100800 */
[----:B----4-:R-:W-:-:S04]  /*48e50*/  FADD R3, R20, -R0 ;  /* 0x8000000014037221 */ /* 0x010fc80000000000 */
[----:B------:R-:W-:-:S06]  /*48e60*/  FMUL R20, R3, 1.4426950216293334961 ;  /* 0x3fb8aa3b03147820 */ /* 0x000fcc0000400000 */
[----:B------:R-:W4:Y:S01]  /*48e70*/  MUFU.EX2 R20, R20 ;  /* 0x0000001400147308 */ /* 0x000f220000000800 */
[----:B-1----:R-:W-:Y:S01]  /*48e80*/  STL [R1+0x2f7c], R19 ;  /* 0x002f7c1301007387 */ /* 0x002fe20000100800 */
[----:B0-----:R-:W-:-:S03]  /*48e90*/  FADD R27, R6, R8 ;  /* 0x00000008061b7221 */ /* 0x001fc60000000000 */
[----:B----4-:R0:W-:Y:S04]  /*48ea0*/  STL [R1+0x2f80], R20 ;  /* 0x002f801401007387 */ /* 0x0101e80000100800 */
[----:B------:R-:W4:Y:S01]  /*48eb0*/  LDL R6, [R1+0x60] ;  /* 0x0000600001067983 */ /* 0x000f220000100800 */
[----:B------:R-:W-:Y:S02]  /*48ec0*/  FMUL R9, R9, 1.4426950216293334961 ;  /* 0x3fb8aa3b09097820 */ /* 0x000fe40000400000 */
[----:B------:R-:W-:Y:S01]  /*48ed0*/  FADD R10, R28, R10 ;  /* 0x0000000a1c0a7221 */ /* 0x000fe20000000000 */
[----:B------:R-:W4:Y:S01]  /*48ee0*/  LDL R7, [R1+0x48] ;  /* 0x0000480001077983 */ /* 0x000f220000100800 */
[----:B------:R1:W-:Y:S01]  /*48ef0*/  MUFU.EX2 R17, R9 ;  /* 0x0000000900117308 */ /* 0x0003e20000000800 */
[----:B------:R-:W-:-:S02]  /*48f00*/  FADD R3, R21, -R0 ;  /* 0x8000000015037221 */ /* 0x000fc40000000000 */
[----:B0-----:R-:W4:Y:S04]  /*48f10*/  LDL R20, [R1+0x9c] ;  /* 0x00009c0001147983 */ /* 0x001f280000100800 */
[----:B------:R-:W4:Y:S04]  /*48f20*/  LDL R19, [R1+0x80] ;  /* 0x0000800001137983 */ /* 0x000f280000100800 */
[----:B-1----:R-:W0:Y:S01]  /*48f30*/  SHFL.BFLY PT, R9, R10, 0x2, 0x1f ;  /* 0x0c401f000a097f89 */ /* 0x002e2200000e0000 */
[----:B------:R-:W-:Y:S02]  /*48f40*/  FMUL R21, R3, 1.4426950216293334961 ;  /* 0x3fb8aa3b03157820 */ /* 0x000fe40000400000 */
[----:B------:R-:W-:Y:S01]  /*48f50*/  FADD R3, R22, -R0 ;  /* 0x8000000016037221 */ /* 0x000fe20000000000 */
[----:B------:R-:W4:Y:S03]  /*48f60*/  LDL R15, [R1+0x64] ;  /* 0x00006400010f7983 */ /* 0x000f260000100800 */
[----:B------:R-:W-:Y:S01]  /*48f70*/  FMUL R22, R3, 1.4426950216293334961 ;  /* 0x3fb8aa3b03167820 */ /* 0x000fe20000400000 */
[----:B------:R-:W4:Y:S04]  /*48f80*/  LDL R11, [R1+0x40] ;  /* 0x00004000010b7983 */ /* 0x000f280000100800 */
[----:B------:R-:W4:Y:S04]  /*48f90*/  LDL R14, [R1+0x98] ;  /* 0x00009800010e7983 */ /* 0x000f280000100800 */
[----:B------:R-:W4:Y:S04]  /*48fa0*/  LDL R13, [R1+0x7c] ;  /* 0x00007c00010d7983 */ /* 0x000f280000100800 */
[----:B------:R-:W4:Y:S01]  /*48fb0*/  LDL R12, [R1+0x58] ;  /* 0x00005800010c7983 */ /* 0x000f220000100800 */
[----:B0-----:R-:W-:-:S03]  /*48fc0*/  FADD R28, R10, R9 ;  /* 0x000000090a1c7221 */ /* 0x001fc60000000000 */
[----:B------:R-:W4:Y:S04]  /*48fd0*/  LDL R29, [R1+0x94] ;  /* 0x00009400011d7983 */ /* 0x000f280000100800 */
[----:B------:R-:W4:Y:S04]  /*48fe0*/  LDL R10, [R1+0x84] ;  /* 0x00008400010a7983 */ /* 0x000f280000100800 */
[----:B------:R-:W4:Y:S01]  /*48ff0*/  LDL R9, [R1+0x68] ;  /* 0x0000680001097983 */ /* 0x000f220000100800 */
[----:B--2---:R-:W-:-:S03]  /*49000*/  FADD R3, R23, -R0 ;  /* 0x8000000017037221 */ /* 0x004fc60000000000 */
[----:B------:R-:W2:Y:S01]  /*49010*/  LDL R0, [R1+0x38] ;  /* 0x0000380001007983 */ /* 0x000ea20000100800 */
[----:B------:R-:W-:-:S04]  /*49020*/  FMUL R3, R3, 1.4426950216293334961 ;  /* 0x3fb8aa3b03037820 */ /* 0x000fc80000400000 */
[----:B------:R0:W-:Y:S01]  /*49030*/  MUFU.EX2 R23, R3 ;  /* 0x0000000300177308 */ /* 0x0001e20000000800 */
[----:B---3--:R-:W-:Y:S02]  /*49040*/  FADD R8, R2, R24 ;  /* 0x0000001802087221 */ /* 0x008fe40000000000 */
[----:B------:R-:W3:Y:S04]  /*49050*/  LDL R24, [R1+0x74] ;  /* 0x0000740001187983 */ /* 0x000ee80000100800 */
[----:B------:R-:W2:Y:S04]  /*49060*/  LDL R2, [R1+0x54] ;  /* 0x0000540001027983 */ /* 0x000ea80000100800 */
[----:B0-----:R-:W2:Y:S01]  /*49070*/  LDL R3, [R1+0x3c] ;  /* 0x00003c0001037983 */ /* 0x001ea20000100800 */
[----:B----4-:R-:W-:-:S03]  /*49080*/  FADD R6, R6, R26 ;  /* 0x0000001a06067221 */ /* 0x010fc60000000000 */
[----:B------:R-:W4:Y:S01]  /*49090*/  LDL.LU R26, [R1+0x2f88] ;  /* 0x002f8800011a7983 */ /* 0x000f220000300800 */
[----:B------:R-:W-:-:S03]  /*490a0*/  FADD R10, R10, R6 ;  /* 0x000000060a0a7221 */ /* 0x000fc60000000000 */
[----:B------:R-:W3:Y:S01]  /*490b0*/  LDL R6, [R1+0x18] ;  /* 0x0000180001067983 */ /* 0x000ee20000100800 */
[----:B------:R-:W-:Y:S03]  /*490c0*/  BSSY B0, `(.L_x_10) ;  /* 0x0000074000007945 */ /* 0x000fe60003800000 */
[----:B------:R-:W-:Y:S01]  /*490d0*/  BAR.SYNC.DEFER_BLOCKING 0x0 ;  /* 0x0000000000007b1d */ /* 0x000fe20000010000 */
[----:B----4-:R-:W-:-:S05]  /*490e0*/  FADD R26, R26, R8 ;  /* 0x000000081a1a7221 */ /* 0x010fca0000000000 */
[----:B------:R-:W4:Y:S01]  /*490f0*/  LDL R8, [R1+0x1c] ;  /* 0x00001c0001087983 */ /* 0x000f220000100800 */
[----:B------:R-:W-:Y:S02]  /*49100*/  FMUL R4, R4, 1.4426950216293334961 ;  /* 0x3fb8aa3b04047820 */ /* 0x000fe40000400000 */
[----:B------:R-:W-:-:S04]  /*49110*/  FMUL R5, R5, 1.4426950216293334961 ;  /* 0x3fb8aa3b05057820 */ /* 0x000fc80000400000 */
[----:B------:R-:W0:Y:S08]  /*49120*/  MUFU.EX2 R4, R4 ;  /* 0x0000000400047308 */ /* 0x000e300000000800 */
[----:B------:R-:W1:Y:S01]  /*49130*/  MUFU.EX2 R5, R5 ;  /* 0x0000000500057308 */ /* 0x000e620000000800 */
[----:B--2---:R-:W-:Y:S02]  /*49140*/  FADD R3, R25, R3 ;  /* 0x0000000319037221 */ /* 0x004fe40000000000 */
[----:B------:R-:W2:Y:S02]  /*49150*/  LDL R25, [R1+0x90] ;  /* 0x0000900001197983 */ /* 0x000ea40000100800 */
[----:B------:R-:W-:-:S02]  /*49160*/  FADD R9, R9, R3 ;  /* 0x0000000309097221 */ /* 0x000fc40000000000 */
[----:B0-----:R0:W-:Y:S01]  /*49170*/  STL [R1+0x2f4c], R4 ;  /* 0x002f4c0401007387 */ /* 0x0011e20000100800 */
[----:B------:R-:W-:Y:S02]  /*49180*/  FADD R26, R20, R26 ;  /* 0x0000001a141a7221 */ /* 0x000fe40000000000 */
[----:B------:R-:W-:Y:S02]  /*49190*/  FADD R10, R19, R10 ;  /* 0x0000000a130a7221 */ /* 0x000fe40000000000 */
[----:B------:R-:W-:Y:S02]  /*491a0*/  FADD R9, R15, R9 ;  /* 0x000000090f097221 */ /* 0x000fe40000000000 */
[----:B------:R-:W-:Y:S02]  /*491b0*/  FADD R26, R14, R26 ;  /* 0x0000001a0e1a7221 */ /* 0x000fe40000000000 */
[----:B------:R-:W-:Y:S02]  /*491c0*/  FADD R10, R13, R10 ;  /* 0x0000000a0d0a7221 */ /* 0x000fe40000000000 */
[----:B------:R-:W-:-:S02]  /*491d0*/  FADD R9, R12, R9 ;  /* 0x000000090c097221 */ /* 0x000fc40000000000 */
[----:B------:R-:W-:Y:S02]  /*491e0*/  FADD R26, R29, R26 ;  /* 0x0000001a1d1a7221 */ /* 0x000fe40000000000 */
[----:B---3--:R-:W-:Y:S02]  /*491f0*/  FADD R10, R24, R10 ;  /* 0x0000000a180a7221 */ /* 0x008fe40000000000 */
[----:B----4-:R-:W-:Y:S02]  /*49200*/  FADD R8, R8, R6 ;  /* 0x0000000608087221 */ /* 0x010fe40000000000 */
[----:B-1----:R-:W-:Y:S02]  /*49210*/  FADD R6, R4, R5 ;  /* 0x0000000504067221 */ /* 0x002fe40000000000 */
[----:B0-----:R-:W3:Y:S01]  /*49220*/  LDL R4, [R1+0x50] ;  /* 0x0000500001047983 */ /* 0x001ee20000100800 */
[----:B------:R-:W-:-:S03]  /*49230*/  FADD R8, R7, R8 ;  /* 0x0000000807087221 */ /* 0x000fc60000000000 */
[----:B------:R0:W-:Y:S01]  /*49240*/  STL [R1+0x2f48], R5 ;  /* 0x002f480501007387 */ /* 0x0001e20000100800 */
[----:B------:R-:W-:-:S03]  /*49250*/  FADD R8, R11, R8 ;  /* 0x000000080b087221 */ /* 0x000fc60000000000 */
[----:B0-----:R-:W4:Y:S04]  /*49260*/  LDL R5, [R1+0x70] ;  /* 0x0000700001057983 */ /* 0x001f280000100800 */
[----:B------:R-:W2:Y:S04]  /*49270*/  LDL.LU R7, [R1+0x2f84] ;  /* 0x002f840001077983 */ /* 0x000ea80000300800 */
[----:B------:R-:W2:Y:S04]  /*49280*/  LDL.LU R20, [R1+0x2f80] ;  /* 0x002f800001147983 */ /* 0x000ea80000300800 */
[----:B------:R-:W2:Y:S04]  /*49290*/  LDL.LU R19, [R1+0x2f7c] ;  /* 0x002f7c0001137983 */ /* 0x000ea80000300800 */
[----:B------:R-:W2:Y:S01]  /*492a0*/  LDL.LU R15, [R1+0x2f78] ;  /* 0x002f7800010f7983 */ /* 0x000ea20000300800 */
[----:B------:R-:W-:-:S03]  /*492b0*/  FADD R8, R0, R8 ;  /* 0x0000000800087221 */ /* 0x000fc60000000000 */
[----:B------:R-:W2:Y:S04]  /*492c0*/  LDL.LU R11, [R1+0x2f74] ;  /* 0x002f7400010b7983 */ /* 0x000ea80000300800 */
[----:B------:R-:W2:Y:S04]  /*492d0*/  LDL.LU R14, [R1+0x2f70] ;  /* 0x002f7000010e7983 */ /* 0x000ea80000300800 */
[----:B------:R-:W2:Y:S04]  /*492e0*/  LDL.LU R13, [R1+0x2f6c] ;  /* 0x002f6c00010d7983 */ /* 0x000ea80000300800 */
[----:B------:R-:W2:Y:S04]  /*492f0*/  LDL.LU R12, [R1+0x2f68] ;  /* 0x002f6800010c7983 */ /* 0x000ea80000300800 */
[----:B------:R-:W2:Y:S04]  /*49300*/  LDL.LU R0, [R1+0x2f64] ;  /* 0x002f640001007983 */ /* 0x000ea80000300800 */
[----:B------:R-:W2:Y:S04]  /*49310*/  LDL.LU R29, [R1+0x2f60] ;  /* 0x002f6000011d7983 */ /* 0x000ea80000300800 */
[----:B------:R-:W2:Y:S01]  /*49320*/  LDL.LU R24, [R1+0x2f5c] ;  /* 0x002f5c0001187983 */ /* 0x000ea20000300800 */
[----:B------:R-:W-:-:S03]  /*49330*/  FADD R9, R2, R9 ;  /* 0x0000000902097221 */ /* 0x000fc60000000000 */
[----:B------:R-:W3:Y:S01]  /*49340*/  LDL.LU R2, [R1+0x2f58] ;  /* 0x002f580001027983 */ /* 0x000ee20000300800 */
[----:B--2---:R-:W-:-:S03]  /*49350*/  FADD R8, R24, R8 ;  /* 0x0000000818087221 */ /* 0x004fc60000000000 */
[----:B------:R-:W2:Y:S01]  /*49360*/  LDL.LU R24, [R1+0x2f54] ;  /* 0x002f540001187983 */ /* 0x000ea20000300800 */
[----:B----4-:R-:W-:Y:S02]  /*49370*/  FADD R10, R5, R10 ;  /* 0x0000000a050a7221 */ /* 0x010fe40000000000 */
[----:B------:R-:W-:Y:S02]  /*49380*/  FADD R26, R25, R26 ;  /* 0x0000001a191a7221 */ /* 0x000fe40000000000 */
[----:B------:R-:W4:Y:S01]  /*49390*/  LDL.LU R25, [R1+0x2f50] ;  /* 0x002f500001197983 */ /* 0x000f220000300800 */
[----:B------:R-:W-:-:S03]  /*493a0*/  FADD R8, R29, R8 ;  /* 0x000000081d087221 */ /* 0x000fc60000000000 */
[----:B------:R-:W0:Y:S01]  /*493b0*/  SHFL.BFLY PT, R29, R28, 0x1, 0x1f ;  /* 0x0c201f001c1d7f89 */ /* 0x000e2200000e0000 */
[----:B------:R-:W-:Y:S02]  /*493c0*/  FADD R8, R0, R8 ;  /* 0x0000000800087221 */ /* 0x000fe40000000000 */
[----:B0-----:R-:W-:Y:S02]  /*493d0*/  FADD R29, R28, R29 ;  /* 0x0000001d1c1d7221 */ /* 0x001fe40000000000 */
[----:B--2---:R-:W-:-:S05]  /*493e0*/  FADD R10, R24, R10 ;  /* 0x0000000a180a7221 */ /* 0x004fca0000000000 */
[----:B------:R-:W0:Y:S04]  /*493f0*/  SHFL.BFLY PT, R0, R10, 0x2, 0x1f ;  /* 0x0c401f000a007f89 */ /* 0x000e2800000e0000 */
[----:B0-----:R-:W-:Y:S04]  /*49400*/  STL [R1], R0 ;  /* 0x0000000001007387 */ /* 0x001fe80000100800 */
[----:B------:R-:W2:Y:S01]  /*49410*/  LDL.LU R28, [R1] ;  /* 0x00000000011c7983 */ /* 0x000ea20000300800 */
[----:B------:R-:W0:Y:S01]  /*49420*/  MUFU.EX2 R21, R21 ;  /* 0x0000001500157308 */ /* 0x000e220000000800 */
[----:B------:R-:W-:-:S02]  /*49430*/  FADD R3, R16, R17 ;  /* 0x0000001110037221 */ /* 0x000fc40000000000 */
[----:B------:R-:W-:Y:S02]  /*49440*/  FADD R6, R7, R6 ;  /* 0x0000000607067221 */ /* 0x000fe40000000000 */
[----:B------:R-:W-:-:S03]  /*49450*/  FADD R3, R18, R3 ;  /* 0x0000000312037221 */ /* 0x000fc60000000000 */
[----:B------:R-:W1:Y:S01]  /*49460*/  MUFU.EX2 R22, R22 ;  /* 0x0000001600167308 */ /* 0x000e620000000800 */
[----:B------:R-:W-:Y:S02]  /*49470*/  FADD R6, R11, R6 ;  /* 0x000000060b067221 */ /* 0x000fe40000000000 */
[----:B------:R-:W-:Y:S02]  /*49480*/  FADD R3, R19, R3 ;  /* 0x0000000313037221 */ /* 0x000fe40000000000 */
[----:B------:R-:W-:Y:S02]  /*49490*/  FADD R6, R12, R6 ;  /* 0x000000060c067221 */ /* 0x000fe40000000000 */
[----:B------:R-:W-:Y:S02]  /*494a0*/  FADD R3, R20, R3 ;  /* 0x0000000314037221 */ /* 0x000fe40000000000 */
[----:B------:R-:W-:Y:S02]  /*494b0*/  FADD R6, R13, R6 ;  /* 0x000000060d067221 */ /* 0x000fe40000000000 */
[----:B0-----:R-:W-:-:S02]  /*494c0*/  FADD R3, R21, R3 ;  /* 0x0000000315037221 */ /* 0x001fc40000000000 */
[----:B---3--:R-:W-:Y:S02]  /*494d0*/  FADD R9, R4, R9 ;  /* 0x0000000904097221 */ /* 0x008fe40000000000 */
[----:B----4-:R-:W-:Y:S02]  /*494e0*/  FADD R26, R25, R26 ;  /* 0x0000001a191a7221 */ /* 0x010fe40000000000 */
[----:B------:R-:W-:Y:S02]  /*494f0*/  FADD R6, R14, R6 ;  /* 0x000000060e067221 */ /* 0x000fe40000000000 */
[----:B-1----:R-:W-:Y:S02]  /*49500*/  FADD R3, R22, R3 ;  /* 0x0000000316037221 */ /* 0x002fe40000000000 */
[----:B------:R-:W-:Y:S01]  /*49510*/  FADD R9, R2, R9 ;  /* 0x0000000902097221 */ /* 0x000fe20000000000 */
[----:B------:R-:W0:Y:S01]  /*49520*/  SHFL.BFLY PT, R24, R27, 0x1, 0x1f ;  /* 0x0c201f001b187f89 */ /* 0x000e2200000e0000 */
[----:B------:R-:W-:-:S02]  /*49530*/  FADD R6, R15, R6 ;  /* 0x000000060f067221 */ /* 0x000fc40000000000 */
[----:B------:R-:W-:Y:S01]  /*49540*/  FADD R3, R23, R3 ;  /* 0x0000000317037221 */ /* 0x000fe20000000000 */
[----:B------:R-:W-:Y:S04]  /*49550*/  SHFL.BFLY PT, R25, R26, 0x2, 0x1f ;  /* 0x0c401f001a197f89 */ /* 0x000fe800000e0000 */
[----:B------:R-:W1:Y:S04]  /*49560*/  SHFL.BFLY PT, R4, R9, 0x2, 0x1f ;  /* 0x0c401f0009047f89 */ /* 0x000e6800000e0000 */
[----:B------:R-:W3:Y:S04]  /*49570*/  SHFL.BFLY PT, R5, R8, 0x2, 0x1f ;  /* 0x0c401f0008057f89 */ /* 0x000ee800000e0000 */
[----:B------:R-:W4:Y:S04]  /*49580*/  SHFL.BFLY PT, R2, R6, 0x2, 0x1f ;  /* 0x0c401f0006027f89 */ /* 0x000f2800000e0000 */
[----:B------:R-:W4:Y:S04]  /*49590*/  SHFL.BFLY PT, R0, R3, 0x2, 0x1f ;  /* 0x0c401f0003007f89 */ /* 0x000f2800000e0000 */
[----:B------:R1:W-:Y:S01]  /*495a0*/  STL [R1+0x20], R29 ;  /* 0x0000201d01007387 */ /* 0x0003e20000100800 */
[----:B0-----:R-:W-:-:S02]  /*495b0*/  FADD R24, R27, R24 ;  /* 0x000000181b187221 */ /* 0x001fc40000000000 */
[----:B-1----:R-:W-:Y:S02]  /*495c0*/  FADD R27, R9, R4 ;  /* 0x00000004091b7221 */ /* 0x002fe40000000000 */
[----:B------:R-:W-:Y:S01]  /*495d0*/  FADD R29, R26, R25 ;  /* 0x000000191a1d7221 */ /* 0x000fe20000000000 */
[----:B------:R0:W-:Y:S01]  /*495e0*/  STL [R1+0x4], R24 ;  /* 0x0000041801007387 */ /* 0x0001e20000100800 */
[----:B---3--:R-:W-:-:S03]  /*495f0*/  FADD R26, R8, R5 ;  /* 0x00000005081a7221 */ /* 0x008fc60000000000 */
[----:B------:R-:W1:Y:S01]  /*49600*/  SHFL.BFLY PT, R8, R29, 0x1, 0x1f ;  /* 0x0c201f001d087f89 */ /* 0x000e6200000e0000 */
[----:B----4-:R-:W-:-:S03]  /*49610*/  FADD R25, R6, R2 ;  /* 0x0000000206197221 */ /* 0x010fc60000000000 */
[----:B------:R3:W5:Y:S01]  /*49620*/  LDL.LU R4, [R1+0x2f4c] ;  /* 0x002f4c0001047983 */ /* 0x0007620000300800 */
[----:B0-----:R-:W-:-:S03]  /*49630*/  FADD R24, R3, R0 ;  /* 0x0000000003187221 */ /* 0x001fc60000000000 */
[----:B------:R-:W-:Y:S04]  /*49640*/  SHFL.BFLY PT, R3, R27, 0x1, 0x1f ;  /* 0x0c201f001b037f89 */ /* 0x000fe800000e0000 */
[----:B------:R3:W5:Y:S04]  /*49650*/  LDL.LU R5, [R1+0x2f48] ;  /* 0x002f480001057983 */ /* 0x0007680000300800 */
[----:B------:R3:W5:Y:S04]  /*49660*/  LDL.LU R2, [R1+0x2f44] ;  /* 0x002f440001027983 */ /* 0x0007680000300800 */
[----:B------:R3:W5:Y:S04]  /*49670*/  LDL.LU R0, [R1+0x2f40] ;  /* 0x002f400001007983 */ /* 0x0007680000300800 */
[----:B-1----:R-:W-:Y:S04]  /*49680*/  STL [R1+0x8], R8 ;  /* 0x0000080801007387 */ /* 0x002fe80000100800 */
[----:B------:R-:W-:Y:S01]  /*49690*/  SHFL.BFLY PT, R8, R26, 0x1, 0x1f ;  /* 0x0c201f001a087f89 */ /* 0x000fe200000e0000 */
[----:B--2---:R-:W-:-:S05]  /*496a0*/  FADD R28, R10, R28 ;  /* 0x0000001c0a1c7221 */ /* 0x004fca0000000000 */
[----:B------:R-:W0:Y:S04]  /*496b0*/  SHFL.BFLY PT, R6, R28, 0x1, 0x1f ;  /* 0x0c201f001c067f89 */ /* 0x000e2800000e0000 */
[----:B0-----:R-:W-:Y:S04]  /*496c0*/  STL [R1+0xc], R6 ;  /* 0x00000c0601007387 */ /* 0x001fe80000100800 */
[----:B------:R-:W-:Y:S04]  /*496d0*/  STL [R1+0x10], R3 ;  /* 0x0000100301007387 */ /* 0x000fe80000100800 */
[----:B------:R-:W0:Y:S04]  /*496e0*/  SHFL.BFLY PT, R3, R24, 0x1, 0x1f ;  /* 0x0c201f0018037f89 */ /* 0x000e2800000e0000 */
[----:B------:R-:W1:Y:S04]  /*496f0*/  SHFL.BFLY PT, R6, R25, 0x1, 0x1f ;  /* 0x0c201f0019067f89 */ /* 0x000e6800000e0000 */
[----:B------:R3:W-:Y:S04]  /*49700*/  STL [R1+0x14], R8 ;  /* 0x0000140801007387 */ /* 0x0007e80000100800 */
[----:B0-----:R3:W-:Y:S04]  /*49710*/  STL [R1+0x28], R3 ;  /* 0x0000280301007387 */ /* 0x0017e80000100800 */
[----:B-1----:R3:W-:Y:S01]  /*49720*/  STL [R1+0x24], R6 ;  /* 0x0000240601007387 */ /* 0x0027e20000100800 */
[----:B------:R-:W-:Y:S05]  /*49730*/  @P0 BRA `(.L_x_11) ;  /* 0x000000c000000947 */ /* 0x000fea0003800000 */
[----:B------:R-:W0:Y:S04]  /*49740*/  S2R R9, SR_TID.X ;  /* 0x0000000000097919 */ /* 0x000e280000002100 */
[----:B---3--:R-:W2:Y:S01]  /*49750*/  LDL.LU R8, [R1+0x20] ;  /* 0x0000200001087983 */ /* 0x008ea20000300800 */
[----:B0-----:R-:W-:-:S02]  /*49760*/  LOP3.LUT R10, R9, 0x1c, RZ, 0xc0, !PT ;  /* 0x0000001c090a7812 */ /* 0x001fc400078ec0ff */
[----:B------:R-:W-:-:S03]  /*49770*/  LOP3.LUT R9, R9, 0x7f, RZ, 0xc0, !PT ;  /* 0x0000007f09097812 */ /* 0x000fc600078ec0ff */
[----:B------:R-:W-:Y:S01]  /*49780*/  IMAD.SHL.U32 R10, R10, 0x4, RZ ;  /* 0x000000040a0a7824 */ /* 0x000fe200078e00ff */
[----:B------:R-:W-:Y:S02]  /*49790*/  SHF.R.U32.HI R6, RZ, 0x3, R9 ;  /* 0x00000003ff067819 */ /* 0x000fe40000011609 */
[----:B------:R-:W3:Y:S02]  /*497a0*/  LDL R9, [R1+0xf34] ;  /* 0x000f340001097983 */ /* 0x000ee40000100800 */
[----:B------:R-:W-:-:S04]  /*497b0*/  LOP3.LUT R6, R6, 0xc, RZ, 0xc0, !PT ;  /* 0x0000000c06067812 */ /* 0x000fc800078ec0ff */
[----:B------:R-:W-:Y:S02]  /*497c0*/  IADD3 R6, R10, R6, RZ ;  /* 0x000000060a067210 */ /* 0x000fe40007ffe0ff */
[----:B------:R-:W3:Y:S04]  /*497d0*/  LDL.LU R10, [R1+0x4] ;  /* 0x00000400010a7983 */ /* 0x000ee80000300800 */
[----:B--2---:R0:W-:Y:S04]  /*497e0*/  STS [R6], R8 ;  /* 0x0000000806007388 */ /* 0x0041e80000000800 */
[----:B---3--:R0:W-:Y:S02]  /*497f0*/  STS [R9], R10 ;  /* 0x0000000a09007388 */ /* 0x0081e40000000800 */
.L_x_11:
[----:B------:R-:W-:Y:S05]  /*49800*/  BSYNC B0 ;  /* 0x0000000000007941 */ /* 0x000fea0003800000 */
.L_x_10:
[----:B0--3--:R-:W2:Y:S04]  /*49810*/  LDL.LU R6, [R1+0x7d8] ;  /* 0x0007d80001067983 */ /* 0x009ea80000300800 */
[----:B------:R-:W2:Y:S04]  /*49820*/  LDL R3, [R1+0x744] ;  /* 0x0007440001037983 */ /* 0x000ea80000100800 */
[----:B------:R-:W3:Y:S04]  /*49830*/  LDL R8, [R1+0x740] ;  /* 0x0007400001087983 */ /* 0x000ee80000100800 */
[----:B------:R-:W4:Y:S04]  /*49840*/  LDL R9, [R1+0x73c] ;  /* 0x00073c0001097983 */ /* 0x000f280000100800 */
[----:B------:R-:W3:Y:S04]  /*49850*/  LDL R10, [R1+0x738] ;  /* 0x00073800010a7983 */ /* 0x000ee80000100800 */
[----:B------:R0:W-:Y:S04]  /*49860*/  STL [R1+0x2f70], R18 ;  /* 0x002f701201007387 */ /* 0x0001e80000100800 */
[----:B0-----:R-:W3:Y:S04]  /*49870*/  LDL.LU R18, [R1+0x7e8] ;  /* 0x0007e80001127983 */ /* 0x001ee80000300800 */
[----:B------:R0:W-:Y:S04]  /*49880*/  STL [R1+0x2f6c], R17 ;  /* 0x002f6c1101007387 */ /* 0x0001e80000100800 */
[----:B0-----:R-:W3:Y:S04]  /*49890*/  LDL.LU R17, [R1+0x7ec] ;  /* 0x0007ec0001117983 */ /* 0x001ee80000300800 */
[----:B------:R0:W-:Y:S04]  /*498a0*/  STL [R1+0x2f68], R16 ;  /* 0x002f681001007387 */ /* 0x0001e80000100800 */
[----:B0-----:R-:W3:Y:S04]  /*498b0*/  LDL.LU R16, [R1+0x7f0] ;  /* 0x0007f00001107983 */ /* 0x001ee80000300800 */
[----:B------:R0:W-:Y:S04]  /*498c0*/  STL [R1+0x2f64], R15 ;  /* 0x002f640f01007387 */ /* 0x0001e80000100800 */
[----:B0-----:R-:W3:Y:S04]  /*498d0*/  LDL R15, [R1+0x730] ;  /* 0x00073000010f7983 */ /* 0x001ee80000100800 */
[----:B------:R0:W-:Y:S04]  /*498e0*/  STL [R1+0x2f60], R14 ;  /* 0x002f600e01007387 */ /* 0x0001e80000100800 */
[----:B0-----:R-:W3:Y:S04]  /*498f0*/  LDL.LU R14, [R1+0x7f4] ;  /* 0x0007f400010e7983 */ /* 0x001ee80000300800 */
[----:B------:R0:W-:Y:S04]  /*49900*/  STL [R1+0x2f5c], R13 ;  /* 0x002f5c0d01007387 */ /* 0x0001e80000100800 */
[----:B0-----:R-:W3:Y:S04]  /*49910*/  LDL R13, [R1+0x72c] ;  /* 0x00072c00010d7983 */ /* 0x001ee80000100800 */
[----:B------:R0:W-:Y:S04]  /*49920*/  STL [R1+0x2f58], R12 ;  /* 0x002f580c01007387 */ /* 0x0001e80000100800 */
[----:B0-----:R-:W3:Y:S04]  /*49930*/  LDL R12, [R1+0x728] ;  /* 0x00072800010c7983 */ /* 0x001ee80000100800 */
[----:B------:R0:W-:Y:S04]  /*49940*/  STL [R1+0x2f54], R11 ;  /* 0x002f540b01007387 */ /* 0x0001e80000100800 */
[----:B0-----:R-:W3:Y:S04]  /*49950*/  LDL.LU R11, [R1+0x8] ;  /* 0x00000800010b7983 */ /* 0x001ee80000300800 */
[----:B------:R0:W-:Y:S04]  /*49960*/  STL [R1+0x2f50], R7 ;  /* 0x002f500701007387 */ /* 0x0001e80000100800 */
[----:B0-----:R-:W3:Y:S04]  /*49970*/  LDL.LU R7, [R1+0xc] ;  /* 0x00000c0001077983 */ /* 0x001ee80000300800 */
[----:B-----5:R0:W-:Y:S04]  /*49980*/  STL [R1+0x2f4c], R5 ;  /* 0x002f4c0501007387 */ /* 0x0201e80000100800 */
[----:B0-----:R-:W3:Y:S04]  /*49990*/  LDL.LU R5, [R1+0x10] ;  /* 0x0000100001057983 */ /* 0x001ee80000300800 */
[----:B------:R0:W-:Y:S04]  /*499a0*/  STL [R1+0x2f48], R4 ;  /* 0x002f480401007387 */ /* 0x0001e80000100800 */
[----:B0-----:R-:W3:Y:S04]  /*499b0*/  LDL.LU R4, [R1+0x14] ;  /* 0x0000140001047983 */ /* 0x001ee80000300800 */
[----:B------:R0:W-:Y:S04]  /*499c0*/  STL [R1+0x2f44], R2 ;  /* 0x002f440201007387 */ /* 0x0001e80000100800 */
[----:B0-----:R-:W3:Y:S04]  /*499d0*/  LDL.LU R2, [R1+0x24] ;  /* 0x0000240001027983 */ /* 0x001ee80000300800 */
[----:B------:R0:W-:Y:S04]  /*499e0*/  STL [R1+0x2f40], R0 ;  /* 0x002f400001007387 */ /* 0x0001e80000100800 */
[----:B0-----:R-:W3:Y:S01]  /*499f0*/  LDL.LU R0, [R1+0x28] ;  /* 0x0000280001007983 */ /* 0x001ee20000300800 */
[----:B--2---:R-:W-:-:S04]  /*49a00*/  FADD R3, -R3, R6 ;  /* 0x0000000603037221 */ /* 0x004fc80000000100 */
[----:B------:R-:W-:Y:S02]  /*49a10*/  FMUL R6, R3, 1.4426950216293334961 ;  /* 0x3fb8aa3b03067820 */ /* 0x000fe40000400000 */
[----:B------:R-:W3:Y:S04]  /*49a20*/  LDL.LU R3, [R1+0x7dc] ;  /* 0x0007dc0001037983 */ /* 0x000ee80000300800 */
[----:B------:R-:W-:Y:S01]  /*49a30*/  MUFU.EX2 R6, R6 ;  /* 0x0000000600067308 */ /* 0x000fe20000000800 */
[----:B---3--:R-:W-:-:S04]  /*49a40*/  FADD R3, -R8, R3 ;  /* 0x0000000308037221 */ /* 0x008fc80000000100 */
[----:B------:R-:W-:Y:S02]  /*49a50*/  FMUL R8, R3, 1.4426950216293334961 ;  /* 0x3fb8aa3b03087820 */ /* 0x000fe40000400000 */
[----:B------:R-:W4:Y:S01]  /*49a60*/  LDL.LU R3, [R1+0x7e0] ;  /* 0x0007e00001037983 */ /* 0x000f220000300800 */
[----:B------:R-:W-:Y:S02]  /*49a70*/  FADD R15, -R15, R17 ;  /* 0x000000110f0f7221 */ /* 0x000fe40000000100 */
[----:B------:R-:W-:Y:S01]  /*49a80*/  FADD R13, -R13, R16 ;  /* 0x000000100d0d7221 */ /* 0x000fe20000000100 */
[----:B------:R-:W-:Y:S01]  /*49a90*/  MUFU.EX2 R8, R8 ;  /* 0x0000000800087308 */ /* 0x000fe20000000800 */
[----:B----4-:R-:W-:-:S04]  /*49aa0*/  FADD R3, -R9, R3 ;  /* 0x0000000309037221 */ /* 0x010fc80000000100 */
[----:B------:R-:W-:Y:S02]  /*49ab0*/  FMUL R9, R3, 1.4426950216293334961 ;  /* 0x3fb8aa3b03097820 */ /* 0x000fe40000400000 */
[----:B------:R-:W2:Y:S01]  /*49ac0*/  LDL.LU R3, [R1+0x7e4] ;  /* 0x0007e40001037983 */ /* 0x000ea20000300800 */
[----:B------:R-:W-:Y:S02]  /*49ad0*/  FMUL R15, R15, 1.4426950216293334961 ;  /* 0x3fb8aa3b0f0f7820 */ /* 0x000fe40000400000 */
[----:B------:R-:W-:Y:S01]  /*49ae0*/  FADD R12, -R12, R14 ;  /* 0x0000000e0c0c7221 */ /* 0x000fe20000000100 */
[----:B------:R-:W-:Y:S01]  /*49af0*/  MUFU.EX2 R9, R9 ;  /* 0x0000000900097308 */ /* 0x000fe20000000800 */
[----:B------:R-:W-:Y:S02]  /*49b00*/  FMUL R13, R13, 1.4426950216293334961 ;  /* 0x3fb8aa3b0d0d7820 */ /* 0x000fe40000400000 */
[----:B------:R-:W-:Y:S02]  /*49b10*/  FMUL R12, R12, 1.4426950216293334961 ;  /* 0x3fb8aa3b0c0c7820 */ /* 0x000fe40000400000 */
[----:B--2---:R-:W-:-:S04]  /*49b20*/  FADD R3, -R10, R3 ;  /* 0x000000030a037221 */ /* 0x004fc80000000100 */
[----:B------:R-:W-:Y:S02]  /*49b30*/  FMUL R10, R3, 1.4426950216293334961 ;  /* 0x3fb8aa3b030a7820 */ /* 0x000fe40000400000 */
[----:B------:R-:W2:Y:S01]  /*49b40*/  LDL R3, [R1+0x734] ;  /* 0x0007340001037983 */ /* 0x000ea20000100800 */
[----:B------:R-:W0:Y:S08]  /*49b50*/  MUFU.EX2 R15, R15 ;  /* 0x0000000f000f7308 */ /* 0x000e300000000800 */
[----:B------:R-:W1:Y:S08]  /*49b60*/  MUFU.EX2 R13, R13 ;  /* 0x0000000d000d7308 */ /* 0x000e700000000800 */
[----:B------:R-:W3:Y:S01]  /*49b70*/  MUFU.EX2 R12, R12 ;  /* 0x0000000c000c7308 */ /* 0x000ee20000000800 */
[----:B------:R-:W-:-:S02]  /*49b80*/  FADD R29, R29, R11 ;  /* 0x0000000b1d1d7221 */ /* 0x000fc40000000000 */
[----:B------:R-:W-:Y:S02]  /*49b90*/  FADD R28, R28, R7 ;  /* 0x000000071c1c7221 */ /* 0x000fe40000000000 */
[----:B------:R-:W-:Y:S02]  /*49ba0*/  FADD R27, R27, R5 ;  /* 0x000000051b1b7221 */ /* 0x000fe40000000000 */
[----:B------:R-:W-:Y:S02]  /*49bb0*/  FADD R26, R26, R4 ;  /* 0x000000041a1a7221 */ /* 0x000fe40000000000 */
[----:B------:R-:W-:Y:S02]  /*49bc0*/  FADD R25, R25, R2 ;  /* 0x0000000219197221 */ /* 0x000fe40000000000 */
[----:B------:R-:W-:Y:S02]  /*49bd0*/  FADD R24, R24, R0 ;  /* 0x0000000018187221 */ /* 0x000fe40000000000 */
[----:B--2---:R-:W-:-:S02]  /*49be0*/  FADD R3, -R3, R18 ;  /* 0x0000001203037221 */ /* 0x004fc40000000100 */
[----:B------:R2:W5:Y:S01]  /*49bf0*/  LDL.LU R18, [R1+0x2f70] ;  /* 0x002f700001127983 */ /* 0x0005620000300800 */
[----:B------:R-:W4:Y:S01]  /*49c00*/  MUFU.EX2 R10, R10 ;  /* 0x0000000a000a7308 */ /* 0x000f220000000800 */
[----:B------:R-:W-:Y:S02]  /*49c10*/  FMUL R3, R3, 1.4426950216293334961 ;  /* 0x3fb8aa3b03037820 */ /* 0x000fe40000400000 */
[----:B------:R2:W5:Y:S04]  /*49c20*/  LDL.LU R17, [R1+0x2f6c] ;  /* 0x002f6c0001117983 */ /* 0x0005680000300800 */
[----:B------:R2:W5:Y:S01]  /*49c30*/  LDL.LU R16, [R1+0x2f68] ;  /* 0x002f680001107983 */ /* 0x0005620000300800 */
[----:B------:R-:W1:Y:S03]  /*49c40*/  MUFU.EX2 R3, R3 ;  /* 0x0000000300037308 */ /* 0x000e660000000800 */
[----:B0-----:R0:W-:Y:S04]  /*49c50*/  STL [R1+0x6f8], R15 ;  /* 0x0006f80f01007387 */ /* 0x0011e80000100800 */
[----:B0-----:R2:W5:Y:S04]  /*49c60*/  LDL.LU R15, [R1+0x2f64] ;  /* 0x002f6400010f7983 */ /* 0x0015680000300800 */
[----:B------:R2:W5:Y:S04]  /*49c70*/  LDL.LU R14, [R1+0x2f60] ;  /* 0x002f6000010e7983 */ /* 0x0005680000300800 */
[----:B-1----:R0:W-:Y:S04]  /*49c80*/  STL [R1+0x6f4], R13 ;  /* 0x0006f40d01007387 */ /* 0x0021e80000100800 */
[----:B0-----:R2:W5:Y:S04]  /*49c90*/  LDL.LU R13, [R1+0x2f5c] ;  /* 0x002f5c00010d7983 */ /* 0x0015680000300800 */
[----:B---3--:R0:W-:Y:S04]  /*49ca0*/  STL [R1+0x6f0], R12 ;  /* 0x0006f00c01007387 */ /* 0x0081e80000100800 */
[----:B0-----:R2:W5:Y:S04]  /*49cb0*/  LDL.LU R12, [R1+0x2f58] ;  /* 0x002f5800010c7983 */ /* 0x0015680000300800 */
[----:B------:R2:W5:Y:S04]  /*49cc0*/  LDL.LU R11, [R1+0x2f54] ;  /* 0x002f5400010b7983 */ /* 0x0005680000300800 */
[----:B------:R2:W5:Y:S04]  /*49cd0*/  LDL.LU R7, [R1+0x2f50] ;  /* 0x002f500001077983 */ /* 0x0005680000300800 */
[----:B------:R2:W5:Y:S04]  /*49ce0*/  LDL.LU R5, [R1+0x2f4c] ;  /* 0x002f4c0001057983 */ /* 0x0005680000300800 */
[----:B------:R2:W5:Y:S04]  /*49cf0*/  LDL.LU R4, [R1+0x2f48] ;  /* 0x002f480001047983 */ /* 0x0005680000300800 */
[----:B------:R2:W5:Y:S04]  /*49d00*/  LDL.LU R2, [R1+0x2f44] ;  /* 0x002f440001027983 */ /* 0x0005680000300800 */
[----:B------:R2:W5:Y:S01]  /*49d10*/  LDL.LU R0, [R1+0x2f40] ;  /* 0x002f400001007983 */ /* 0x0005620000300800 */
[----:B------:R-:W-:Y:S01]  /*49d20*/  BSSY B0, `(.L_x_12) ;  /* 0x0000017000007945 */ /* 0x000fe20003800000 */
[----:B------:R-:W-:Y:S01]  /*49d30*/  BSSY B1, `(.L_x_13) ;  /* 0x0000013000017945 */ /* 0x000fe20003800000 */
[----:B------:R-:W-:Y:S05]  /*49d40*/  @P0 BRA `(.L_x_14) ;  /* 0x0000007000000947 */ /* 0x000fea0003800000 */
[----:B----45:R0:W-:Y:S04]  /*49d50*/  STL [R1+0x2f40], R0 ;  /* 0x002f400001007387 */ /* 0x0301e80000100800 */
[----:B0-----:R-:W3:Y:S04]  /*49d60*/  LDL R0, [R1+0xf30] ;  /* 0x000f300001007983 */ /* 0x001ee80000100800 */
[----:B---3--:R0:W-:Y:S04]  /*49d70*/  STS [R0], R29 ;  /* 0x0000001d00007388 */ /* 0x0081e80000000800 */
[----:B0-----:R0:W5:Y:S01]  /*49d80*/  LDL.LU R0, [R1+0x2f40] ;  /* 0x002f400001007983 */ /* 0x0011620000300800 */
[----:B------:R-:W-:Y:S05]  /*49d90*/  @P0 BRA `(.L_x_15) ;  /* 0x0000005000000947 */ /* 0x000fea0003800000 */
[----:B------:R-:W3:Y:S04]  /*49da0*/  LDL R29, [R1+0xf2c] ;  /* 0x000f2c00011d7983 */ /* 0x000ee80000100800 */
[----:B---3--:R1:W-:Y:S02]  /*49db0*/  STS [R29], R28 ;  /* 0x0000001c1d007388 */ /* 0x0083e40000000800 */
.L_x_14:
[----:B----4-:R-:W-:Y:S05]  /*49dc0*/  @P0 BRA `(.L_x_16) ;  /* 0x0000005000000947 */ /* 0x010fea0003800000 */
[----:B-1----:R-:W3:Y:S04]  /*49dd0*/  LDL R28, [R1+0xf28] ;  /* 0x000f2800011c7983 */ /* 0x002ee80000100800 */
[----:B---3--:R1:W-:Y:S02]  /*49de0*/  STS [R28], R27 ;  /* 0x0000001b1c007388 */ /* 0x0083e40000000800 */
.L_x_15:
[----:B------:R-:W-:Y:S05]  /*49df0*/  @P0 BRA `(.L_x_17) ;  /* 0x0000006000000947 */ /* 0x000fea0003800000 */
[----:B-1----:R-:W3:Y:S04]  /*49e00*/  LDL R27, [R1+0xf24] ;  /* 0x000f2400011b7983 */ /* 0x002ee80000100800 */
[----:B---3--:R1:W-:Y:S02]  /*49e10*/  STS [R27], R26 ;  /* 0x0000001a1b007388 */ /* 0x0083e40000000800 */
.L_x_16:
[----:B------:R-:W-:Y:S01]  /*49e20*/  @P0 BREAK B1 ;  /* 0x0000000000010942 */ /* 0x000fe20003800000 */
[----:B------:R-:W-:Y:S05]  /*49e30*/  @P0 BRA `(.L_x_18) ;  /* 0x0000005000000947 */ /* 0x000fea0003800000 */
[----:B-1----:R-:W3:Y:S04]  /*49e40*/  LDL R26, [R1+0xf20] ;  /* 0x000f2000011a7983 */ /* 0x002ee80000100800 */
[----:B---3--:R1:W-:Y:S02]  /*49e50*/  STS [R26], R25 ;  /* 0x000000191a007388 */ /* 0x0083e40000000800 */
.L_x_17:
[----:B------:R-:W-:Y:S05]  /*49e60*/  BSYNC B1 ;  /* 0x0000000000017941 */ /* 0x000fea0003800000 */
.L_x_13:
[----:B-1----:R-:W3:Y:S04]  /*49e70*/  LDL R25, [R1+0xf1c] ;  /* 0x000f1c0001197983 */ /* 0x002ee80000100800 */
[----:B---3--:R1:W-:Y:S02]  /*49e80*/  @!P0 STS [R25], R24 ;  /* 0x0000001819008388 */ /* 0x0083e40000000800 */
.L_x_18:
[----:B------:R-:W-:Y:S05]  /*49e90*/  BSYNC B0 ;  /* 0x0000000000007941 */ /* 0x000fea0003800000 */
.L_x_12:
[----:B------:R-:W-:Y:S01]  /*49ea0*/  WARPSYNC 0xffffffff ;  /* 0xffffffff00007948 */ /* 0x000fe20003800000 */
[----:B-----5:R3:W-:Y:S04]  /*49eb0*/  STL [R1+0x5600], R4 ;  /* 0x0056000401007387 */ /* 0x0207e80000100800 */
[----:B------:R-:W-:Y:S04]  /*49ec0*/  STL [R1+0x55fc], R5 ;  /* 0x0055fc0501007387 */ /* 0x000fe80000100800 */
        /* <DEDUP_REMOVED lines=20> */
[----:B------:R4:W-:Y:S04]  /*4a010*/  STL [R1+0x30b8], R0 ;  /* 0x0030b80001007387 */ /* 0x0009e80000100800 */
[----:B---3--:R-:W3:Y:S04]  /*4a020*/  LDL.LU R4, [R1+0x94] ;  /* 0x0000940001047983 */ /* 0x008ee80000300800 */
[----:B-1----:R-:W4:Y:S02]  /*4a030*/  S2R R24, SR_TID.X ;  /* 0x0000000000187919 */ /* 0x002f240000002100 */
[----:B----4-:R-:W-:-:S02]  /*4a040*/  LOP3.LUT R0, R24, 0x7f, RZ, 0xc0, !PT ;  /* 0x0000007f18007812 */ /* 0x010fc400078ec0ff */
[----:B------:R-:W-:Y:S06]  /*4a050*/  BAR.SYNC.DEFER_BLOCKING 0x0 ;  /* 0x0000000000007b1d */ /* 0x000fec0000010000 */
[----:B------:R-:W1:Y:S04]  /*4a060*/  LDS R26, [R0.X4] ;  /* 0x00000000001a7984 */ /* 0x000e680000004800 */
[----:B------:R-:W4:Y:S04]  /*4a070*/  LDS R24, [R0.X4+0x200] ;  /* 0x0002000000187984 */ /* 0x000f280000004800 */
[----:B---3--:R3:W-:Y:S04]  /*4a080*/  STL [R1+0x5604], R4 ;  /* 0x0056040401007387 */ /* 0x0087e80000100800 */
[----:B---3--:R-:W3:Y:S04]  /*4a090*/  LDL.LU R4, [R1+0x84] ;  /* 0x0000840001047983 */ /* 0x008ee80000300800 */
        /* <DEDUP_REMOVED lines=20> */
[----:B--2---:R-:W2:Y:S04]  /*4a1e0*/  LDL.LU R5, [R1+0x98] ;  /* 0x0000980001057983 */ /* 0x004ea80000300800 */
[----:B--2---:R2:W-:Y:S04]  /*4a1f0*/  STL [R1+0x5608], R5 ;  /* 0x0056080501007387 */ /* 0x0045e80000100800 */
        /* <DEDUP_REMOVED lines=20> */
[----:B--2---:R-:W3:Y:S04]  /*4a340*/  LDL.LU R5, [R1+0xdc] ;  /* 0x0000dc0001057983 */ /* 0x004ee80000300800 */
        /* <DEDUP_REMOVED lines=22> */
[----:B---3--:R-:W-:-:S03]  /*4a4b0*/  F2FP.PACK_AB R4, R5, R4 ;  /* 0x000000040504723e */ /* 0x008fc600000000ff */
[----:B------:R-:W3:Y:S04]  /*4a4c0*/  LDL.LU R5, [R1+0x5658] ;  /* 0x0056580001057983 */ /* 0x000ee80000300800 */
[----:B------:R0:W-:Y:S04]  /*4a4d0*/  STL [R1+0x698], R4 ;  /* 0x0006980401007387 */ /* 0x0001e80000100800 */
[----:B0-----:R-:W3:Y:S02]  /*4a4e0*/  LDL.LU R4, [R1+0x5654] ;  /* 0x0056540001047983 */ /* 0x001ee40000300800 */
[----:B---3--:R-:W-:-:S02]  /*4a4f0*/  F2FP.PACK_AB R4, R5, R4 ;  /* 0x000000040504723e */ /* 0x008fc400000000ff */
[----:B------:R-:W3:Y:S04]  /*4a500*/  LDL.LU R5, [R1+0x5650] ;  /* 0x0056500001057983 */ /* 0x000ee80000300800 */
[----:B------:R0:W-:Y:S04]  /*4a510*/  STL [R1+0x694], R4 ;  /* 0x0006940401007387 */ /* 0x0001e80000100800 */
[----:B0-----:R-:W3:Y:S02]  /*4a520*/  LDL.LU R4, [R1+0x564c] ;  /* 0x00564c0001047983 */ /* 0x001ee40000300800 */
[----:B---3--:R-:W-:-:S02]  /*4a530*/  F2FP.PACK_AB R4, R5, R4 ;  /* 0x000000040504723e */ /* 0x008fc400000000ff */
[----:B------:R-:W3:Y:S04]  /*4a540*/  LDL.LU R5, [R1+0x5648] ;  /* 0x0056480001057983 */ /* 0x000ee80000300800 */
[----:B------:R0:W-:Y:S04]  /*4a550*/  STL [R1+0x68c], R4 ;  /* 0x00068c0401007387 */ /* 0x0001e80000100800 */
[----:B0-----:R-:W3:Y:S04]  /*4a560*/  LDL.LU R4, [R1+0x5644] ;  /* 0x0056440001047983 */ /* 0x001ee80000300800 */
[----:B-1----:R-:W0:Y:S04]  /*4a570*/  SHFL.BFLY PT, R27, R26, 0x2, 0x1f ;  /* 0x0c401f001a1b7f89 */ /* 0x002e2800000e0000 */
[----:B----4-:R-:W1:Y:S01]  /*4a580*/  SHFL.BFLY PT, R25, R24, 0x2, 0x1f ;  /* 0x0c401f0018197f89 */ /* 0x010e6200000e0000 */
[----:B---3--:R-:W-:-:S03]  /*4a590*/  F2FP.PACK_AB R4, R5, R4 ;  /* 0x000000040504723e */ /* 0x008fc600000000ff */
[----:B------:R-:W3:Y:S04]  /*4a5a0*/  LDL.LU R5, [R1+0x5640] ;  /* 0x0056400001057983 */ /* 0x000ee80000300800 */
[----:B------:R4:W-:Y:S04]  /*4a5b0*/  STL [R1+0x688], R4 ;  /* 0x0006880401007387 */ /* 0x0009e80000100800 */
[----:B----4-:R-:W3:Y:S01]  /*4a5c0*/  LDL.LU R4, [R1+0x563c] ;  /* 0x00563c0001047983 */ /* 0x010ee20000300800 */
[----:B0-----:R-:W-:Y:S02]  /*4a5d0*/  FADD R27, R26, R27 ;  /* 0x0000001b1a1b7221 */ /* 0x001fe40000000000 */
[----:B-1----:R-:W-:Y:S01]  /*4a5e0*/  FADD R25, R24, R25 ;  /* 0x0000001918197221 */ /* 0x002fe20000000000 */
[----:B------:R-:W4:Y:S04]  /*4a5f0*/  LDL.LU R26, [R1+0xd4] ;  /* 0x0000d400011a7983 */ /* 0x000f280000300800 */
[----:B------:R-:W4:Y:S01]  /*4a600*/  LDL.LU R24, [R1+0xd0] ;  /* 0x0000d00001187983 */ /* 0x000f220000300800 */
[----:B---3--:R-:W-:-:S03]  /*4a610*/  F2FP.PACK_AB R4, R5, R4 ;  /* 0x000000040504723e */ /* 0x008fc600000000ff */
[----:B------:R-:W3:Y:S04]  /*4a620*/  LDL.LU R5, [R1+0x5638] ;  /* 0x0056380001057983 */ /* 0x000ee80000300800 */
[----:B------:R0:W-:Y:S04]  /*4a630*/  STL [R1+0x67c], R4 ;  /* 0x00067c0401007387 */ /* 0x0001e80000100800 */
[----:B0-----:R-:W3:Y:S02]  /*4a640*/  LDL.LU R4, [R1+0x5634] ;  /* 0x0056340001047983 */ /* 0x001ee40000300800 */
[----:B---3--:R-:W-:-:S02]  /*4a650*/  F2FP.PACK_AB R4, R5, R4 ;  /* 0x000000040504723e */ /* 0x008fc400000000ff */
[----:B------:R-:W3:Y:S04]  /*4a660*/  LDL.LU R5, [R1+0x5630] ;  /* 0x0056300001057983 */ /* 0x000ee80000300800 */
[----:B------:R0:W-:Y:S04]  /*4a670*/  STL [R1+0x678], R4 ;  /* 0x0006780401007387 */ /* 0x0001e80000100800 */
[----:B0-----:R-:W3:Y:S01]  /*4a680*/  LDL.LU R4, [R1+0x562c] ;  /* 0x00562c0001047983 */ /* 0x001ee20000300800 */
[----:B----4-:R-:W-:-:S05]  /*4a690*/  F2FP.PACK_AB R26, R24, R26 ;  /* 0x0000001a181a723e */ /* 0x010fca00000000ff */
[----:B------:R-:W-:Y:S01]  /*4a6a0*/  STL [R1+0x670], R26 ;  /* 0x0006701a01007387 */ /* 0x000fe20000100800 */
        /* <DEDUP_REMOVED lines=19> */
[----:B0-----:R-:W3:Y:S01]  /*4a7e0*/  LDL.LU R4, [R1+0x5604] ;  /* 0x0056040001047983 */ /* 0x001ee20000300800 */
[----:B--2---:R-:W-:Y:S02]  /*4a7f0*/  F2FP.PACK_AB R17, R16, R17 ;  /* 0x000000111011723e */ /* 0x004fe400000000ff */
[----:B------:R-:W-:-:S02]  /*4a800*/  F2FP.PACK_AB R11, R7, R11 ;  /* 0x0000000b070b723e */ /* 0x000fc400000000ff */
[----:B------:R-:W-:Y:S02]  /*4a810*/  F2FP.PACK_AB R19, R18, R19 ;  /* 0x000000131213723e */ /* 0x000fe400000000ff */
[----:B------:R-:W-:Y:S02]  /*4a820*/  F2FP.PACK_AB R13, R12, R13 ;  /* 0x0000000d0c0d723e */ /* 0x000fe400000000ff */
[----:B------:R-:W-:Y:S02]  /*4a830*/  F2FP.PACK_AB R21, R20, R21 ;  /* 0x000000151415723e */ /* 0x000fe400000000ff */
[----:B---3--:R-:W-:Y:S02]  /*4a840*/  F2FP.PACK_AB R5, R4, R5 ;  /* 0x000000050405723e */ /* 0x008fe400000000ff */
[----:B------:R-:W2:Y:S04]  /*4a850*/  LDL.LU R4, [R1+0x5600] ;  /* 0x0056000001047983 */ /* 0x000ea80000300800 */
[----:B------:R0:W-:Y:S04]  /*4a860*/  STL [R1+0x650], R5 ;  /* 0x0006500501007387 */ /* 0x0001e80000100800 */
[----:B0-----:R-:W2:Y:S04]  /*4a870*/  LDL.LU R5, [R1+0x55fc] ;  /* 0x0055fc0001057983 */ /* 0x001ea80000300800 */
[----:B------:R-:W3:Y:S04]  /*4a880*/  LDL.LU R16, [R1+0x55f8] ;  /* 0x0055f80001107983 */ /* 0x000ee80000300800 */
[----:B------:R0:W-:Y:S04]  /*4a890*/  STL [R1+0x648], R17 ;  /* 0x0006481101007387 */ /* 0x0001e80000100800 */
[----:B0-----:R-:W3:Y:S04]  /*4a8a0*/  LDL.LU R17, [R1+0x55f4] ;  /* 0x0055f40001117983 */ /* 0x001ee80000300800 */
[----:B------:R-:W4:Y:S04]  /*4a8b0*/  LDL.LU R7, [R1+0x55f0] ;  /* 0x0055f00001077983 */ /* 0x000f280000300800 */
[----:B------:R0:W-:Y:S04]  /*4a8c0*/  STL [R1+0x644], R11 ;  /* 0x0006440b01007387 */ /* 0x0001e80000100800 */
[----:B0-----:R-:W4:Y:S04]  /*4a8d0*/  LDL.LU R11, [R1+0x55ec] ;  /* 0x0055ec00010b7983 */ /* 0x001f280000300800 */
[----:B------:R-:W4:Y:S04]  /*4a8e0*/  LDL.LU R18, [R1+0x55e8] ;  /* 0x0055e80001127983 */ /* 0x000f280000300800 */
[----:B------:R0:W-:Y:S04]  /*4a8f0*/  STL [R1+0x640], R19 ;  /* 0x0006401301007387 */ /* 0x0001e80000100800 */
[----:B0-----:R-:W4:Y:S04]  /*4a900*/  LDL.LU R19, [R1+0x55e4] ;  /* 0x0055e40001137983 */ /* 0x001f280000300800 */
[----:B------:R-:W4:Y:S04]  /*4a910*/  LDL.LU R12, [R1+0x55e0] ;  /* 0x0055e000010c7983 */ /* 0x000f280000300800 */
[----:B------:R0:W-:Y:S04]  /*4a920*/  STL [R1+0x638], R13 ;  /* 0x0006380d01007387 */ /* 0x0001e80000100800 */
[----:B0-----:R-:W4:Y:S01]  /*4a930*/  LDL.LU R13, [R1+0x55dc] ;  /* 0x0055dc00010d7983 */ /* 0x001f220000300800 */
[----:B------:R-:W-:-:S03]  /*4a940*/  F2FP.PACK_AB R15, R14, R15 ;  /* 0x0000000f0e0f723e */ /* 0x000fc600000000ff */
[----:B------:R-:W4:Y:S01]  /*4a950*/  LDL.LU R20, [R1+0x55d8] ;  /* 0x0055d80001147983 */ /* 0x000f220000300800 */
[----:B------:R-:W-:-:S03]  /*4a960*/  F2FP.PACK_AB R23, R22, R23 ;  /* 0x000000171617723e */ /* 0x000fc600000000ff */
[----:B------:R0:W-:Y:S01]  /*4a970*/  STL [R1+0x634], R21 ;  /* 0x0006341501007387 */ /* 0x0001e20000100800 */
[----:B------:R-:W-:Y:S02]  /*4a980*/  F2FP.PACK_AB R6, R2, R6 ;  /* 0x000000060206723e */ /* 0x000fe400000000ff */
[----:B------:R-:W-:Y:S01]  /*4a990*/  F2FP.PACK_AB R9, R8, R9 ;  /* 0x000000090809723e */ /* 0x000fe200000000ff */
[----:B0-----:R-:W4:Y:S04]  /*4a9a0*/  LDL.LU R21, [R1+0x55d4] ;  /* 0x0055d40001157983 */ /* 0x001f280000300800 */
[----:B------:R-:W4:Y:S04]  /*4a9b0*/  LDL.LU R14, [R1+0x55d0] ;  /* 0x0055d000010e7983 */ /* 0x000f280000300800 */
[----:B------:R0:W-:Y:S01]  /*4a9c0*/  STL [R1+0x62c], R15 ;  /* 0x00062c0f01007387 */ /* 0x0001e20000100800 */
[----:B------:R-:W-:-:S03]  /*4a9d0*/  F2FP.PACK_AB R3, R10, R3 ;  /* 0x000000030a03723e */ /* 0x000fc600000000ff */
[----:B------:R-:W1:Y:S04]  /*4a9e0*/  SHFL.BFLY PT, R24, R27, 0x1, 0x1f ;  /* 0x0c201f001b187f89 */ /* 0x000e6800000e0000 */
[----:B0-----:R-:W4:Y:S04]  /*4a9f0*/  LDL.LU R15, [R1+0x55cc] ;  /* 0x0055cc00010f7983 */ /* 0x001f280000300800 */
[----:B------:R-:W4:Y:S04]  /*4aa00*/  LDL.LU R22, [R1+0x55c8] ;  /* 0x0055c80001167983 */ /* 0x000f280000300800 */
[----:B------:R0:W-:Y:S01]  /*4aa10*/  STL [R1+0x628], R23 ;  /* 0x0006281701007387 */ /* 0x0001e20000100800 */
[----:B------:R-:W-:-:S03]  /*4aa20*/  F2FP.PACK_AB R29, R29, R28 ;  /* 0x0000001c1d1d723e */ /* 0x000fc600000000ff */
[----:B------:R-:W1:Y:S04]  /*4aa30*/  SHFL.BFLY PT, R26, R25, 0x1, 0x1f ;  /* 0x0c201f00191a7f89 */ /* 0x000e6800000e0000 */
[----:B0-----:R-:W4:Y:S04]  /*4aa40*/  LDL.LU R23, [R1+0x55c4] ;  /* 0x0055c40001177983 */ /* 0x001f280000300800 */
        /* <DEDUP_REMOVED lines=8> */
[----:B0-----:R-:W4:Y:S04]  /*4aad0*/  LDL.LU R3, [R1+0x55ac] ;  /* 0x0055ac0001037983 */ /* 0x001f280000300800 */
[----:B------:R-:W-:Y:S01]  /*4aae0*/  STL [R1+0x610], R29 ;  /* 0x0006101d01007387 */ /* 0x000fe20000100800 */
[----:B--2---:R-:W-:-:S05]  /*4aaf0*/  F2FP.PACK_AB R28, R5, R4 ;  /* 0x00000004051c723e */ /* 0x004fca00000000ff */
[----:B------:R0:W-:Y:S01]  /*4ab00*/  STL [R1+0x60c], R28 ;  /* 0x00060c1c01007387 */ /* 0x0001e20000100800 */
[----:B---3--:R-:W-:-:S03]  /*4ab10*/  F2FP.PACK_AB R5, R17, R16 ;  /* 0x000000101105723e */ /* 0x008fc600000000ff */
[----:B------:R-:W2:Y:S04]  /*4ab20*/  LDL.64 R16, [R1+0x1f18] ;  /* 0x001f180001107983 */ /* 0x000ea80000100a00 */
[----:B------:R-:W-:Y:S04]  /*4ab30*/  STL [R1+0x604], R5 ;  /* 0x0006040501007387 */ /* 0x000fe80000100800 */
[----:B0-----:R-:W3:Y:S01]  /*4ab40*/  LDL.64 R28, [R1+0x1f10] ;  /* 0x001f1000011c7983 */ /* 0x001ee20000100a00 */
[----:B----4-:R-:W-:-:S05]  /*4ab50*/  F2FP.PACK_AB R4, R11, R7 ;  /* 0x000000070b04723e */ /* 0x010fca00000000ff */
[----:B------:R0:W-:Y:S02]  /*4ab60*/  STL [R1+0x600], R4 ;  /* 0x0006000401007387 */ /* 0x0001e40000100800 */
[----:B0-----:R-:W-:Y:S02]  /*4ab70*/  F2FP.PACK_AB R4, R19, R18 ;  /* 0x000000121304723e */ /* 0x001fe400000000ff */
[----:B------:R-:W4:Y:S04]  /*4ab80*/  LDL.64 R18, [R1+0x1f20] ;  /* 0x001f200001127983 */ /* 0x000f280000100a00 */
[----:B------:R1:W-:Y:S01]  /*4ab90*/  STL [R1+0x5f8], R4 ;  /* 0x0005f80401007387 */ /* 0x0003e20000100800 */
[----:B------:R-:W-:-:S03]  /*4aba0*/  F2FP.PACK_AB R5, R13, R12 ;  /* 0x0000000c0d05723e */ /* 0x000fc600000000ff */
[----:B------:R-:W2:Y:S01]  /*4abb0*/  LDL.64 R12, [R1+0x1f28] ;  /* 0x001f2800010c7983 */ /* 0x000ea20000100a00 */
[----:B-1----:R-:W-:-:S03]  /*4abc0*/  FADD R4, R27, R24 ;  /* 0x000000181b047221 */ /* 0x002fc60000000000 */
[----:B------:R0:W-:Y:S02]  /*4abd0*/  STL [R1+0x5f4], R5 ;  /* 0x0005f40501007387 */ /* 0x0001e40000100800 */
[----:B0-----:R-:W-:Y:S02]  /*4abe0*/  FADD R5, R25, R26 ;  /* 0x0000001a19057221 */ /* 0x001fe40000000000 */
[----:B------:R-:W2:Y:S04]  /*4abf0*/  LDL.64 R26, [R1+0x6b8] ;  /* 0x0006b800011a7983 */ /* 0x000ea80000100a00 */
[----:B------:R-:W-:Y:S04]  /*4ac00*/  @!P0 STS [R0.X4], R4 ;  /* 0x0000000400008388 */ /* 0x000fe80000004800 */
[----:B------:R-:W-:Y:S01]  /*4ac10*/  @!P0 STS [R0.X4+0x200], R5 ;  /* 0x0002000500008388 */ /* 0x000fe20000004800 */
[----:B------:R-:W-:-:S05]  /*4ac20*/  F2FP.PACK_AB R20, R21, R20 ;  /* 0x000000141514723e */ /* 0x000fca00000000ff */
[----:B------:R0:W-:Y:S01]  /*4ac30*/  STL [R1+0x5e8], R20 ;  /* 0x0005e81401007387 */ /* 0x0001e20000100800 */
[----:B------:R-:W-:-:S05]  /*4ac40*/  F2FP.PACK_AB R11, R15, R14 ;  /* 0x0000000e0f0b723e */ /* 0x000fca00000000ff */
[----:B------:R1:W-:Y:S01]  /*4ac50*/  STL [R1+0x5e4], R11 ;  /* 0x0005e40b01007387 */ /* 0x0003e20000100800 */
[----:B------:R-:W-:-:S05]  /*4ac60*/  F2FP.PACK_AB R7, R23, R22 ;  /* 0x000000161707723e */ /* 0x000fca00000000ff */
[----:B------:R0:W-:Y:S04]  /*4ac70*/  STL [R1+0x5e0], R7 ;  /* 0x0005e00701007387 */ /* 0x0001e80000100800 */
[----:B------:R-:W2:Y:S04]  /*4ac80*/  LDL.64 R24, [R1+0x1f08] ;  /* 0x001f080001187983 */ /* 0x000ea80000100a00 */
[----:B------:R-:W2:Y:S04]  /*4ac90*/  LDL.64 R22, [R1+0x1ee8] ;  /* 0x001ee80001167983 */ /* 0x000ea80000100a00 */
[----:B0-----:R-:W2:Y:S04]  /*4aca0*/  LDL.64 R20, [R1+0x1ee0] ;  /* 0x001ee00001147983 */ /* 0x001ea80000100a00 */
[----:B------:R-:W-:Y:S01]  /*4acb0*/  BAR.SYNC.DEFER_BLOCKING 0x0 ;  /* 0x0000000000007b1d */ /* 0x000fe20000010000 */
[----:B----4-:R-:W-:-:S04]  /*4acc0*/  IMAD.WIDE R14, R2, 0x2, R18 ;  /* 0x00000002020e7825 */ /* 0x010fc800078e0212 */
[C---:B---3--:R-:W-:Y:S01]  /*4acd0*/  IMAD.WIDE R18, R2.reuse, 0x2, R28 ;  /* 0x0000000202127825 */ /* 0x048fe200078e021c */
[----:B-1----:R0:W3:Y:S03]  /*4ace0*/  LDG.E.U16 R11, [R14.64] ;  /* 0x000000060e0b7981 */ /* 0x0020e6000c1e1500 */
[C---:B--2---:R-:W-:Y:S01]  /*4acf0*/  IMAD.WIDE R16, R2.reuse, 0x2, R16 ;  /* 0x0000000202107825 */ /* 0x044fe200078e0210 */
[----:B------:R1:W2:Y:S04]  /*4ad00*/  LDG.E.U16 R7, [R18.64] ;  /* 0x0000000612077981 */ /* 0x0002a8000c1e1500 */
[----:B------:R4:W2:Y:S04]  /*4ad10*/  LDG.E.U16 R0, [R16.64] ;  /* 0x0000000610007981 */ /* 0x0008a8000c1e1500 */
[----:B0-----:R-:W2:Y:S01]  /*4ad20*/  LDL.64 R14, [R1+0x1ef8] ;  /* 0x001ef800010e7983 */ /* 0x001ea20000100a00 */
[----:B------:R-:W-:-:S05]  /*4ad30*/  IMAD.WIDE R12, R2, 0x2, R12 ;  /* 0x00000002020c7825 */ /* 0x000fca00078e020c */
[----:B------:R0:W3:Y:S04]  /*4ad40*/  LDG.E.U16 R29, [R12.64] ;  /* 0x000000060c1d7981 */ /* 0x0000e8000c1e1500 */
[----:B0-----:R-:W4:Y:S01]  /*4ad50*/  LDL.64 R12, [R1+0x1f00] ;  /* 0x001f0000010c7983 */ /* 0x001f220000100a00 */
[----:B------:R-:W-:-:S03]  /*4ad60*/  IMAD.WIDE R4, R2, 0x2, R26 ;  /* 0x0000000202047825 */ /* 0x000fc600078e021a */
[----:B------:R-:W4:Y:S04]  /*4ad70*/  LDL.64 R26, [R1+0x1ef0] ;  /* 0x001ef000011a7983 */ /* 0x000f280000100a00 */
[----:B------:R0:W4:Y:S02]  /*4ad80*/  LDG.E.U16 R28, [R4.64] ;  /* 0x00000006041c7981 */ /* 0x000124000c1e1500 */
[----:B0-----:R-:W-:-:S04]  /*4ad90*/  IMAD.WIDE R4, R2, 0x2, R24 ;  /* 0x0000000202047825 */ /* 0x001fc800078e0218 */
[C---:B--2---:R-:W-:Y:S01]  /*4ada0*/  IMAD.WIDE R14, R2.reuse, 0x2, R14 ;  /* 0x00000002020e7825 */ /* 0x044fe200078e020e */
[----:B---3--:R-:W-:Y:S03]  /*4adb0*/  STL [R1+0xe8c], R29 ;  /* 0x000e8c1d01007387 */ /* 0x008fe60000100800 */
[----:B----4-:R-:W-:-:S04]  /*4adc0*/  IMAD.WIDE R12, R2, 0x2, R12 ;  /* 0x00000002020c7825 */ /* 0x010fc800078e020c */
[C---:B------:R-:W-:Y:S02]  /*4add0*/  IMAD.WIDE R16, R2.reuse, 0x2, R26 ;  /* 0x0000000202107825 */ /* 0x040fe400078e021a */
[----:B------:R0:W2:Y:S04]  /*4ade0*/  LDG.E.U16 R27, [R12.64] ;  /* 0x000000060c1b7981 */ /* 0x0000a8000c1e1500 */
[----:B------:R3:W-:Y:S04]  /*4adf0*/  STL [R1+0xe90], R28 ;  /* 0x000e901c01007387 */ /* 0x0007e80000100800 */
[----:B------:R-:W4:Y:S04]  /*4ae00*/  LDL.64 R24, [R1+0x1ec0] ;  /* 0x001ec00001187983 */ /* 0x000f280000100a00 */
[----:B0-----:R-:W4:Y:S04]  /*4ae10*/  LDL.64 R12, [R1+0x1ed8] ;  /* 0x001ed800010c7983 */ /* 0x001f280000100a00 */
[----:B---3--:R-:W3:Y:S04]  /*4ae20*/  LDL.64 R28, [R1+0x1ec8] ;  /* 0x001ec800011c7983 */ /* 0x008ee80000100a00 */
[----:B------:R0:W-:Y:S04]  /*4ae30*/  STL [R1+0xe88], R11 ;  /* 0x000e880b01007387 */ /* 0x0001e80000100800 */
[----:B------:R1:W3:Y:S04]  /*4ae40*/  LDG.E.U16 R26, [R4.64] ;  /* 0x00000006041a7981 */ /* 0x0002e8000c1e1500 */
[----:B0-----:R0:W3:Y:S04]  /*4ae50*/  LDG.E.U16 R11, [R14.64] ;  /* 0x000000060e0b7981 */ /* 0x0010e8000c1e1500 */
[----:B0-----:R-:W3:Y:S01]  /*4ae60*/  LDL.64 R14, [R1+0x1ed0] ;  /* 0x001ed000010e7983 */ /* 0x001ee20000100a00 */
[----:B-1----:R-:W-:-:S03]  /*4ae70*/  IMAD.WIDE R18, R2, 0x2, R22 ;  /* 0x0000000202127825 */ /* 0x002fc600078e0216 */
[----:B------:R0:W-:Y:S01]  /*4ae80*/  STL [R1+0xe84], R0 ;  /* 0x000e840001007387 */ /* 0x0001e20000100800 */
[----:B------:R-:W-:-:S03]  /*4ae90*/  IMAD.WIDE R4, R2, 0x2, R20 ;  /* 0x0000000202047825 */ /* 0x000fc600078e0214 */
[----:B------:R-:W3:Y:S04]  /*4aea0*/  LDL.64 R22, [R1+0x1eb8] ;  /* 0x001eb80001167983 */ /* 0x000ee80000100a00 */
[----:B------:R1:W-:Y:S04]  /*4aeb0*/  STL [R1+0xe80], R7 ;  /* 0x000e800701007387 */ /* 0x0003e80000100800 */
[----:B0-----:R3:W3:Y:S04]  /*4aec0*/  LDG.E.U16 R0, [R16.64] ;  /* 0x0000000610007981 */ /* 0x0016e8000c1e1500 */
[----:B-1----:R0:W3:Y:S04]  /*4aed0*/  LDG.E.U16 R7, [R18.64] ;  /* 0x0000000612077981 */ /* 0x0020e8000c1e1500 */
[----:B--2---:R-:W-:Y:S01]  /*4aee0*/  STL [R1+0xe78], R27 ;  /* 0x000e781b01007387 */ /* 0x004fe20000100800 */
[----:B----4-:R-:W-:-:S04]  /*4aef0*/  IMAD.WIDE R12, R2, 0x2, R12 ;  /* 0x00000002020c7825 */ /* 0x010fc800078e020c */
[C---:B---3--:R-:W-:Y:S02]  /*4af00*/  IMAD.WIDE R16, R2.reuse, 0x2, R28 ;  /* 0x0000000202107825 */ /* 0x048fe400078e021c */
[----:B------:R1:W2:Y:S04]  /*4af10*/  LDG.E.U16 R29, [R12.64] ;  /* 0x000000060c1d7981 */ /* 0x0002a8000c1e1500 */
[----:B------:R3:W4:Y:S04]  /*4af20*/  LDG.E.U16 R28, [R4.64] ;  /* 0x00000006041c7981 */ /* 0x000728000c1e1500 */
[----:B------:R0:W-:Y:S04]  /*4af30*/  STL [R1+0xe7c], R26 ;  /* 0x000e7c1a01007387 */ /* 0x0001e80000100800 */
[----:B------:R-:W4:Y:S04]  /*4af40*/  LDL.64 R20, [R1+0x1e98] ;  /* 0x001e980001147983 */ /* 0x000f280000100a00 */
[----:B-1----:R-:W4:Y:S04]  /*4af50*/  LDL.64 R12, [R1+0x1eb0] ;  /* 0x001eb000010c7983 */ /* 0x002f280000100a00 */
[----:B0-----:R-:W4:Y:S01]  /*4af60*/  LDL.64 R26, [R1+0x1ea0] ;  /* 0x001ea000011a7983 */ /* 0x001f220000100a00 */
[----:B------:R-:W-:-:S03]  /*4af70*/  IMAD.WIDE R14, R2, 0x2, R14 ;  /* 0x00000002020e7825 */ /* 0x000fc600078e020e */
[----:B------:R0:W-:Y:S04]  /*4af80*/  STL [R1+0xe74], R11 ;  /* 0x000e740b01007387 */ /* 0x0001e80000100800 */
[----:B0-----:R0:W4:Y:S04]  /*4af90*/  LDG.E.U16 R11, [R14.64] ;  /* 0x000000060e0b7981 */ /* 0x001128000c1e1500 */
[----:B0-----:R-:W4:Y:S01]  /*4afa0*/  LDL.64 R14, [R1+0x1ea8] ;  /* 0x001ea800010e7983 */ /* 0x001f220000100a00 */
[----:B------:R-:W-:-:S03]  /*4afb0*/  IMAD.WIDE R18, R2, 0x2, R24 ;  /* 0x0000000202127825 */ /* 0x000fc600078e0218 */
[----:B------:R0:W-:Y:S01]  /*4afc0*/  STL [R1+0xe70], R0 ;  /* 0x000e700001007387 */ /* 0x0001e20000100800 */
[----:B---3--:R-:W-:-:S03]  /*4afd0*/  IMAD.WIDE R4, R2, 0x2, R22 ;  /* 0x0000000202047825 */ /* 0x008fc600078e0216 */
[----:B------:R-:W3:Y:S04]  /*4afe0*/  LDL.64 R24, [R1+0x1e90] ;  /* 0x001e900001187983 */ /* 0x000ee80000100a00 */
[----:B------:R1:W-:Y:S04]  /*4aff0*/  STL [R1+0xe6c], R7 ;  /* 0x000e6c0701007387 */ /* 0x0003e80000100800 */
[----:B0-----:R0:W3:Y:S04]  /*4b000*/  LDG.E.U16 R0, [R16.64] ;  /* 0x0000000610007981 */ /* 0x0010e8000c1e1500 */
[----:B-1----:R1:W3:Y:S04]  /*4b010*/  LDG.E.U16 R7, [R18.64] ;  /* 0x0000000612077981 */ /* 0x0022e8000c1e1500 */
[----:B--2---:R-:W-:Y:S04]  /*4b020*/  STL [R1+0xe64], R29 ;  /* 0x000e641d01007387 */ /* 0x004fe80000100800 */
[----:B----4-:R2:W-:Y:S04]  /*4b030*/  STL [R1+0xe68], R28 ;  /* 0x000e681c01007387 */ /* 0x0105e80000100800 */
[----:B------:R-:W4:Y:S04]  /*4b040*/  LDL.64 R22, [R1+0x1e70] ;  /* 0x001e700001167983 */ /* 0x000f280000100a00 */
[----:B--2---:R-:W2:Y:S01]  /*4b050*/  LDL.64 R28, [R1+0x1e78] ;  /* 0x001e7800011c7983 */ /* 0x004ea20000100a00 */
[----:B------:R-:W-:-:S04]  /*4b060*/  IMAD.WIDE R12, R2, 0x2, R12 ;  /* 0x00000002020c7825 */ /* 0x000fc800078e020c */
[C---:B0-----:R-:W-:Y:S02]  /*4b070*/  IMAD.WIDE R16, R2.reuse, 0x2, R26 ;  /* 0x0000000202107825 */ /* 0x041fe400078e021a */
[----:B------:R0:W4:Y:S04]  /*4b080*/  LDG.E.U16 R27, [R12.64] ;  /* 0x000000060c1b7981 */ /* 0x000128000c1e1500 */
[----:B------:R1:W4:Y:S04]  /*4b090*/  LDG.E.U16 R26, [R4.64] ;  /* 0x00000006041a7981 */ /* 0x000328000c1e1500 */
[----:B0-----:R-:W4:Y:S04]  /*4b0a0*/  LDL.64 R12, [R1+0x1e88] ;  /* 0x001e8800010c7983 */ /* 0x001f280000100a00 */
[----:B------:R0:W-:Y:S01]  /*4b0b0*/  STL [R1+0xe60], R11 ;  /* 0x000e600b01007387 */ /* 0x0001e20000100800 */
[----:B------:R-:W-:-:S05]  /*4b0c0*/  IMAD.WIDE R14, R2, 0x2, R14 ;  /* 0x00000002020e7825 */ /* 0x000fca00078e020e */
[----:B0-----:R0:W4:Y:S04]  /*4b0d0*/  LDG.E.U16 R11, [R14.64] ;  /* 0x000000060e0b7981 */ /* 0x001128000c1e1500 */
[----:B0-----:R-:W4:Y:S01]  /*4b0e0*/  LDL.64 R14, [R1+0x1e80] ;  /* 0x001e8000010e7983 */ /* 0x001f220000100a00 */
[----:B-1----:R-:W-:-:S03]  /*4b0f0*/  IMAD.WIDE R18, R2, 0x2, R20 ;  /* 0x0000000202127825 */ /* 0x002fc600078e0214 */
[----:B---3--:R0:W-:Y:S01]  /*4b100*/  STL [R1+0xe5c], R0 ;  /* 0x000e5c0001007387 */ /* 0x0081e20000100800 */
[----:B------:R-:W-:-:S03]  /*4b110*/  IMAD.WIDE R4, R2, 0x2, R24 ;  /* 0x0000000202047825 */ /* 0x000fc600078e0218 */
[----:B------:R-:W3:Y:S04]  /*4b120*/  LDL.64 R20, [R1+0x1e68] ;  /* 0x001e680001147983 */ /* 0x000ee80000100a00 */
[----:B------:R1:W-:Y:S04]  /*4b130*/  STL [R1+0xe58], R7 ;  /* 0x000e580701007387 */ /* 0x0003e80000100800 */
[----:B0-----:R2:W3:Y:S04]  /*4b140*/  LDG.E.U16 R0, [R16.64] ;  /* 0x0000000610007981 */ /* 0x0014e8000c1e1500 */
[----:B-1----:R0:W3:Y:S01]  /*4b150*/  LDG.E.U16 R7, [R18.64] ;  /* 0x0000000612077981 */ /* 0x0020e2000c1e1500 */
[----:B--2---:R-:W-:-:S03]  /*4b160*/  IMAD.WIDE R16, R2, 0x2, R28 ;  /* 0x0000000202107825 */ /* 0x004fc600078e021c */
[----:B------:R1:W2:Y:S04]  /*4b170*/  LDG.E.U16 R28, [R4.64] ;  /* 0x00000006041c7981 */ /* 0x0002a8000c1e1500 */
[----:B----4-:R-:W-:Y:S04]  /*4b180*/  STL [R1+0xe50], R27 ;  /* 0x000e501b01007387 */ /* 0x010fe80000100800 */
[----:B------:R4:W-:Y:S04]  /*4b190*/  STL [R1+0xe54], R26 ;  /* 0x000e541a01007387 */ /* 0x0009e80000100800 */
[----:B------:R-:W2:Y:S01]  /*4b1a0*/  LDL.64 R24, [R1+0x1e48] ;  /* 0x001e480001187983 */ /* 0x000ea20000100a00 */
[----:B------:R-:W-:-:S03]  /*4b1b0*/  IMAD.WIDE R12, R2, 0x2, R12 ;  /* 0x00000002020c7825 */ /* 0x000fc600078e020c */
[----:B----4-:R-:W4:Y:S04]  /*4b1c0*/  LDL.64 R26, [R1+0x1e50] ;  /* 0x001e5000011a7983 */ /* 0x010f280000100a00 */
[----:B------:R0:W2:Y:S04]  /*4b1d0*/  LDG.E.U16 R29, [R12.64] ;  /* 0x000000060c1d7981 */ /* 0x0000a8000c1e1500 */
[----:B0-----:R-:W2:Y:S04]  /*4b1e0*/  LDL.64 R12, [R1+0x1e60] ;  /* 0x001e6000010c7983 */ /* 0x001ea80000100a00 */
[----:B------:R0:W-:Y:S01]  /*4b1f0*/  STL [R1+0xe4c], R11 ;  /* 0x000e4c0b01007387 */ /* 0x0001e20000100800 */
[----:B------:R-:W-:-:S05]  /*4b200*/  IMAD.WIDE R14, R2, 0x2, R14 ;  /* 0x00000002020e7825 */ /* 0x000fca00078e020e */
[----:B0-----:R0:W2:Y:S04]  /*4b210*/  LDG.E.U16 R11, [R14.64] ;  /* 0x000000060e0b7981 */ /* 0x0010a8000c1e1500 */
[----:B0-----:R-:W2:Y:S01]  /*4b220*/  LDL.64 R14, [R1+0x1e58] ;  /* 0x001e5800010e7983 */ /* 0x001ea20000100a00 */
[----:B------:R-:W-:-:S03]  /*4b230*/  IMAD.WIDE R18, R2, 0x2, R22 ;  /* 0x0000000202127825 */ /* 0x000fc600078e0216 */
[----:B---3--:R0:W-:Y:S01]  /*4b240*/  STL [R1+0xe48], R0 ;  /* 0x000e480001007387 */ /* 0x0081e20000100800 */
[----:B-1----:R-:W-:-:S03]  /*4b250*/  IMAD.WIDE R4, R2, 0x2, R20 ;  /* 0x0000000202047825 */ /* 0x002fc600078e0214 */
[----:B------:R-:W3:Y:S04]  /*4b260*/  LDL.64 R22, [R1+0x1e40] ;  /* 0x001e400001167983 */ /* 0x000ee80000100a00 */
[----:B------:R1:W-:Y:S04]  /*4b270*/  STL [R1+0xe44], R7 ;  /* 0x000e440701007387 */ /* 0x0003e80000100800 */
[----:B0-----:R4:W3:Y:S04]  /*4b280*/  LDG.E.U16 R0, [R16.64] ;  /* 0x0000000610007981 */ /* 0x0018e8000c1e1500 */
[----:B-1----:R0:W3:Y:S01]  /*4b290*/  LDG.E.U16 R7, [R18.64] ;  /* 0x0000000612077981 */ /* 0x0020e2000c1e1500 */
[----:B----4-:R-:W-:-:S03]  /*4b2a0*/  IMAD.WIDE R16, R2, 0x2, R26 ;  /* 0x0000000202107825 */ /* 0x010fc600078e021a */
[----:B------:R1:W4:Y:S04]  /*4b2b0*/  LDG.E.U16 R26, [R4.64] ;  /* 0x00000006041a7981 */ /* 0x000328000c1e1500 */
[----:B--2---:R-:W-:Y:S01]  /*4b2c0*/  STL [R1+0xe3c], R29 ;  /* 0x000e3c1d01007387 */ /* 0x004fe20000100800 */
[----:B------:R-:W-:-:S03]  /*4b2d0*/  IMAD.WIDE R12, R2, 0x2, R12 ;  /* 0x00000002020c7825 */ /* 0x000fc600078e020c */
[----:B------:R2:W-:Y:S04]  /*4b2e0*/  STL [R1+0xe40], R28 ;  /* 0x000e401c01007387 */ /* 0x0005e80000100800 */
[----:B------:R0:W4:Y:S04]  /*4b2f0*/  LDG.E.U16 R27, [R12.64] ;  /* 0x000000060c1b7981 */ /* 0x000128000c1e1500 */
[----:B------:R-:W4:Y:S04]  /*4b300*/  LDL.64 R20, [R1+0x1e20] ;  /* 0x001e200001147983 */ /* 0x000f280000100a00 */
[----:B--2---:R-:W2:Y:S04]  /*4b310*/  LDL.64 R28, [R1+0x1e28] ;  /* 0x001e2800011c7983 */ /* 0x004ea80000100a00 */
[----:B0-----:R-:W2:Y:S01]  /*4b320*/  LDL.64 R12, [R1+0x1e38] ;  /* 0x001e3800010c7983 */ /* 0x001ea20000100a00 */
[----:B------:R-:W-:-:S03]  /*4b330*/  IMAD.WIDE R14, R2, 0x2, R14 ;  /* 0x00000002020e7825 */ /* 0x000fc600078e020e */
[----:B------:R0:W-:Y:S04]  /*4b340*/  STL [R1+0xe38], R11 ;  /* 0x000e380b01007387 */ /* 0x0001e80000100800 */
        /* <DEDUP_REMOVED lines=8> */
[----:B-1----:R0:W3:Y:S04]  /*4b3d0*/  LDG.E.U16 R7, [R18.64] ;  /* 0x0000000612077981 */ /* 0x0020e8000c1e1500 */
[----:B----4-:R-:W-:Y:S04]  /*4b3e0*/  STL [R1+0xe28], R27 ;  /* 0x000e281b01007387 */ /* 0x010fe80000100800 */
[----:B------:R1:W-:Y:S01]  /*4b3f0*/  STL [R1+0xe2c], R26 ;  /* 0x000e2c1a01007387 */ /* 0x0003e20000100800 */
[----:B--2---:R-:W-:-:S03]  /*4b400*/  IMAD.WIDE R16, R2, 0x2, R28 ;  /* 0x0000000202107825 */ /* 0x004fc600078e021c */
[----:B------:R-:W2:Y:S01]  /*4b410*/  LDL.64 R22, [R1+0x1df8] ;  /* 0x001df80001167983 */ /* 0x000ea20000100a00 */
[----:B------:R-:W-:-:S03]  /*4b420*/  IMAD.WIDE R12, R2, 0x2, R12 ;  /* 0x00000002020c7825 */ /* 0x000fc600078e020c */
[----:B------:R4:W2:Y:S04]  /*4b430*/  LDG.E.U16 R28, [R4.64] ;  /* 0x00000006041c7981 */ /* 0x0008a8000c1e1500 */
[----:B------:R0:W2:Y:S04]  /*4b440*/  LDG.E.U16 R29, [R12.64] ;  /* 0x000000060c1d7981 */ /* 0x0000a8000c1e1500 */
[----:B-1----:R-:W2:Y:S04]  /*4b450*/  LDL.64 R26, [R1+0x1e00] ;  /* 0x001e0000011a7983 */ /* 0x002ea80000100a00 */
[----:B0-----:R-:W2:Y:S04]  /*4b460*/  LDL.64 R12, [R1+0x1e10] ;  /* 0x001e1000010c7983 */ /* 0x001ea80000100a00 */
[----:B------:R0:W-:Y:S01]  /*4b470*/  STL [R1+0xe24], R11 ;  /* 0x000e240b01007387 */ /* 0x0001e20000100800 */
[----:B------:R-:W-:-:S05]  /*4b480*/  IMAD.WIDE R14, R2, 0x2, R14 ;  /* 0x00000002020e7825 */ /* 0x000fca00078e020e */
[----:B0-----:R0:W2:Y:S04]  /*4b490*/  LDG.E.U16 R11, [R14.64] ;  /* 0x000000060e0b7981 */ /* 0x0010a8000c1e1500 */
[----:B0-----:R-:W2:Y:S01]  /*4b4a0*/  LDL.64 R14, [R1+0x1e08] ;  /* 0x001e0800010e7983 */ /* 0x001ea20000100a00 */
[----:B------:R-:W-:-:S03]  /*4b4b0*/  IMAD.WIDE R18, R2, 0x2, R20 ;  /* 0x0000000202127825 */ /* 0x000fc600078e0214 */
[----:B---3--:R0:W-:Y:S01]  /*4b4c0*/  STL [R1+0xe20], R0 ;  /* 0x000e200001007387 */ /* 0x0081e20000100800 */
[----:B----4-:R-:W-:-:S03]  /*4b4d0*/  IMAD.WIDE R4, R2, 0x2, R24 ;  /* 0x0000000202047825 */ /* 0x010fc600078e0218 */
[----:B------:R-:W3:Y:S04]  /*4b4e0*/  LDL.64 R20, [R1+0x1df0] ;  /* 0x001df00001147983 */ /* 0x000ee80000100a00 */
[----:B------:R1:W-:Y:S04]  /*4b4f0*/  STL [R1+0xe1c], R7 ;  /* 0x000e1c0701007387 */ /* 0x0003e80000100800 */
[----:B0-----:R0:W4:Y:S04]  /*4b500*/  LDG.E.U16 R0, [R16.64] ;  /* 0x0000000610007981 */ /* 0x001128000c1e1500 */
[----:B-1----:R1:W3:Y:S04]  /*4b510*/  LDG.E.U16 R7, [R18.64] ;  /* 0x0000000612077981 */ /* 0x0022e8000c1e1500 */
[----:B--2---:R-:W-:Y:S01]  /*4b520*/  STL [R1+0xe14], R29 ;  /* 0x000e141d01007387 */ /* 0x004fe20000100800 */
[----:B0-----:R-:W-:-:S03]  /*4b530*/  IMAD.WIDE R16, R2, 0x2, R26 ;  /* 0x0000000202107825 */ /* 0x001fc600078e021a */
[----:B------:R0:W-:Y:S04]  /*4b540*/  STL [R1+0xe18], R28 ;  /* 0x000e181c01007387 */ /* 0x0001e80000100800 */
[----:B------:R-:W2:Y:S01]  /*4b550*/  LDL.64 R24, [R1+0x1dd0] ;  /* 0x001dd00001187983 */ /* 0x000ea20000100a00 */
[----:B------:R-:W-:-:S03]  /*4b560*/  IMAD.WIDE R12, R2, 0x2, R12 ;  /* 0x00000002020c7825 */ /* 0x000fc600078e020c */
[----:B------:R3:W2:Y:S04]  /*4b570*/  LDG.E.U16 R26, [R4.64] ;  /* 0x00000006041a7981 */ /* 0x0006a8000c1e1500 */
[----:B------:R1:W2:Y:S04]  /*4b580*/  LDG.E.U16 R27, [R12.64] ;  /* 0x000000060c1b7981 */ /* 0x0002a8000c1e1500 */
[----:B0-----:R-:W2:Y:S04]  /*4b590*/  LDL.64 R28, [R1+0x1dd8] ;  /* 0x001dd800011c7983 */ /* 0x001ea80000100a00 */
[----:B-1----:R-:W2:Y:S04]  /*4b5a0*/  LDL.64 R12, [R1+0x1de8] ;  /* 0x001de800010c7983 */ /* 0x002ea80000100a00 */
[----:B------:R0:W-:Y:S01]  /*4b5b0*/  STL [R1+0xe10], R11 ;  /* 0x000e100b01007387 */ /* 0x0001e20000100800 */
[----:B------:R-:W-:-:S05]  /*4b5c0*/  IMAD.WIDE R14, R2, 0x2, R14 ;  /* 0x00000002020e7825 */ /* 0x000fca00078e020e */
[----:B0-----:R0:W2:Y:S04]  /*4b5d0*/  LDG.E.U16 R11, [R14.64] ;  /* 0x000000060e0b7981 */ /* 0x0010a8000c1e1500 */
[----:B0-----:R-:W2:Y:S01]  /*4b5e0*/  LDL.64 R14, [R1+0x1de0] ;  /* 0x001de000010e7983 */ /* 0x001ea20000100a00 */
[----:B------:R-:W-:-:S03]  /*4b5f0*/  IMAD.WIDE R18, R2, 0x2, R22 ;  /* 0x0000000202127825 */ /* 0x000fc600078e0216 */
[----:B----4-:R0:W-:Y:S01]  /*4b600*/  STL [R1+0xe0c], R0 ;  /* 0x000e0c0001007387 */ /* 0x0101e20000100800 */
[----:B---3--:R-:W-:-:S03]  /*4b610*/  IMAD.WIDE R4, R2, 0x2, R20 ;  /* 0x0000000202047825 */ /* 0x008fc600078e0214 */
        /* <DEDUP_REMOVED lines=32> */
[----:B-1----:R-:W2:Y:S01]  /*4b820*/  LDL.64 R12, [R1+0x1d98] ;  /* 0x001d9800010c7983 */ /* 0x002ea20000100a00 */
[----:B------:R-:W-:-:S03]  /*4b830*/  IMAD.WIDE R14, R2, 0x2, R14 ;  /* 0x00000002020e7825 */ /* 0x000fc600078e020e */
[----:B------:R0:W-:Y:S04]  /*4b840*/  STL [R1+0xde8], R11 ;  /* 0x000de80b01007387 */ /* 0x0001e80000100800 */
        /* <DEDUP_REMOVED lines=66> */
[----:B0-----:R0:W4:Y:S04]  /*4bc70*/  LDG.E.U16 R0, [R16.64] ;  /* 0x0000000610007981 */ /* 0x001128000c1e1500 */
[----:B------:R1:W-:Y:S04]  /*4bc80*/  STL [R1+0xda4], R7 ;  /* 0x000da40701007387 */ /* 0x0003e80000100800 */
        /* <DEDUP_REMOVED lines=13> */
[----:B0-----:R-:W2:Y:S04]  /*4bd60*/  LDL.64 R14, [R1+0x1cf0] ;  /* 0x001cf000010e7983 */ /* 0x001ea80000100a00 */
[----:B----4-:R0:W-:Y:S01]  /*4bd70*/  STL [R1+0xd94], R0 ;  /* 0x000d940001007387 */ /* 0x0101e20000100800 */
[----:B------:R-:W-:-:S03]  /*4bd80*/  IMAD.WIDE R18, R2, 0x2, R22 ;  /* 0x0000000202127825 */ /* 0x000fc600078e0216 */
[----:B------:R-:W4:Y:S04]  /*4bd90*/  LDL.64 R22, [R1+0x1cd8] ;  /* 0x001cd80001167983 */ /* 0x000f280000100a00 */
[----:B0-----:R0:W4:Y:S01]  /*4bda0*/  LDG.E.U16 R0, [R16.64] ;  /* 0x0000000610007981 */ /* 0x001122000c1e1500 */
[----:B---3--:R-:W-:-:S03]  /*4bdb0*/  IMAD.WIDE R4, R2, 0x2, R20 ;  /* 0x0000000202047825 */ /* 0x008fc600078e0214 */
        /* <DEDUP_REMOVED lines=15> */
[----:B----4-:R0:W-:Y:S04]  /*4beb0*/  STL [R1+0xd80], R0 ;  /* 0x000d800001007387 */ /* 0x0101e80000100800 */
[----:B0-----:R0:W4:Y:S01]  /*4bec0*/  LDG.E.U16 R0, [R16.64] ;  /* 0x0000000610007981 */ /* 0x001122000c1e1500 */
[----:B------:R-:W-:-:S03]  /*4bed0*/  IMAD.WIDE R18, R2, 0x2, R24 ;  /* 0x0000000202127825 */ /* 0x000fc600078e0218 */
[----:B------:R-:W4:Y:S01]  /*4bee0*/  LDL.64 R24, [R1+0x1cb0] ;  /* 0x001cb00001187983 */ /* 0x000f220000100a00 */
[----:B------:R-:W-:-:S03]  /*4bef0*/  IMAD.WIDE R4, R2, 0x2, R22 ;  /* 0x0000000202047825 */ /* 0x000fc600078e0216 */
[----:B---3--:R1:W-:Y:S04]  /*4bf00*/  STL [R1+0xd7c], R7 ;  /* 0x000d7c0701007387 */ /* 0x0083e80000100800 */
        /* <DEDUP_REMOVED lines=1000> */
[----:B-1----:R2:W3:Y:S02]  /*4fd90*/  LDG.E.U16 R7, [R18.64] ;  /* 0x0000000612077981 */ /* 0x0024e4000c1e1500 */
[C---:B--2---:R-:W-:Y:S02]  /*4fda0*/  IMAD.WIDE R18, R2.reuse, 0x2, R24 ;  /* 0x0000000202127825 */ /* 0x044fe400078e0218 */
[----:B------:R1:W2:Y:S04]  /*4fdb0*/  LDG.E.U16 R24, [R4.64] ;  /* 0x0000000604187981 */ /* 0x0002a8000c1e1500 */
[----:B------:R-:W-:Y:S04]  /*4fdc0*/  STL [R1+0x4a0], R29 ;  /* 0x0004a01d01007387 */ /* 0x000fe80000100800 */
[----:B------:R0:W-:Y:S04]  /*4fdd0*/  STL [R1+0x4a4], R28 ;  /* 0x0004a41c01007387 */ /* 0x0001e80000100800 */
[----:B------:R-:W2:Y:S01]  /*4fde0*/  LDL.64 R20, [R1+0x14d8] ;  /* 0x0014d80001147983 */ /* 0x000ea20000100a00 */
[----:B------:R-:W-:-:S03]  /*4fdf0*/  IMAD.WIDE R12, R2, 0x2, R12 ;  /* 0x00000002020c7825 */ /* 0x000fc600078e020c */
[----:B0-----:R-:W2:Y:S04]  /*4fe00*/  LDL.64 R28, [R1+0x14e0] ;  /* 0x0014e000011c7983 */ /* 0x001ea80000100a00 */
[----:B------:R0:W2:Y:S04]  /*4fe10*/  LDG.E.U16 R25, [R12.64] ;  /* 0x000000060c197981 */ /* 0x0000a8000c1e1500 */
[----:B0-----:R-:W2:Y:S04]  /*4fe20*/  LDL.64 R12, [R1+0x14f0] ;  /* 0x0014f000010c7983 */ /* 0x001ea80000100a00 */
[----:B------:R0:W-:Y:S01]  /*4fe30*/  STL [R1+0x49c], R11 ;  /* 0x00049c0b01007387 */ /* 0x0001e20000100800 */
[----:B------:R-:W-:-:S05]  /*4fe40*/  IMAD.WIDE R14, R2, 0x2, R14 ;  /* 0x00000002020e7825 */ /* 0x000fca00078e020e */
[----:B0-----:R0:W2:Y:S04]  /*4fe50*/  LDG.E.U16 R11, [R14.64] ;  /* 0x000000060e0b7981 */ /* 0x0010a8000c1e1500 */
[----:B0-----:R-:W2:Y:S01]  /*4fe60*/  LDL.64 R14, [R1+0x14e8] ;  /* 0x0014e800010e7983 */ /* 0x001ea20000100a00 */
[----:B------:R-:W-:-:S03]  /*4fe70*/  IMAD.WIDE R16, R2, 0x2, R26 ;  /* 0x0000000202107825 */ /* 0x000fc600078e021a */
[----:B----4-:R0:W-:Y:S01]  /*4fe80*/  STL [R1+0x498], R0 ;  /* 0x0004980001007387 */ /* 0x0101e20000100800 */
[----:B-1----:R-:W-:-:S03]  /*4fe90*/  IMAD.WIDE R4, R2, 0x2, R22 ;  /* 0x0000000202047825 */ /* 0x002fc600078e0216 */
[----:B------:R-:W4:Y:S04]  /*4fea0*/  LDL.64 R26, [R1+0x14d0] ;  /* 0x0014d000011a7983 */ /* 0x000f280000100a00 */
[----:B0-----:R2:W4:Y:S04]  /*4feb0*/  LDG.E.U16 R0, [R16.64] ;  /* 0x0000000610007981 */ /* 0x001528000c1e1500 */
[----:B---3--:R0:W-:Y:S04]  /*4fec0*/  STL [R1+0x494], R7 ;  /* 0x0004940701007387 */ /* 0x0081e80000100800 */
[----:B0-----:R0:W3:Y:S01]  /*4fed0*/  LDG.E.U16 R7, [R18.64] ;  /* 0x0000000612077981 */ /* 0x0010e2000c1e1500 */
[----:B--2---:R-:W-:-:S03]  /*4fee0*/  IMAD.WIDE R16, R2, 0x2, R28 ;  /* 0x0000000202107825 */ /* 0x004fc600078e021c */
[----:B------:R1:W2:Y:S04]  /*4fef0*/  LDG.E.U16 R28, [R4.64] ;  /* 0x00000006041c7981 */ /* 0x0002a8000c1e1500 */
[----:B------:R-:W-:Y:S01]  /*4ff00*/  STL [R1+0x48c], R25 ;  /* 0x00048c1901007387 */ /* 0x000fe20000100800 */
[----:B------:R-:W-:-:S03]  /*4ff10*/  IMAD.WIDE R12, R2, 0x2, R12 ;  /* 0x00000002020c7825 */ /* 0x000fc600078e020c */
[----:B------:R0:W-:Y:S04]  /*4ff20*/  STL [R1+0x490], R24 ;  /* 0x0004901801007387 */ /* 0x0001e80000100800 */
[----:B------:R1:W2:Y:S04]  /*4ff30*/  LDG.E.U16 R29, [R12.64] ;  /* 0x000000060c1d7981 */ /* 0x0002a8000c1e1500 */
[----:B------:R-:W2:Y:S04]  /*4ff40*/  LDL.64 R22, [R1+0x14b0] ;  /* 0x0014b00001167983 */ /* 0x000ea80000100a00 */
[----:B0-----:R-:W2:Y:S04]  /*4ff50*/  LDL.64 R24, [R1+0x14b8] ;  /* 0x0014b80001187983 */ /* 0x001ea80000100a00 */
[----:B-1----:R-:W2:Y:S01]  /*4ff60*/  LDL.64 R12, [R1+0x14c8] ;  /* 0x0014c800010c7983 */ /* 0x002ea20000100a00 */
[----:B------:R-:W-:-:S03]  /*4ff70*/  IMAD.WIDE R14, R2, 0x2, R14 ;  /* 0x00000002020e7825 */ /* 0x000fc600078e020e */
[----:B------:R0:W-:Y:S04]  /*4ff80*/  STL [R1+0x488], R11 ;  /* 0x0004880b01007387 */ /* 0x0001e80000100800 */
[----:B0-----:R0:W2:Y:S04]  /*4ff90*/  LDG.E.U16 R11, [R14.64] ;  /* 0x000000060e0b7981 */ /* 0x0010a8000c1e1500 */
[----:B0-----:R-:W2:Y:S01]  /*4ffa0*/  LDL.64 R14, [R1+0x14c0] ;  /* 0x0014c000010e7983 */ /* 0x001ea20000100a00 */
[----:B------:R-:W-:-:S03]  /*4ffb0*/  IMAD.WIDE R18, R2, 0x2, R20 ;  /* 0x0000000202127825 */ /* 0x000fc600078e0214 */
[----:B------:R-:W2:Y:S04]  /*4ffc0*/  LDL.64 R20, [R1+0x14a8] ;  /* 0x0014a80001147983 */ /* 0x000ea80000100a00 */
[----:B----4-:R0:W-:Y:S04]  /*4ffd0*/  STL [R1+0x484], R0 ;  /* 0x0004840001007387 */ /* 0x0101e80000100800 */
[----:B0-----:R0:W4:Y:S01]  /*4ffe0*/  LDG.E.U16 R0, [R16.64] ;  /* 0x0000000610007981 */ /* 0x001122000c1e1500 */
[----:B------:R-:W-:-:S03]  /*4fff0*/  IMAD.WIDE R4, R2, 0x2, R26 ;  /* 0x0000000202047825 */ /* 0x000fc600078e021a */
[----:B---3--:R1:W-:Y:S04]  /*50000*/  STL [R1+0x480], R7 ;  /* 0x0004800701007387 */ /* 0x0083e80000100800 */
[----:B-1----:R1:W3:Y:S04]  /*50010*/  LDG.E.U16 R7, [R18.64] ;  /* 0x0000000612077981 */ /* 0x0022e8000c1e1500 */
[----:B--2---:R-:W-:Y:S01]  /*50020*/  STL [R1+0x448], R29 ;  /* 0x0004481d01007387 */ /* 0x004fe20000100800 */
[----:B-1----:R-:W-:-:S03]  /*50030*/  IMAD.WIDE R18, R2, 0x2, R22 ;  /* 0x0000000202127825 */ /* 0x002fc600078e0216 */
[----:B------:R1:W-:Y:S04]  /*50040*/  STL [R1+0x44c], R28 ;  /* 0x00044c1c01007387 */ /* 0x0003e80000100800 */
        /* <DEDUP_REMOVED lines=11> */
[----:B----4-:R0:W-:Y:S04]  /*50100*/  STL [R1+0x440], R0 ;  /* 0x0004400001007387 */ /* 0x0101e80000100800 */
[----:B0-----:R0:W4:Y:S01]  /*50110*/  LDG.E.U16 R0, [R16.64] ;  /* 0x0000000610007981 */ /* 0x001122000c1e1500 */
[----:B------:R-:W-:-:S03]  /*50120*/  IMAD.WIDE R4, R2, 0x2, R20 ;  /* 0x0000000202047825 */ /* 0x000fc600078e0214 */
[----:B---3--:R1:W-:Y:S04]  /*50130*/  STL [R1+0x43c], R7 ;  /* 0x00043c0701007387 */ /* 0x0083e80000100800 */
[----:B------:R-:W3:Y:S04]  /*50140*/  LDL.64 R24, [R1+0x1478] ;  /* 0x0014780001187983 */ /* 0x000ee80000100a00 */
[----:B-1----:R2:W3:Y:S02]  /*50150*/  LDG.E.U16 R7, [R18.64] ;  /* 0x0000000612077981 */ /* 0x0024e4000c1e1500 */
[----:B--2---:R-:W-:-:S02]  /*50160*/  IMAD.WIDE R18, R2, 0x2, R26 ;  /* 0x0000000202127825 */ /* 0x004fc400078e021a */
[----:B------:R1:W2:Y:S04]  /*50170*/  LDG.E.U16 R27, [R4.64] ;  /* 0x00000006041b7981 */ /* 0x0002a8000c1e1500 */
[----:B------:R-:W-:Y:S04]  /*50180*/  STL [R1+0x434], R23 ;  /* 0x0004341701007387 */ /* 0x000fe80000100800 */
[----:B------:R1:W-:Y:S01]  /*50190*/  STL [R1+0x438], R22 ;  /* 0x0004381601007387 */ /* 0x0003e20000100800 */
[----:B0-----:R-:W-:-:S03]  /*501a0*/  IMAD.WIDE R16, R2, 0x2, R28 ;  /* 0x0000000202107825 */ /* 0x001fc600078e021c */
[----:B-1----:R-:W2:Y:S01]  /*501b0*/  LDL.64 R4, [R1+0x1480] ;  /* 0x0014800001047983 */ /* 0x002ea20000100a00 */
[----:B------:R-:W-:-:S03]  /*501c0*/  IMAD.WIDE R12, R2, 0x2, R12 ;  /* 0x00000002020c7825 */ /* 0x000fc600078e020c */
[----:B------:R-:W2:Y:S04]  /*501d0*/  LDL.64 R20, [R1+0x1468] ;  /* 0x0014680001147983 */ /* 0x000ea80000100a00 */
[----:B------:R-:W2:Y:S04]  /*501e0*/  LDG.E.U16 R13, [R12.64] ;  /* 0x000000060c0d7981 */ /* 0x000ea8000c1e1500 */
[----:B------:R-:W2:Y:S04]  /*501f0*/  LDL.64 R22, [R1+0x1470] ;  /* 0x0014700001167983 */ /* 0x000ea80000100a00 */
[----:B------:R0:W-:Y:S01]  /*50200*/  STL [R1+0x430], R11 ;  /* 0x0004300b01007387 */ /* 0x0001e20000100800 */
[----:B------:R-:W-:-:S03]  /*50210*/  IMAD.WIDE R14, R2, 0x2, R14 ;  /* 0x00000002020e7825 */ /* 0x000fc600078e020e */
[----:B0-----:R0:W2:Y:S04]  /*50220*/  LDG.E.U16 R11, [R16.64] ;  /* 0x00000006100b7981 */ /* 0x0010a8000c1e1500 */
[----:B------:R-:W2:Y:S04]  /*50230*/  LDG.E.U16 R15, [R14.64] ;  /* 0x000000060e0f7981 */ /* 0x000ea8000c1e1500 */
[----:B----4-:R1:W-:Y:S04]  /*50240*/  STL [R1+0x42c], R0 ;  /* 0x00042c0001007387 */ /* 0x0103e80000100800 */
[----:B-1----:R1:W4:Y:S04]  /*50250*/  LDG.E.U16 R0, [R18.64] ;  /* 0x0000000612007981 */ /* 0x002328000c1e1500 */
[----:B------:R-:W0:Y:S04]  /*50260*/  S2R R28, SR_TID.X ;  /* 0x00000000001c7919 */ /* 0x000e280000002100 */
[----:B-1----:R-:W4:Y:S04]  /*50270*/  LDL.64 R18, [R1+0x1460] ;  /* 0x0014600001127983 */ /* 0x002f280000100a00 */
[----:B---3--:R-:W-:Y:S01]  /*50280*/  STL [R1+0x428], R7 ;  /* 0x0004280701007387 */ /* 0x008fe20000100800 */
[----:B0-----:R-:W-:-:S05]  /*50290*/  LOP3.LUT R28, R28, 0x1c, RZ, 0xc0, !PT ;  /* 0x0000001c1c1c7812 */ /* 0x001fca00078ec0ff */
[----:B------:R0:W1:Y:S04]  /*502a0*/  LDS R7, [R28.X4] ;  /* 0x000000001c077984 */ /* 0x0000680000004800 */
[----:B0-----:R-:W3:Y:S04]  /*502b0*/  LDL.64 R28, [R1+0x1448] ;  /* 0x00144800011c7983 */ /* 0x001ee80000100a00 */
[----:B--2---:R0:W-:Y:S04]  /*502c0*/  STL [R1+0x424], R27 ;  /* 0x0004241b01007387 */ /* 0x0041e80000100800 */
[----:B0-----:R-:W2:Y:S01]  /*502d0*/  LDL.64 R26, [R1+0x1440] ;  /* 0x00144000011a7983 */ /* 0x001ea20000100a00 */
[----:B------:R-:W-:-:S04]  /*502e0*/  IMAD.WIDE R4, R2, 0x2, R4 ;  /* 0x0000000202047825 */ /* 0x000fc800078e0204 */
[C---:B------:R-:W-:Y:S01]  /*502f0*/  IMAD.WIDE R16, R2.reuse, 0x2, R20 ;  /* 0x0000000202107825 */ /* 0x040fe200078e0214 */
[----:B------:R0:W-:Y:S03]  /*50300*/  STL [R1+0x420], R13 ;  /* 0x0004200d01007387 */ /* 0x0001e60000100800 */
[C---:B0-----:R-:W-:Y:S01]  /*50310*/  IMAD.WIDE R12, R2.reuse, 0x2, R24 ;  /* 0x00000002020c7825 */ /* 0x041fe200078e0218 */
[----:B------:R0:W-:Y:S04]  /*50320*/  STL [R1+0x41c], R15 ;  /* 0x00041c0f01007387 */ /* 0x0001e80000100800 */
[----:B------:R-:W2:Y:S04]  /*50330*/  LDL.64 R24, [R1+0x1438] ;  /* 0x0014380001187983 */ /* 0x000ea80000100a00 */
[----:B------:R-:W2:Y:S01]  /*50340*/  LDL.64 R20, [R1+0x1428] ;  /* 0x0014280001147983 */ /* 0x000ea20000100a00 */
[----:B0-----:R-:W-:-:S03]  /*50350*/  IMAD.WIDE R14, R2, 0x2, R22 ;  /* 0x00000002020e7825 */ /* 0x001fc600078e0216 */
[----:B------:R-:W2:Y:S04]  /*50360*/  LDL.64 R22, [R1+0x1430] ;  /* 0x0014300001167983 */ /* 0x000ea80000100a00 */
[----:B------:R0:W-:Y:S04]  /*50370*/  STL [R1+0x418], R11 ;  /* 0x0004180b01007387 */ /* 0x0001e80000100800 */
[----:B------:R-:W2:Y:S04]  /*50380*/  LDG.E.U16 R15, [R14.64] ;  /* 0x000000060e0f7981 */ /* 0x000ea8000c1e1500 */
[----:B0-----:R0:W2:Y:S04]  /*50390*/  LDG.E.U16 R11, [R4.64] ;  /* 0x00000006040b7981 */ /* 0x0010a8000c1e1500 */
[----:B0-----:R-:W3:Y:S04]  /*503a0*/  LDL.64 R4, [R1+0x1458] ;  /* 0x0014580001047983 */ /* 0x001ee80000100a00 */
[----:B----4-:R0:W-:Y:S04]  /*503b0*/  STL [R1+0x414], R0 ;  /* 0x0004140001007387 */ /* 0x0101e80000100800 */
[----:B0-----:R0:W4:Y:S04]  /*503c0*/  LDG.E.U16 R0, [R12.64] ;  /* 0x000000060c007981 */ /* 0x001128000c1e1500 */
[----:B0-----:R-:W3:Y:S01]  /*503d0*/  LDL.64 R12, [R1+0x1450] ;  /* 0x00145000010c7983 */ /* 0x001ee20000100a00 */
[----:B------:R-:W-:-:S03]  /*503e0*/  IMAD.WIDE R18, R2, 0x2, R18 ;  /* 0x0000000202127825 */ /* 0x000fc600078e0212 */
[----:B--2---:R0:W-:Y:S04]  /*503f0*/  STL [R1+0x410], R11 ;  /* 0x0004100b01007387 */ /* 0x0041e80000100800 */
[----:B0-----:R0:W2:Y:S04]  /*50400*/  LDG.E.U16 R11, [R16.64] ;  /* 0x00000006100b7981 */ /* 0x0010a8000c1e1500 */
[----:B----4-:R4:W-:Y:S04]  /*50410*/  STL [R1+0x40c], R0 ;  /* 0x00040c0001007387 */ /* 0x0109e80000100800 */
[----:B----4-:R4:W2:Y:S01]  /*50420*/  LDG.E.U16 R0, [R18.64] ;  /* 0x0000000612007981 */ /* 0x0108a2000c1e1500 */
[----:B---3--:R-:W-:-:S04]  /*50430*/  IMAD.WIDE R4, R2, 0x2, R4 ;  /* 0x0000000202047825 */ /* 0x008fc800078e0204 */
[----:B------:R-:W-:-:S04]  /*50440*/  IMAD.WIDE R12, R2, 0x2, R12 ;  /* 0x00000002020c7825 */ /* 0x000fc800078e020c */
[C---:B0-----:R-:W-:Y:S02]  /*50450*/  IMAD.WIDE R16, R2.reuse, 0x2, R26 ;  /* 0x0000000202107825 */ /* 0x041fe400078e021a */
[----:B------:R0:W3:Y:S04]  /*50460*/  LDG.E.U16 R27, [R4.64] ;  /* 0x00000006041b7981 */ /* 0x0000e8000c1e1500 */
[----:B------:R0:W3:Y:S04]  /*50470*/  LDG.E.U16 R26, [R12.64] ;  /* 0x000000060c1a7981 */ /* 0x0000e8000c1e1500 */
[----:B------:R0:W-:Y:S04]  /*50480*/  STL [R1+0x408], R15 ;  /* 0x0004080f01007387 */ /* 0x0001e80000100800 */
[----:B----4-:R4:W3:Y:S01]  /*50490*/  LDG.E.U16 R18, [R16.64] ;  /* 0x0000000610127981 */ /* 0x0108e2000c1e1500 */
[----:B0-----:R-:W-:-:S05]  /*504a0*/  IMAD.WIDE R14, R2, 0x2, R28 ;  /* 0x00000002020e7825 */ /* 0x001fca00078e021c */
[----:B------:R0:W3:Y:S02]  /*504b0*/  LDG.E.U16 R19, [R14.64] ;  /* 0x000000060e137981 */ /* 0x0000e4000c1e1500 */
[C---:B0-----:R-:W-:Y:S02]  /*504c0*/  IMAD.WIDE R14, R2.reuse, 0x2, R20 ;  /* 0x00000002020e7825 */ /* 0x041fe400078e0214 */
[----:B--2---:R0:W-:Y:S04]  /*504d0*/  STL [R1+0x404], R11 ;  /* 0x0004040b01007387 */ /* 0x0041e80000100800 */
[----:B0-----:R-:W1:Y:S04]  /*504e0*/  LDL.LU R11, [R1+0xedc] ;  /* 0x000edc00010b7983 */ /* 0x001e680000300800 */
[----:B------:R-:W2:Y:S04]  /*504f0*/  LDL.LU R20, [R1+0x930] ;  /* 0x0009300001147983 */ /* 0x000ea80000300800 */
[----:B------:R0:W-:Y:S04]  /*50500*/  STL [R1+0x400], R0 ;  /* 0x0004000001007387 */ /* 0x0001e80000100800 */
[----:B0-----:R-:W2:Y:S01]  /*50510*/  LDL.LU R0, [R1+0x934] ;  /* 0x0009340001007983 */ /* 0x001ea20000300800 */
[----:B------:R-:W-:-:S03]  /*50520*/  IMAD.WIDE R4, R2, 0x2, R24 ;  /* 0x0000000202047825 */ /* 0x000fc600078e0218 */
[----:B----4-:R-:W4:Y:S01]  /*50530*/  LDL.LU R16, [R1+0x940] ;  /* 0x0009400001107983 */ /* 0x010f220000300800 */
[----:B------:R-:W-:-:S03]  /*50540*/  IMAD.WIDE R12, R2, 0x2, R22 ;  /* 0x00000002020c7825 */ /* 0x000fc600078e0216 */
[----:B---3--:R0:W-:Y:S04]  /*50550*/  STL [R1+0x3fc], R27 ;  /* 0x0003fc1b01007387 */ /* 0x0081e80000100800 */
[----:B------:R3:W4:Y:S04]  /*50560*/  LDG.E.U16 R29, [R4.64] ;  /* 0x00000006041d7981 */ /* 0x000728000c1e1500 */
[----:B------:R-:W4:Y:S04]  /*50570*/  LDL.LU R17, [R1+0x944] ;  /* 0x0009440001117983 */ /* 0x000f280000300800 */
[----:B------:R0:W4:Y:S04]  /*50580*/  LDG.E.U16 R28, [R12.64] ;  /* 0x000000060c1c7981 */ /* 0x000128000c1e1500 */
[----:B---3--:R-:W3:Y:S04]  /*50590*/  LDL.LU R4, [R1+0x950] ;  /* 0x0009500001047983 */ /* 0x008ee80000300800 */
[----:B------:R-:W3:Y:S04]  /*505a0*/  LDL.LU R5, [R1+0x954] ;  /* 0x0009540001057983 */ /* 0x000ee80000300800 */
[----:B------:R0:W-:Y:S04]  /*505b0*/  STL [R1+0x3f8], R26 ;  /* 0x0003f81a01007387 */ /* 0x0001e80000100800 */
[----:B0-----:R-:W3:Y:S04]  /*505c0*/  LDG.E.U16 R27, [R14.64] ;  /* 0x000000060e1b7981 */ /* 0x001ee8000c1e1500 */
[----:B------:R-:W3:Y:S04]  /*505d0*/  LDL.LU R26, [R1+0x960] ;  /* 0x00096000011a7983 */ /* 0x000ee80000300800 */
[----:B------:R-:W3:Y:S04]  /*505e0*/  LDL.LU R25, [R1+0x964] ;  /* 0x0009640001197983 */ /* 0x000ee80000300800 */
[----:B------:R-:W3:Y:S04]  /*505f0*/  LDL.LU R24, [R1+0x970] ;  /* 0x0009700001187983 */ /* 0x000ee80000300800 */
[----:B------:R-:W3:Y:S04]  /*50600*/  LDL.LU R23, [R1+0x974] ;  /* 0x0009740001177983 */ /* 0x000ee80000300800 */
[----:B------:R-:W3:Y:S04]  /*50610*/  LDL.LU R22, [R1+0x980] ;  /* 0x0009800001167983 */ /* 0x000ee80000300800 */
[----:B------:R0:W-:Y:S04]  /*50620*/  STL [R1+0x3f4], R19 ;  /* 0x0003f41301007387 */ /* 0x0001e80000100800 */
[----:B0-----:R-:W3:Y:S04]  /*50630*/  LDL.LU R19, [R1+0x984] ;  /* 0x0009840001137983 */ /* 0x001ee80000300800 */
[----:B------:R0:W-:Y:S04]  /*50640*/  STL [R1+0x3f0], R18 ;  /* 0x0003f01201007387 */ /* 0x0001e80000100800 */
[----:B0-----:R-:W3:Y:S04]  /*50650*/  LDL.LU R18, [R1+0x990] ;  /* 0x0009900001127983 */ /* 0x001ee80000300800 */
[----:B------:R-:W3:Y:S04]  /*50660*/  LDL.LU R13, [R1+0x994] ;  /* 0x00099400010d7983 */ /* 0x000ee80000300800 */
[----:B------:R-:W3:Y:S01]  /*50670*/  LDL.LU R12, [R1+0x9a0] ;  /* 0x0009a000010c7983 */ /* 0x000ee20000300800 */
[----:B-1----:R-:W-:-:S02]  /*50680*/  FFMA R11, R6, R11, R7 ;  /* 0x0000000b060b7223 */ /* 0x002fc40000000007 */
[----:B--2---:R-:W-:-:S03]  /*50690*/  FMUL R20, R6, R20 ;  /* 0x0000001406147220 */ /* 0x004fc60000400000 */
[----:B------:R0:W-:Y:S04]  /*506a0*/  STL [R1+0xedc], R11 ;  /* 0x000edc0b01007387 */ /* 0x0001e80000100800 */
[----:B0-----:R-:W2:Y:S04]  /*506b0*/  LDL.LU R11, [R1+0x9b0] ;  /* 0x0009b000010b7983 */ /* 0x001ea80000300800 */
[----:B------:R-:W-:Y:S04]  /*506c0*/  STL [R1+0x5498], R20 ;  /* 0x0054981401007387 */ /* 0x000fe80000100800 */
[----:B------:R-:W2:Y:S01]  /*506d0*/  LDL.LU R7, [R1+0x9a4] ;  /* 0x0009a40001077983 */ /* 0x000ea20000300800 */
[----:B------:R-:W-:-:S03]  /*506e0*/  FMUL R21, R6, R0 ;  /* 0x0000000006157220 */ /* 0x000fc60000400000 */
[----:B------:R-:W2:Y:S01]  /*506f0*/  LDL.LU R0, [R1+0x9b4] ;  /* 0x0009b40001007983 */ /* 0x000ea20000300800 */
[----:B----4-:R-:W-:-:S03]  /*50700*/  FMUL R16, R6, R16 ;  /* 0x0000001006107220 */ /* 0x010fc60000400000 */
[----:B------:R-:W-:Y:S04]  /*50710*/  STL [R1+0x549c], R21 ;  /* 0x00549c1501007387 */ /* 0x000fe80000100800 */
[----:B------:R0:W-:Y:S01]  /*50720*/  STL [R1+0x5480], R16 ;  /* 0x0054801001007387 */ /* 0x0001e20000100800 */
[----:B------:R-:W-:-:S05]  /*50730*/  FMUL R17, R6, R17 ;  /* 0x0000001106117220 */ /* 0x000fca0000400000 */
[----:B------:R-:W-:Y:S04]  /*50740*/  STL [R1+0x5484], R17 ;  /* 0x0054841101007387 */ /* 0x000fe80000100800 */
[----:B------:R-:W-:Y:S04]  /*50750*/  STL [R1+0x3ec], R29 ;  /* 0x0003ec1d01007387 */ /* 0x000fe80000100800 */
[----:B------:R-:W-:Y:S04]  /*50760*/  STL [R1+0x3e8], R28 ;  /* 0x0003e81c01007387 */ /* 0x000fe80000100800 */
[----:B---3--:R-:W-:Y:S01]  /*50770*/  STL [R1+0x3e4], R27 ;  /* 0x0003e41b01007387 */ /* 0x008fe20000100800 */
[----:B------:R-:W-:-:S02]  /*50780*/  FMUL R14, R6, R26 ;  /* 0x0000001a060e7220 */ /* 0x000fc40000400000 */
[----:B0-----:R-:W-:-:S03]  /*50790*/  FMUL R16, R6, R25 ;  /* 0x0000001906107220 */ /* 0x001fc60000400000 */
[----:B------:R0:W-:Y:S01]  /*507a0*/  STL [R1+0x60], R14 ;  /* 0x0000600e01007387 */ /* 0x0001e20000100800 */
[----:B------:R-:W-:-:S03]  /*507b0*/  FMUL R15, R6, R24 ;  /* 0x00000018060f7220 */ /* 0x000fc60000400000 */
[----:B------:R1:W-:Y:S01]  /*507c0*/  STL [R1+0x64], R16 ;  /* 0x0000641001007387 */ /* 0x0003e20000100800 */
[----:B0-----:R-:W-:-:S03]  /*507d0*/  FMUL R14, R6, R23 ;  /* 0x00000017060e7220 */ /* 0x001fc60000400000 */
[----:B------:R0:W-:Y:S01]  /*507e0*/  STL [R1+0x70], R15 ;  /* 0x0000700f01007387 */ /* 0x0001e20000100800 */
[----:B-1----:R-:W-:-:S03]  /*507f0*/  FMUL R16, R6, R22 ;  /* 0x0000001606107220 */ /* 0x002fc60000400000 */
[----:B------:R1:W-:Y:S04]  /*50800*/  STL [R1+0x74], R14 ;  /* 0x0000740e01007387 */ /* 0x0003e80000100800 */
[----:B------:R-:W-:Y:S01]  /*50810*/  STL [R1+0x80], R16 ;  /* 0x0000801001007387 */ /* 0x000fe20000100800 */
[----:B0-----:R-:W-:-:S05]  /*50820*/  FMUL R15, R6, R19 ;  /* 0x00000013060f7220 */ /* 0x001fca0000400000 */
[----:B------:R0:W-:Y:S04]  /*50830*/  STL [R1+0x84], R15 ;  /* 0x0000840f01007387 */ /* 0x0001e80000100800 */
[----:B------:R-:W3:Y:S01]  /*50840*/  LDL.LU R22, [R1+0x9c0] ;  /* 0x0009c00001167983 */ /* 0x000ee20000300800 */
[C---:B-1----:R-:W-:Y:S02]  /*50850*/  FMUL R14, R6.reuse, R18 ;  /* 0x00000012060e7220 */ /* 0x042fe40000400000 */
[----:B------:R-:W-:-:S03]  /*50860*/  FMUL R13, R6, R13 ;  /* 0x0000000d060d7220 */ /* 0x000fc60000400000 */
[----:B------:R1:W-:Y:S04]  /*50870*/  STL [R1+0x90], R14 ;  /* 0x0000900e01007387 */ /* 0x0003e80000100800 */
[----:B------:R-:W4:Y:S04]  /*50880*/  LDL.LU R21, [R1+0x9c4] ;  /* 0x0009c40001157983 */ /* 0x000f280000300800 */
[----:B------:R1:W-:Y:S04]  /*50890*/  STL [R1+0x94], R13 ;  /* 0x0000940d01007387 */ /* 0x0003e80000100800 */
[----:B0-----:R-:W4:Y:S04]  /*508a0*/  LDL.LU R15, [R1+0x9d0] ;  /* 0x0009d000010f7983 */ /* 0x001f280000300800 */
[----:B-1----:R-:W4:Y:S01]  /*508b0*/  LDL.LU R14, [R1+0x9d4] ;  /* 0x0009d400010e7983 */ /* 0x002f220000300800 */
[----:B------:R-:W-:-:S05]  /*508c0*/  FMUL R13, R6, R12 ;  /* 0x0000000c060d7220 */ /* 0x000fca0000400000 */
[----:B------:R-:W-:Y:S01]  /*508d0*/  STL [R1+0xa0], R13 ;  /* 0x0000a00d01007387 */ /* 0x000fe20000100800 */
[C---:B--2---:R-:W-:Y:S02]  /*508e0*/  FMUL R12, R6.reuse, R7 ;  /* 0x00000007060c7220 */ /* 0x044fe40000400000 */
[----:B------:R-:W-:-:S03]  /*508f0*/  FMUL R7, R6, R11 ;  /* 0x0000000b06077220 */ /* 0x000fc60000400000 */
[----:B------:R0:W-:Y:S01]  /*50900*/  STL [R1+0xa4], R12 ;  /* 0x0000a40c01007387 */ /* 0x0001e20000100800 */
[----:B------:R-:W-:-:S03]  /*50910*/  FMUL R0, R6, R0 ;  /* 0x0000000006007220 */ /* 0x000fc60000400000 */
[----:B------:R-:W2:Y:S04]  /*50920*/  LDL.LU R20, [R1+0x9e0] ;  /* 0x0009e00001147983 */ /* 0x000ea80000300800 */
[----:B------:R1:W-:Y:S04]  /*50930*/  STL [R1+0xb0], R7 ;  /* 0x0000b00701007387 */ /* 0x0003e80000100800 */
[----:B------:R-:W2:Y:S04]  /*50940*/  LDL.LU R19, [R1+0x9e4] ;  /* 0x0009e40001137983 */ /* 0x000ea80000300800 */
[----:B------:R1:W-:Y:S04]  /*50950*/  STL [R1+0xb4], R0 ;  /* 0x0000b40001007387 */ /* 0x0003e80000100800 */
[----:B------:R-:W2:Y:S04]  /*50960*/  LDL.LU R18, [R1+0x9f0] ;  /* 0x0009f00001127983 */ /* 0x000ea80000300800 */
[----:B0-----:R-:W2:Y:S04]  /*50970*/  LDL.LU R12, [R1+0x9f4] ;  /* 0x0009f400010c7983 */ /* 0x001ea80000300800 */
[----:B------:R-:W2:Y:S04]  /*50980*/  LDL.LU R17, [R1+0xa00] ;  /* 0x000a000001117983 */ /* 0x000ea80000300800 */
[----:B------:R-:W2:Y:S04]  /*50990*/  LDL.LU R16, [R1+0xa04] ;  /* 0x000a040001107983 */ /* 0x000ea80000300800 */
[----:B------:R-:W2:Y:S04]  /*509a0*/  LDL.LU R13, [R1+0xa20] ;  /* 0x000a2000010d7983 */ /* 0x000ea80000300800 */
[----:B------:R-:W2:Y:S04]  /*509b0*/  LDL.LU R11, [R1+0xa24] ;  /* 0x000a2400010b7983 */ /* 0x000ea80000300800 */
[----:B-1----:R-:W2:Y:S04]  /*509c0*/  LDL.LU R7, [R1+0xa10] ;  /* 0x000a100001077983 */ /* 0x002ea80000300800 */
[----:B------:R-:W2:Y:S01]  /*509d0*/  LDL.LU R0, [R1+0xa14] ;  /* 0x000a140001007983 */ /* 0x000ea20000300800 */
[----:B---3--:R-:W-:-:S05]  /*509e0*/  FMUL R22, R6, R22 ;  /* 0x0000001606167220 */ /* 0x008fca0000400000 */
[----:B------:R-:W-:Y:S01]  /*509f0*/  STL [R1+0x160], R22 ;  /* 0x0001601601007387 */ /* 0x000fe20000100800 */
[C---:B----4-:R-:W-:Y:S02]  /*50a00*/  FMUL R21, R6.reuse, R21 ;  /* 0x0000001506157220 */ /* 0x050fe40000400000 */
[----:B------:R-:W-:-:S03]  /*50a10*/  FMUL R15, R6, R15 ;  /* 0x0000000f060f7220 */ /* 0x000fc60000400000 */
[----:B------:R-:W-:Y:S04]  /*50a20*/  STL [R1+0x164], R21 ;  /* 0x0001641501007387 */ /* 0x000fe80000100800 */
[----:B------:R0:W-:Y:S01]  /*50a30*/  STL [R1+0x180], R15 ;  /* 0x0001800f01007387 */ /* 0x0001e20000100800 */
[----:B------:R-:W-:-:S03]  /*50a40*/  FMUL R14, R6, R14 ;  /* 0x0000000e060e7220 */ /* 0x000fc60000400000 */
[----:B0-----:R-:W3:Y:S04]  /*50a50*/  LDL.LU R15, [R1+0x938] ;  /* 0x00093800010f7983 */ /* 0x001ee80000300800 */
[----:B------:R0:W-:Y:S04]  /*50a60*/  STL [R1+0x184], R14 ;  /* 0x0001840e01007387 */ /* 0x0001e80000100800 */
[----:B0-----:R-:W4:Y:S01]  /*50a70*/  LDL.LU R14, [R1+0x93c] ;  /* 0x00093c00010e7983 */ /* 0x001f220000300800 */
[----:B--2---:R-:W-:-:S05]  /*50a80*/  FMUL R20, R6, R20 ;  /* 0x0000001406147220 */ /* 0x004fca0000400000 */
[----:B------:R0:W-:Y:S02]  /*50a90*/  STL [R1+0x1a0], R20 ;  /* 0x0001a01401007387 */ /* 0x0001e40000100800 */
[C---:B0-----:R-:W-:Y:S02]  /*50aa0*/  FMUL R20, R6.reuse, R19 ;  /* 0x0000001306147220 */ /* 0x041fe40000400000 */
[----:B------:R-:W-:-:S03]  /*50ab0*/  FMUL R18, R6, R18 ;  /* 0x0000001206127220 */ /* 0x000fc60000400000 */
[----:B------:R-:W-:Y:S01]  /*50ac0*/  STL [R1+0x1a4], R20 ;  /* 0x0001a41401007387 */ /* 0x000fe20000100800 */
[----:B------:R-:W-:-:S03]  /*50ad0*/  FMUL R19, R6, R12 ;  /* 0x0000000c06137220 */ /* 0x000fc60000400000 */
[----:B------:R0:W-:Y:S04]  /*50ae0*/  STL [R1+0x1c0], R18 ;  /* 0x0001c01201007387 */ /* 0x0001e80000100800 */
[----:B------:R-:W-:Y:S01]  /*50af0*/  STL [R1+0x1c4], R19 ;  /* 0x0001c41301007387 */ /* 0x000fe20000100800 */
[C---:B0-----:R-:W-:Y:S02]  /*50b00*/  FMUL R18, R6.reuse, R17 ;  /* 0x0000001106127220 */ /* 0x041fe40000400000 */
[C---:B------:R-:W-:Y:S02]  /*50b10*/  FMUL R17, R6.reuse, R16 ;  /* 0x0000001006117220 */ /* 0x040fe40000400000 */
[C---:B------:R-:W-:Y:S01]  /*50b20*/  FMUL R16, R6.reuse, R13 ;  /* 0x0000000d06107220 */ /* 0x040fe20000400000 */
[----:B------:R-:W-:Y:S01]  /*50b30*/  STL [R1+0x1e0], R18 ;  /* 0x0001e01201007387 */ /* 0x000fe20000100800 */
[----:B------:R-:W-:-:S02]  /*50b40*/  FMUL R11, R6, R11 ;  /* 0x0000000b060b7220 */ /* 0x000fc40000400000 */
[C---:B------:R-:W-:Y:S01]  /*50b50*/  FMUL R7, R6.reuse, R7 ;  /* 0x0000000706077220 */ /* 0x040fe20000400000 */
[----:B------:R-:W-:Y:S01]  /*50b60*/  STL [R1+0x1e4], R17 ;  /* 0x0001e41101007387 */ /* 0x000fe20000100800 */
[----:B------:R-:W-:-:S03]  /*50b70*/  FMUL R0, R6, R0 ;  /* 0x0000000006007220 */ /* 0x000fc60000400000 */
[----:B------:R-:W2:Y:S04]  /*50b80*/  LDL.LU R13, [R1+0x948] ;  /* 0x00094800010d7983 */ /* 0x000ea80000300800 */
[----:B------:R-:W-:Y:S04]  /*50b90*/  STL [R1+0x200], R16 ;  /* 0x0002001001007387 */ /* 0x000fe80000100800 */
[----:B------:R0:W-:Y:S04]  /*50ba0*/  STL [R1+0x204], R11 ;  /* 0x0002040b01007387 */ /* 0x0001e80000100800 */
[----:B0-----:R-:W2:Y:S04]  /*50bb0*/  LDL.LU R11, [R1+0x94c] ;  /* 0x00094c00010b7983 */ /* 0x001ea80000300800 */
[----:B------:R0:W-:Y:S04]  /*50bc0*/  STL [R1+0x220], R7 ;  /* 0x0002200701007387 */ /* 0x0001e80000100800 */
[----:B0-----:R-:W2:Y:S04]  /*50bd0*/  LDL.LU R7, [R1+0x958] ;  /* 0x0009580001077983 */ /* 0x001ea80000300800 */
[----:B------:R0:W-:Y:S04]  /*50be0*/  STL [R1+0x224], R0 ;  /* 0x0002240001007387 */ /* 0x0001e80000100800 */
[----:B0-----:R-:W2:Y:S01]  /*50bf0*/  LDL.LU R0, [R1+0x95c] ;  /* 0x00095c0001007983 */ /* 0x001ea20000300800 */
[----:B---3--:R-:W-:-:S05]  /*50c00*/  FMUL R22, R8, R15 ;  /* 0x0000000f08167220 */ /* 0x008fca0000400000 */
[----:B------:R0:W-:Y:S04]  /*50c10*/  STL [R1+0x54a0], R22 ;  /* 0x0054a01601007387 */ /* 0x0001e80000100800 */
[----:B------:R-:W3:Y:S04]  /*50c20*/  LDL.LU R26, [R1+0x968] ;  /* 0x00096800011a7983 */ /* 0x000ee80000300800 */
[----:B------:R-:W3:Y:S01]  /*50c30*/  LDL.LU R25, [R1+0x96c] ;  /* 0x00096c0001197983 */ /* 0x000ee20000300800 */
[----:B----4-:R-:W-:-:S03]  /*50c40*/  FMUL R23, R8, R14 ;  /* 0x0000000e08177220 */ /* 0x010fc60000400000 */
[----:B------:R-:W4:Y:S04]  /*50c50*/  LDL.LU R24, [R1+0x978] ;  /* 0x0009780001187983 */ /* 0x000f280000300800 */
[----:B0-----:R-:W4:Y:S04]  /*50c60*/  LDL.LU R22, [R1+0x97c] ;  /* 0x00097c0001167983 */ /* 0x001f280000300800 */
[----:B------:R-:W4:Y:S04]  /*50c70*/  LDL.LU R17, [R1+0x988] ;  /* 0x0009880001117983 */ /* 0x000f280000300800 */
[----:B------:R-:W4:Y:S04]  /*50c80*/  LDL.LU R16, [R1+0x98c] ;  /* 0x00098c0001107983 */ /* 0x000f280000300800 */
[----:B------:R-:W4:Y:S04]  /*50c90*/  LDL.LU R21, [R1+0x998] ;  /* 0x0009980001157983 */ /* 0x000f280000300800 */
[----:B------:R-:W4:Y:S04]  /*50ca0*/  LDL.LU R15, [R1+0x9a8] ;  /* 0x0009a800010f7983 */ /* 0x000f280000300800 */
[----:B------:R-:W-:Y:S04]  /*50cb0*/  STL [R1+0x54a4], R23 ;  /* 0x0054a41701007387 */ /* 0x000fe80000100800 */
[----:B------:R-:W4:Y:S04]  /*50cc0*/  LDL.LU R20, [R1+0x99c] ;  /* 0x00099c0001147983 */ /* 0x000f280000300800 */
[----:B------:R-:W4:Y:S01]  /*50cd0*/  LDL.LU R14, [R1+0x9ac] ;  /* 0x0009ac00010e7983 */ /* 0x000f220000300800 */
[----:B------:R-:W-:-:S02]  /*50ce0*/  FMUL R4, R6, R4 ;  /* 0x0000000406047220 */ /* 0x000fc40000400000 */
[----:B------:R-:W-:Y:S02]  /*50cf0*/  FMUL R5, R6, R5 ;  /* 0x0000000506057220 */ /* 0x000fe40000400000 */
[C---:B--2---:R-:W-:Y:S02]  /*50d00*/  FMUL R18, R8.reuse, R13 ;  /* 0x0000000d08127220 */ /* 0x044fe40000400000 */
[----:B------:R-:W2:Y:S01]  /*50d10*/  LDL.LU R13, [R1+0x9b8] ;  /* 0x0009b800010d7983 */ /* 0x000ea20000300800 */
[C---:B------:R-:W-:Y:S02]  /*50d20*/  FMUL R6, R8.reuse, R7 ;  /* 0x0000000708067220 */ /* 0x040fe40000400000 */
[C---:B------:R-:W-:Y:S02]  /*50d30*/  FMUL R7, R8.reuse, R0 ;  /* 0x0000000008077220 */ /* 0x040fe40000400000 */
[----:B------:R-:W2:Y:S04]  /*50d40*/  LDL.LU R0, [R1+0x9bc] ;  /* 0x0009bc0001007983 */ /* 0x000ea80000300800 */
[----:B------:R-:W-:Y:S04]  /*50d50*/  STL.64 [R1+0x5478], R6 ;  /* 0x0054780601007387 */ /* 0x000fe80000100a00 */
[----:B------:R3:W-:Y:S01]  /*50d60*/  STL.64 [R1+0x5470], R4 ;  /* 0x0054700401007387 */ /* 0x0007e20000100a00 */
[----:B------:R-:W-:-:S02]  /*50d70*/  FMUL R19, R8, R11 ;  /* 0x0000000b08137220 */ /* 0x000fc40000400000 */
[C---:B---3--:R-:W-:Y:S02]  /*50d80*/  FMUL R4, R8.reuse, R26 ;  /* 0x0000001a08047220 */ /* 0x048fe40000400000 */
[----:B------:R-:W-:-:S03]  /*50d90*/  FMUL R6, R8, R25 ;  /* 0x0000001908067220 */ /* 0x000fc60000400000 */
[----:B------:R0:W-:Y:S01]  /*50da0*/  STL [R1+0x68], R4 ;  /* 0x0000680401007387 */ /* 0x0001e20000100800 */
[----:B----4-:R-:W-:-:S03]  /*50db0*/  FMUL R5, R8, R24 ;  /* 0x0000001808057220 */ /* 0x010fc60000400000 */
[----:B------:R-:W-:Y:S01]  /*50dc0*/  STL [R1+0x6c], R6 ;  /* 0x00006c0601007387 */ /* 0x000fe20000100800 */
[----:B0-----:R-:W-:-:S03]  /*50dd0*/  FMUL R4, R8, R22 ;  /* 0x0000001608047220 */ /* 0x001fc60000400000 */
[----:B------:R-:W-:Y:S01]  /*50de0*/  STL [R1+0x78], R5 ;  /* 0x0000780501007387 */ /* 0x000fe20000100800 */
[C---:B------:R-:W-:Y:S02]  /*50df0*/  FMUL R17, R8.reuse, R17 ;  /* 0x0000001108117220 */ /* 0x040fe40000400000 */
[C---:B------:R-:W-:Y:S01]  /*50e00*/  FMUL R16, R8.reuse, R16 ;  /* 0x0000001008107220 */ /* 0x040fe20000400000 */
[----:B------:R0:W-:Y:S04]  /*50e10*/  STL [R1+0x7c], R4 ;  /* 0x00007c0401007387 */ /* 0x0001e80000100800 */
[----:B------:R-:W-:Y:S01]  /*50e20*/  STL.64 [R1+0x5490], R18 ;  /* 0x0054901201007387 */ /* 0x000fe20000100a00 */
[----:B0-----:R-:W-:-:S03]  /*50e30*/  FMUL R4, R8, R21 ;  /* 0x0000001508047220 */ /* 0x001fc60000400000 */
[----:B------:R-:W-:Y:S01]  /*50e40*/  STL.64 [R1+0x5488], R16 ;  /* 0x0054881001007387 */ /* 0x000fe20000100a00 */
[C---:B------:R-:W-:Y:S02]  /*50e50*/  FMUL R5, R8.reuse, R15 ;  /* 0x0000000f08057220 */ /* 0x040fe40000400000 */
[C---:B------:R-:W-:Y:S01]  /*50e60*/  FMUL R6, R8.reuse, R20 ;  /* 0x0000001408067220 */ /* 0x040fe20000400000 */
[----:B------:R0:W-:Y:S04]  /*50e70*/  STL [R1+0x98], R4 ;  /* 0x0000980401007387 */ /* 0x0001e80000100800 */
[----:B------:R-:W-:Y:S04]  /*50e80*/  STL [R1+0x9c], R6 ;  /* 0x00009c0601007387 */ /* 0x000fe80000100800 */
[----:B------:R-:W3:Y:S01]  /*50e90*/  LDL.LU R15, [R1+0x9c8] ;  /* 0x0009c800010f7983 */ /* 0x000ee20000300800 */
[----:B0-----:R-:W-:-:S03]  /*50ea0*/  FMUL R4, R8, R14 ;  /* 0x0000000e08047220 */ /* 0x001fc60000400000 */
[----:B------:R0:W-:Y:S04]  /*50eb0*/  STL [R1+0xa8], R5 ;  /* 0x0000a80501007387 */ /* 0x0001e80000100800 */
[----:B------:R-:W4:Y:S04]  /*50ec0*/  LDL.LU R14, [R1+0x9cc] ;  /* 0x0009cc00010e7983 */ /* 0x000f280000300800 */
[----:B------:R1:W-:Y:S04]  /*50ed0*/  STL [R1+0xac], R4 ;  /* 0x0000ac0401007387 */ /* 0x0003e80000100800 */
[----:B0-----:R-:W4:Y:S04]  /*50ee0*/  LDL.LU R5, [R1+0x9d8] ;  /* 0x0009d80001057983 */ /* 0x001f280000300800 */
[----:B-1----:R-:W4:Y:S04]  /*50ef0*/  LDL.LU R4, [R1+0x9dc] ;  /* 0x0009dc0001047983 */ /* 0x002f280000300800 */
[----:B------:R-:W4:Y:S01]  /*50f00*/  LDL.LU R17, [R1+0x9e8] ;  /* 0x0009e80001117983 */ /* 0x000f220000300800 */
[----:B--2---:R-:W-:-:S05]  /*50f10*/  FMUL R6, R8, R13 ;  /* 0x0000000d08067220 */ /* 0x004fca0000400000 */
[----:B------:R0:W-:Y:S04]  /*50f20*/  STL [R1+0xb8], R6 ;  /* 0x0000b80601007387 */ /* 0x0001e80000100800 */
[----:B------:R-:W2:Y:S01]  /*50f30*/  LDL.LU R16, [R1+0x9ec] ;  /* 0x0009ec0001107983 */ /* 0x000ea20000300800 */
[----:B------:R-:W-:-:S05]  /*50f40*/  FMUL R0, R8, R0 ;  /* 0x0000000008007220 */ /* 0x000fca0000400000 */
[----:B------:R1:W-:Y:S04]  /*50f50*/  STL [R1+0xbc], R0 ;  /* 0x0000bc0001007387 */ /* 0x0003e80000100800 */
[----:B------:R-:W2:Y:S04]  /*50f60*/  LDL.LU R22, [R1+0x9f8] ;  /* 0x0009f80001167983 */ /* 0x000ea80000300800 */
[----:B------:R-:W2:Y:S04]  /*50f70*/  LDL.LU R21, [R1+0x9fc] ;  /* 0x0009fc0001157983 */ /* 0x000ea80000300800 */
[----:B------:R-:W2:Y:S04]  /*50f80*/  LDL.LU R20, [R1+0xa08] ;  /* 0x000a080001147983 */ /* 0x000ea80000300800 */
[----:B------:R-:W2:Y:S04]  /*50f90*/  LDL.LU R19, [R1+0xa0c] ;  /* 0x000a0c0001137983 */ /* 0x000ea80000300800 */
[----:B------:R-:W2:Y:S04]  /*50fa0*/  LDL.LU R18, [R1+0xa28] ;  /* 0x000a280001127983 */ /* 0x000ea80000300800 */
[----:B------:R-:W2:Y:S04]  /*50fb0*/  LDL.LU R13, [R1+0xa2c] ;  /* 0x000a2c00010d7983 */ /* 0x000ea80000300800 */
[----:B------:R-:W2:Y:S04]  /*50fc0*/  LDL.LU R7, [R1+0xa18] ;  /* 0x000a180001077983 */ /* 0x000ea80000300800 */
[----:B0-----:R-:W2:Y:S04]  /*50fd0*/  LDL.LU R6, [R1+0xa1c] ;  /* 0x000a1c0001067983 */ /* 0x001ea80000300800 */
[----:B-1----:R-:W2:Y:S04]  /*50fe0*/  LDL.LU R0, [R1+0xee0] ;  /* 0x000ee00001007983 */ /* 0x002ea80000300800 */
[----:B------:R-:W0:Y:S02]  /*50ff0*/  S2R R28, SR_TID.X ;  /* 0x00000000001c7919 */ /* 0x000e240000002100 */
[----:B0-----:R-:W-:-:S04]  /*51000*/  SHF.R.U32.HI R28, RZ, 0x2, R28 ;  /* 0x00000002ff1c7819 */ /* 0x001fc8000001161c */
[----:B------:R-:W-:-:S04]  /*51010*/  SGXT.U32 R28, R28, 0x3 ;  /* 0x000000031c1c781a */ /* 0x000fc80000000000 */
[----:B------:R-:W-:Y:S01]  /*51020*/  LOP3.LUT R28, R28, 0x8, RZ, 0xfc, !PT ;  /* 0x000000081c1c7812 */ /* 0x000fe200078efcff */
[C---:B---3--:R-:W-:Y:S02]  /*51030*/  FMUL R15, R8.reuse, R15 ;  /* 0x0000000f080f7220 */ /* 0x048fe40000400000 */
[C---:B----4-:R-:W-:Y:S02]  /*51040*/  FMUL R14, R8.reuse, R14 ;  /* 0x0000000e080e7220 */ /* 0x050fe40000400000 */
[----:B------:R-:W0:Y:S01]  /*51050*/  LDS R12, [R28.X16] ;  /* 0x000000001c0c7984 */ /* 0x000e22000000c800 */
[----:B------:R-:W-:-:S03]  /*51060*/  FMUL R5, R8, R5 ;  /* 0x0000000508057220 */ /* 0x000fc60000400000 */
[----:B------:R-:W-:Y:S04]  /*51070*/  STL [R1+0x168], R15 ;  /* 0x0001680f01007387 */ /* 0x000fe80000100800 */
[----:B------:R1:W-:Y:S01]  /*51080*/  STL [R1+0x16c], R14 ;  /* 0x00016c0e01007387 */ /* 0x0003e20000100800 */
[----:B------:R-:W-:-:S03]  /*51090*/  FMUL R23, R8, R4 ;  /* 0x0000000408177220 */ /* 0x000fc60000400000 */
[----:B-1----:R-:W3:Y:S04]  /*510a0*/  LDL.64 R14, [R1+0x1420] ;  /* 0x00142000010e7983 */ /* 0x002ee80000100a00 */
[----:B------:R1:W-:Y:S04]  /*510b0*/  STL [R1+0x188], R5 ;  /* 0x0001880501007387 */ /* 0x0003e80000100800 */
[----:B-1----:R-:W4:Y:S01]  /*510c0*/  LDL.64 R4, [R1+0x1418] ;  /* 0x0014180001047983 */ /* 0x002f220000100a00 */
[----:B------:R-:W-:-:S03]  /*510d0*/  FMUL R24, R8, R17 ;  /* 0x0000001108187220 */ /* 0x000fc60000400000 */
[----:B------:R2:W-:Y:S02]  /*510e0*/  STL [R1+0x18c], R23 ;  /* 0x00018c1701007387 */ /* 0x0005e40000100800 */
[C---:B--2---:R-:W-:Y:S02]  /*510f0*/  FMUL R23, R8.reuse, R16 ;  /* 0x0000001008177220 */ /* 0x044fe40000400000 */
[----:B------:R-:W2:Y:S04]  /*51100*/  LDL.64 R16, [R1+0x1410] ;  /* 0x0014100001107983 */ /* 0x000ea80000100a00 */
[----:B------:R-:W-:Y:S04]  /*51110*/  STL [R1+0x1a8], R24 ;  /* 0x0001a81801007387 */ /* 0x000fe80000100800 */
[----:B------:R-:W-:Y:S01]  /*51120*/  STL [R1+0x1ac], R23 ;  /* 0x0001ac1701007387 */ /* 0x000fe20000100800 */
[----:B------:R-:W-:-:S02]  /*51130*/  FMUL R22, R8, R22 ;  /* 0x0000001608167220 */ /* 0x000fc40000400000 */
[----:B------:R-:W-:-:S03]  /*51140*/  FMUL R21, R8, R21 ;  /* 0x0000001508157220 */ /* 0x000fc60000400000 */
[----:B------:R-:W-:Y:S01]  /*51150*/  STL [R1+0x1c8], R22 ;  /* 0x0001c81601007387 */ /* 0x000fe20000100800 */
[----:B------:R-:W-:-:S03]  /*51160*/  FMUL R20, R8, R20 ;  /* 0x0000001408147220 */ /* 0x000fc60000400000 */
[----:B------:R-:W-:Y:S01]  /*51170*/  STL [R1+0x1cc], R21 ;  /* 0x0001cc1501007387 */ /* 0x000fe20000100800 */
[----:B------:R-:W-:-:S03]  /*51180*/  FMUL R19, R8, R19 ;  /* 0x0000001308137220 */ /* 0x000fc60000400000 */
[----:B------:R1:W-:Y:S01]  /*51190*/  STL [R1+0x1e8], R20 ;  /* 0x0001e81401007387 */ /* 0x0003e20000100800 */
[----:B------:R-:W-:-:S03]  /*511a0*/  FMUL R18, R8, R18 ;  /* 0x0000001208127220 */ /* 0x000fc60000400000 */
[----:B------:R-:W-:Y:S01]  /*511b0*/  STL [R1+0x1ec], R19 ;  /* 0x0001ec1301007387 */ /* 0x000fe20000100800 */
[----:B------:R-:W-:-:S03]  /*511c0*/  FMUL R13, R8, R13 ;  /* 0x0000000d080d7220 */ /* 0x000fc60000400000 */
[----:B------:R-:W-:Y:S01]  /*511d0*/  STL [R1+0x208], R18 ;  /* 0x0002081201007387 */ /* 0x000fe20000100800 */
[----:B------:R-:W-:-:S03]  /*511e0*/  FMUL R7, R8, R7 ;  /* 0x0000000708077220 */ /* 0x000fc60000400000 */
[----:B------:R-:W-:Y:S01]  /*511f0*/  STL [R1+0x20c], R13 ;  /* 0x00020c0d01007387 */ /* 0x000fe20000100800 */
[----:B------:R-:W-:-:S03]  /*51200*/  FMUL R6, R8, R6 ;  /* 0x0000000608067220 */ /* 0x000fc60000400000 */
[----:B------:R-:W-:Y:S01]  /*51210*/  STL [R1+0x228], R7 ;  /* 0x0002280701007387 */ /* 0x000fe20000100800 */
[----:B0-----:R-:W-:-:S03]  /*51220*/  FFMA R0, R8, R0, R12 ;  /* 0x0000000008007223 */ /* 0x001fc6000000000c */
[----:B-1----:R-:W2:Y:S04]  /*51230*/  LDL.LU R20, [R1+0xee4] ;  /* 0x000ee40001147983 */ /* 0x002ea80000300800 */
[----:B------:R0:W-:Y:S04]  /*51240*/  STL [R1+0x22c], R6 ;  /* 0x00022c0601007387 */ /* 0x0001e80000100800 */
[----:B0-----:R-:W2:Y:S04]  /*51250*/  LDL.LU R6, [R1+0x830] ;  /* 0x0008300001067983 */ /* 0x001ea80000300800 */
[----:B------:R0:W-:Y:S04]  /*51260*/  STL [R1+0xee0], R0 ;  /* 0x000ee00001007387 */ /* 0x0001e80000100800 */
[----:B0-----:R-:W2:Y:S04]  /*51270*/  LDL.LU R0, [R1+0x834] ;  /* 0x0008340001007983 */ /* 0x001ea80000300800 */
[----:B------:R-:W0:Y:S02]  /*51280*/  S2R R28, SR_TID.X ;  /* 0x00000000001c7919 */ /* 0x000e240000002100 */
[----:B0-----:R-:W-:-:S04]  /*51290*/  SHF.R.U32.HI R28, RZ, 0x2, R28 ;  /* 0x00000002ff1c7819 */ /* 0x001fc8000001161c */
[----:B------:R-:W-:-:S04]  /*512a0*/  SGXT.U32 R28, R28, 0x3 ;  /* 0x000000031c1c781a */ /* 0x000fc80000000000 */
[----:B------:R-:W-:-:S05]  /*512b0*/  LOP3.LUT R28, R28, 0x10, RZ, 0xfc, !PT ;  /* 0x000000101c1c7812 */ /* 0x000fca00078efcff */
[----:B------:R-:W0:Y:S01]  /*512c0*/  LDS R11, [R28.X16] ;  /* 0x000000001c0b7984 */ /* 0x000e22000000c800 */
[----:B---3--:R-:W-:-:S04]  /*512d0*/  IMAD.WIDE R12, R2, 0x2, R14 ;  /* 0x00000002020c7825 */ /* 0x008fc800078e020e */
[C---:B----4-:R-:W-:Y:S01]  /*512e0*/  IMAD.WIDE R14, R2.reuse, 0x2, R4 ;  /* 0x00000002020e7825 */ /* 0x050fe200078e0204 */
[----:B------:R1:W3:Y:S04]  /*512f0*/  LDG.E.U16 R23, [R12.64] ;  /* 0x000000060c177981 */ /* 0x0002e8000c1e1500 */
[----:B------:R-:W4:Y:S04]  /*51300*/  LDL.LU R5, [R1+0x840] ;  /* 0x0008400001057983 */ /* 0x000f280000300800 */
[----:B------:R-:W3:Y:S04]  /*51310*/  LDL.LU R4, [R1+0x844] ;  /* 0x0008440001047983 */ /* 0x000ee80000300800 */
[----:B------:R-:W3:Y:S04]  /*51320*/  LDL.LU R19, [R1+0x850] ;  /* 0x0008500001137983 */ /* 0x000ee80000300800 */
[----:B------:R-:W3:Y:S04]  /*51330*/  LDL.LU R8, [R1+0x854] ;  /* 0x0008540001087983 */ /* 0x000ee80000300800 */
[----:B------:R-:W3:Y:S04]  /*51340*/  LDL.LU R18, [R1+0x860] ;  /* 0x0008600001127983 */ /* 0x000ee80000300800 */
[----:B------:R0:W3:Y:S01]  /*51350*/  LDG.E.U16 R22, [R14.64] ;  /* 0x000000060e167981 */ /* 0x0000e2000c1e1500 */
[----:B--2---:R-:W-:-:S03]  /*51360*/  IMAD.WIDE R24, R2, 0x2, R16 ;  /* 0x0000000202187825 */ /* 0x004fc600078e0210 */
[----:B------:R-:W2:Y:S04]  /*51370*/  LDL.LU R17, [R1+0x864] ;  /* 0x0008640001117983 */ /* 0x000ea80000300800 */
[----:B------:R-:W2:Y:S04]  /*51380*/  LDL.LU R16, [R1+0x870] ;  /* 0x0008700001107983 */ /* 0x000ea80000300800 */
[----:B------:R-:W2:Y:S04]  /*51390*/  LDL.LU R7, [R1+0x874] ;  /* 0x0008740001077983 */ /* 0x000ea80000300800 */
[----:B------:R-:W2:Y:S01]  /*513a0*/  LDG.E.U16 R21, [R24.64] ;  /* 0x0000000618157981 */ /* 0x000ea2000c1e1500 */
[----:B0-----:R-:W-:-:S02]  /*513b0*/  FFMA R20, R9, R20, R11 ;  /* 0x0000001409147223 */ /* 0x001fc4000000000b */
[C---:B-1----:R-:W-:Y:S02]  /*513c0*/  FMUL R12, R9.reuse, R6 ;  /* 0x00000006090c7220 */ /* 0x042fe40000400000 */
[----:B------:R-:W2:Y:S04]  /*513d0*/  LDL.LU R6, [R1+0x880] ;  /* 0x0008800001067983 */ /* 0x000ea80000300800 */
[----:B------:R-:W-:Y:S04]  /*513e0*/  STL [R1+0xee4], R20 ;  /* 0x000ee41401007387 */ /* 0x000fe80000100800 */
[----:B------:R0:W-:Y:S01]  /*513f0*/  STL [R1+0xc0], R12 ;  /* 0x0000c00c01007387 */ /* 0x0001e20000100800 */
[----:B------:R-:W-:-:S03]  /*51400*/  FMUL R11, R9, R0 ;  /* 0x00000000090b7220 */ /* 0x000fc60000400000 */
[----:B------:R-:W2:Y:S04]  /*51410*/  LDL.LU R0, [R1+0x884] ;  /* 0x0008840001007983 */ /* 0x000ea80000300800 */
[----:B------:R-:W-:Y:S04]  /*51420*/  STL [R1+0xc4], R11 ;  /* 0x0000c40b01007387 */ /* 0x000fe80000100800 */
[----:B------:R-:W2:Y:S01]  /*51430*/  LDL.LU R14, [R1+0x890] ;  /* 0x00089000010e7983 */ /* 0x000ea20000300800 */
[C---:B----4-:R-:W-:Y:S02]  /*51440*/  FMUL R5, R9.reuse, R5 ;  /* 0x0000000509057220 */ /* 0x050fe40000400000 */
[----:B---3--:R-:W-:-:S03]  /*51450*/  FMUL R4, R9, R4 ;  /* 0x0000000409047220 */ /* 0x008fc60000400000 */
[----:B------:R1:W-:Y:S04]  /*51460*/  STL [R1+0x170], R5 ;  /* 0x0001700501007387 */ /* 0x0003e80000100800 */
[----:B0-----:R-:W3:Y:S04]  /*51470*/  LDL.LU R12, [R1+0x894] ;  /* 0x00089400010c7983 */ /* 0x001ee80000300800 */
[----:B------:R0:W-:Y:S04]  /*51480*/  STL [R1+0x174], R4 ;  /* 0x0001740401007387 */ /* 0x0001e80000100800 */
[----:B-1----:R-:W4:Y:S01]  /*51490*/  LDL.LU R5, [R1+0x8a0] ;  /* 0x0008a00001057983 */ /* 0x002f220000300800 */
[----:B------:R-:W-:-:S03]  /*514a0*/  FMUL R15, R9, R19 ;  /* 0x00000013090f7220 */ /* 0x000fc60000400000 */
[----:B0-----:R-:W4:Y:S01]  /*514b0*/  LDL.LU R4, [R1+0x8a4] ;  /* 0x0008a40001047983 */ /* 0x001f220000300800 */
[----:B------:R-:W-:-:S03]  /*514c0*/  FMUL R13, R9, R8 ;  /* 0x00000008090d7220 */ /* 0x000fc60000400000 */
[----:B------:R-:W4:Y:S04]  /*514d0*/  LDL.LU R11, [R1+0x8b0] ;  /* 0x0008b000010b7983 */ /* 0x000f280000300800 */
[----:B------:R0:W-:Y:S04]  /*514e0*/  STL [R1+0x190], R15 ;  /* 0x0001900f01007387 */ /* 0x0001e80000100800 */
[----:B------:R-:W4:Y:S04]  /*514f0*/  LDL.LU R8, [R1+0x8b4] ;  /* 0x0008b40001087983 */ /* 0x000f280000300800 */
[----:B------:R2:W-:Y:S01]  /*51500*/  STL [R1+0x194], R13 ;  /* 0x0001940d01007387 */ /* 0x0005e20000100800 */
[----:B0-----:R-:W-:-:S03]  /*51510*/  FMUL R15, R9, R18 ;  /* 0x00000012090f7220 */ /* 0x001fc60000400000 */
[----:B------:R-:W-:Y:S04]  /*51520*/  STL [R1+0x3e0], R23 ;  /* 0x0003e01701007387 */ /* 0x000fe80000100800 */
[----:B------:R0:W-:Y:S01]  /*51530*/  STL [R1+0x1b0], R15 ;  /* 0x0001b00f01007387 */ /* 0x0001e20000100800 */
[C---:B--2---:R-:W-:Y:S02]  /*51540*/  FMUL R13, R9.reuse, R17 ;  /* 0x00000011090d7220 */ /* 0x044fe40000400000 */
[----:B------:R-:W-:-:S03]  /*51550*/  FMUL R16, R9, R16 ;  /* 0x0000001009107220 */ /* 0x000fc60000400000 */
[----:B------:R1:W-:Y:S01]  /*51560*/  STL [R1+0x1b4], R13 ;  /* 0x0001b40d01007387 */ /* 0x0003e20000100800 */
[----:B0-----:R-:W-:-:S03]  /*51570*/  FMUL R15, R9, R7 ;  /* 0x00000007090f7220 */ /* 0x001fc60000400000 */
[----:B-1----:R-:W2:Y:S04]  /*51580*/  LDL.LU R13, [R1+0x8c0] ;  /* 0x0008c000010d7983 */ /* 0x002ea80000300800 */
[----:B------:R-:W-:Y:S04]  /*51590*/  STL [R1+0x3dc], R22 ;  /* 0x0003dc1601007387 */ /* 0x000fe80000100800 */
[----:B------:R0:W-:Y:S04]  /*515a0*/  STL [R1+0x1d0], R16 ;  /* 0x0001d01001007387 */ /* 0x0001e80000100800 */
[----:B------:R-:W-:Y:S04]  /*515b0*/  STL [R1+0x3d8], R21 ;  /* 0x0003d81501007387 */ /* 0x000fe80000100800 */
[----:B------:R-:W2:Y:S04]  /*515c0*/  LDL.LU R7, [R1+0x8c4] ;  /* 0x0008c40001077983 */ /* 0x000ea80000300800 */
[----:B------:R1:W-:Y:S01]  /*515d0*/  STL [R1+0x1d4], R15 ;  /* 0x0001d40f01007387 */ /* 0x0003e20000100800 */
[----:B0-----:R-:W-:-:S03]  /*515e0*/  FMUL R16, R9, R6 ;  /* 0x0000000609107220 */ /* 0x001fc60000400000 */
[----:B------:R-:W2:Y:S04]  /*515f0*/  LDL.LU R6, [R1+0x8d0] ;  /* 0x0008d00001067983 */ /* 0x000ea80000300800 */
[----:B------:R0:W-:Y:S01]  /*51600*/  STL [R1+0x1f0], R16 ;  /* 0x0001f01001007387 */ /* 0x0001e20000100800 */
[----:B-1----:R-:W-:-:S03]  /*51610*/  FMUL R15, R9, R0 ;  /* 0x00000000090f7220 */ /* 0x002fc60000400000 */
[----:B------:R-:W2:Y:S04]  /*51620*/  LDL.LU R0, [R1+0x8d4] ;  /* 0x0008d40001007983 */ /* 0x000ea80000300800 */
[----:B------:R3:W-:Y:S01]  /*51630*/  STL [R1+0x1f4], R15 ;  /* 0x0001f40f01007387 */ /* 0x0007e20000100800 */
[----:B0-----:R-:W-:-:S05]  /*51640*/  FMUL R16, R9, R14 ;  /* 0x0000000e09107220 */ /* 0x001fca0000400000 */
[----:B------:R-:W-:Y:S01]  /*51650*/  STL [R1+0x210], R16 ;  /* 0x0002101001007387 */ /* 0x000fe20000100800 */
[----:B---3--:R-:W-:-:S05]  /*51660*/  FMUL R15, R9, R12 ;  /* 0x0000000c090f7220 */ /* 0x008fca0000400000 */
[----:B------:R-:W-:Y:S01]  /*51670*/  STL [R1+0x214], R15 ;  /* 0x0002140f01007387 */ /* 0x000fe20000100800 */
[----:B----4-:R-:W-:-:S03]  /*51680*/  FMUL R14, R9, R5 ;  /* 0x00000005090e7220 */ /* 0x010fc60000400000 */
[----:B------:R-:W3:Y:S01]  /*51690*/  LDL.LU R5, [R1+0x8e0] ;  /* 0x0008e00001057983 */ /* 0x000ee20000300800 */
[----:B------:R-:W-:-:S03]  /*516a0*/  FMUL R12, R9, R4 ;  /* 0x00000004090c7220 */ /* 0x000fc60000400000 */
[----:B------:R-:W-:Y:S04]  /*516b0*/  STL [R1+0x230], R14 ;  /* 0x0002300e01007387 */ /* 0x000fe80000100800 */
[----:B------:R-:W4:Y:S04]  /*516c0*/  LDL.LU R4, [R1+0x8e4] ;  /* 0x0008e40001047983 */ /* 0x000f280000300800 */
[----:B------:R0:W-:Y:S02]  /*516d0*/  STL [R1+0x234], R12 ;  /* 0x0002340c01007387 */ /* 0x0001e40000100800 */
[----:B0-----:R-:W-:-:S02]  /*516e0*/  FMUL R12, R9, R11 ;  /* 0x0000000b090c7220 */ /* 0x001fc40000400000 */
[C---:B------:R-:W-:Y:S02]  /*516f0*/  FMUL R11, R9.reuse, R8 ;  /* 0x00000008090b7220 */ /* 0x040fe40000400000 */
[----:B------:R-:W4:Y:S04]  /*51700*/  LDL.LU R8, [R1+0x8f0] ;  /* 0x0008f00001087983 */ /* 0x000f280000300800 */
[----:B------:R0:W-:Y:S04]  /*51710*/  STL [R1+0x240], R12 ;  /* 0x0002400c01007387 */ /* 0x0001e80000100800 */
[----:B------:R-:W4:Y:S04]  /*51720*/  LDL.LU R14, [R1+0x8f4] ;  /* 0x0008f400010e7983 */ /* 0x000f280000300800 */
[----:B------:R1:W-:Y:S04]  /*51730*/  STL [R1+0x244], R11 ;  /* 0x0002440b01007387 */ /* 0x0003e80000100800 */
[----:B0-----:R-:W4:Y:S04]  /*51740*/  LDL.LU R12, [R1+0x900] ;  /* 0x00090000010c7983 */ /* 0x001f280000300800 */
[----:B-1----:R-:W4:Y:S01]  /*51750*/  LDL.LU R11, [R1+0x904] ;  /* 0x00090400010b7983 */ /* 0x002f220000300800 */
[----:B--2---:R-:W-:-:S03]  /*51760*/  FMUL R16, R9, R13 ;  /* 0x0000000d09107220 */ /* 0x004fc60000400000 */
[----:B------:R-:W2:Y:S04]  /*51770*/  LDL.LU R13, [R1+0x910] ;  /* 0x00091000010d7983 */ /* 0x000ea80000300800 */
[----:B------:R-:W-:Y:S01]  /*51780*/  STL [R1+0x250], R16 ;  /* 0x0002501001007387 */ /* 0x000fe20000100800 */
[----:B------:R-:W-:-:S03]  /*51790*/  FMUL R15, R9, R7 ;  /* 0x00000007090f7220 */ /* 0x000fc60000400000 */
[----:B------:R-:W2:Y:S04]  /*517a0*/  LDL.LU R7, [R1+0x914] ;  /* 0x0009140001077983 */ /* 0x000ea80000300800 */
[----:B------:R0:W-:Y:S02]  /*517b0*/  STL [R1+0x254], R15 ;  /* 0x0002540f01007387 */ /* 0x0001e40000100800 */
[C---:B0-----:R-:W-:Y:S02]  /*517c0*/  FMUL R15, R9.reuse, R6 ;  /* 0x00000006090f7220 */ /* 0x041fe40000400000 */
[----:B------:R-:W2:Y:S04]  /*517d0*/  LDL.LU R6, [R1+0x920] ;  /* 0x0009200001067983 */ /* 0x000ea80000300800 */
[----:B------:R-:W-:Y:S01]  /*517e0*/  STL [R1+0x2c0], R15 ;  /* 0x0002c00f01007387 */ /* 0x000fe20000100800 */
[----:B------:R-:W-:-:S05]  /*517f0*/  FMUL R0, R9, R0 ;  /* 0x0000000009007220 */ /* 0x000fca0000400000 */
[----:B------:R0:W-:Y:S04]  /*51800*/  STL [R1+0x2c4], R0 ;  /* 0x0002c40001007387 */ /* 0x0001e80000100800 */
[----:B0-----:R-:W2:Y:S01]  /*51810*/  LDL.LU R0, [R1+0x924] ;  /* 0x0009240001007983 */ /* 0x001ea20000300800 */
[----:B---3--:R-:W-:-:S05]  /*51820*/  FMUL R5, R9, R5 ;  /* 0x0000000509057220 */ /* 0x008fca0000400000 */
[----:B------:R0:W-:Y:S01]  /*51830*/  STL [R1+0x2d0], R5 ;  /* 0x0002d00501007387 */ /* 0x0001e20000100800 */
[----:B----4-:R-:W-:-:S05]  /*51840*/  FMUL R4, R9, R4 ;  /* 0x0000000409047220 */ /* 0x010fca0000400000 */
[----:B------:R1:W-:Y:S04]  /*51850*/  STL [R1+0x2d4], R4 ;  /* 0x0002d40401007387 */ /* 0x0003e80000100800 */
[----:B0-----:R-:W3:Y:S04]  /*51860*/  LDL.LU R5, [R1+0x838] ;  /* 0x0008380001057983 */ /* 0x001ee80000300800 */
[----:B-1----:R-:W4:Y:S01]  /*51870*/  LDL.LU R4, [R1+0x83c] ;  /* 0x00083c0001047983 */ /* 0x002f220000300800 */
[----:B------:R-:W-:-:S05]  /*51880*/  FMUL R15, R9, R8 ;  /* 0x00000008090f7220 */ /* 0x000fca0000400000 */
[----:B------:R0:W-:Y:S01]  /*51890*/  STL [R1+0x2e0], R15 ;  /* 0x0002e00f01007387 */ /* 0x0001e20000100800 */
[----:B------:R-:W-:-:S05]  /*518a0*/  FMUL R16, R9, R14 ;  /* 0x0000000e09107220 */ /* 0x000fca0000400000 */
[----:B------:R-:W-:Y:S01]  /*518b0*/  STL [R1+0x2e4], R16 ;  /* 0x0002e41001007387 */ /* 0x000fe20000100800 */
[----:B0-----:R-:W-:-:S03]  /*518c0*/  FMUL R15, R9, R12 ;  /* 0x0000000c090f7220 */ /* 0x001fc60000400000 */
[----:B------:R-:W4:Y:S01]  /*518d0*/  LDL.LU R12, [R1+0x848] ;  /* 0x00084800010c7983 */ /* 0x000f220000300800 */
[----:B------:R-:W-:-:S03]  /*518e0*/  FMUL R14, R9, R11 ;  /* 0x0000000b090e7220 */ /* 0x000fc60000400000 */
[----:B------:R-:W-:Y:S04]  /*518f0*/  STL [R1+0x450], R15 ;  /* 0x0004500f01007387 */ /* 0x000fe80000100800 */
[----:B------:R-:W4:Y:S04]  /*51900*/  LDL.LU R11, [R1+0x84c] ;  /* 0x00084c00010b7983 */ /* 0x000f280000300800 */
[----:B------:R2:W-:Y:S04]  /*51910*/  STL [R1+0x454], R14 ;  /* 0x0004540e01007387 */ /* 0x0005e80000100800 */
[----:B------:R-:W4:Y:S01]  /*51920*/  LDL.LU R17, [R1+0x858] ;  /* 0x0008580001117983 */ /* 0x000f220000300800 */
[----:B--2---:R-:W-:-:S05]  /*51930*/  FMUL R14, R9, R13 ;  /* 0x0000000d090e7220 */ /* 0x004fca0000400000 */
[----:B------:R-:W-:Y:S01]  /*51940*/  STL [R1+0x460], R14 ;  /* 0x0004600e01007387 */ /* 0x000fe20000100800 */
[----:B------:R-:W-:-:S03]  /*51950*/  FMUL R13, R9, R7 ;  /* 0x00000007090d7220 */ /* 0x000fc60000400000 */
[----:B------:R-:W2:Y:S04]  /*51960*/  LDL.LU R7, [R1+0x85c] ;  /* 0x00085c0001077983 */ /* 0x000ea80000300800 */
[----:B------:R-:W-:Y:S04]  /*51970*/  STL [R1+0x464], R13 ;  /* 0x0004640d01007387 */ /* 0x000fe80000100800 */
[----:B------:R-:W2:Y:S01]  /*51980*/  LDL.LU R16, [R1+0x868] ;  /* 0x0008680001107983 */ /* 0x000ea20000300800 */
[----:B------:R-:W-:-:S05]  /*51990*/  FMUL R6, R9, R6 ;  /* 0x0000000609067220 */ /* 0x000fca0000400000 */
[----:B------:R0:W-:Y:S04]  /*519a0*/  STL [R1+0x470], R6 ;  /* 0x0004700601007387 */ /* 0x0001e80000100800 */
[----:B------:R-:W2:Y:S01]  /*519b0*/  LDL.LU R15, [R1+0x86c] ;  /* 0x00086c00010f7983 */ /* 0x000ea20000300800 */
[----:B------:R-:W-:-:S05]  /*519c0*/  FMUL R0, R9, R0 ;  /* 0x0000000009007220 */ /* 0x000fca0000400000 */
[----:B------:R1:W-:Y:S04]  /*519d0*/  STL [R1+0x474], R0 ;  /* 0x0004740001007387 */ /* 0x0003e80000100800 */
[----:B0-----:R-:W2:Y:S04]  /*519e0*/  LDL.LU R6, [R1+0x878] ;  /* 0x0008780001067983 */ /* 0x001ea80000300800 */
[----:B-1----:R-:W2:Y:S04]  /*519f0*/  LDL.LU R0, [R1+0x87c] ;  /* 0x00087c0001007983 */ /* 0x002ea80000300800 */
[----:B------:R-:W2:Y:S01]  /*51a00*/  LDL.LU R14, [R1+0x888] ;  /* 0x00088800010e7983 */ /* 0x000ea20000300800 */
[----:B---3--:R-:W-:-:S02]  /*51a10*/  FMUL R5, R10, R5 ;  /* 0x000000050a057220 */ /* 0x008fc40000400000 */
[----:B----4-:R-:W-:-:S03]  /*51a20*/  FMUL R4, R10, R4 ;  /* 0x000000040a047220 */ /* 0x010fc60000400000 */
[----:B------:R0:W-:Y:S04]  /*51a30*/  STL [R1+0xc8], R5 ;  /* 0x0000c80501007387 */ /* 0x0001e80000100800 */
[----:B------:R-:W3:Y:S04]  /*51a40*/  LDL.LU R13, [R1+0x88c] ;  /* 0x00088c00010d7983 */ /* 0x000ee80000300800 */
[----:B------:R1:W-:Y:S04]  /*51a50*/  STL [R1+0xcc], R4 ;  /* 0x0000cc0401007387 */ /* 0x0003e80000100800 */
[----:B0-----:R-:W4:Y:S04]  /*51a60*/  LDL.LU R5, [R1+0x898] ;  /* 0x0008980001057983 */ /* 0x001f280000300800 */
[----:B-1----:R-:W4:Y:S01]  /*51a70*/  LDL.LU R4, [R1+0x89c] ;  /* 0x00089c0001047983 */ /* 0x002f220000300800 */
[----:B------:R-:W-:-:S03]  /*51a80*/  FMUL R18, R10, R12 ;  /* 0x0000000c0a127220 */ /* 0x000fc60000400000 */
[----:B------:R-:W4:Y:S04]  /*51a90*/  LDL.LU R12, [R1+0x8a8] ;  /* 0x0008a800010c7983 */ /* 0x000f280000300800 */
[----:B------:R0:W-:Y:S01]  /*51aa0*/  STL [R1+0x178], R18 ;  /* 0x0001781201007387 */ /* 0x0001e20000100800 */
[----:B------:R-:W-:-:S03]  /*51ab0*/  FMUL R9, R10, R11 ;  /* 0x0000000b0a097220 */ /* 0x000fc60000400000 */
[----:B------:R-:W4:Y:S04]  /*51ac0*/  LDL.LU R11, [R1+0x8ac] ;  /* 0x0008ac00010b7983 */ /* 0x000f280000300800 */
[----:B------:R1:W-:Y:S01]  /*51ad0*/  STL [R1+0x17c], R9 ;  /* 0x00017c0901007387 */ /* 0x0003e20000100800 */
[----:B0-----:R-:W-:-:S03]  /*51ae0*/  FMUL R18, R10, R17 ;  /* 0x000000110a127220 */ /* 0x001fc60000400000 */
[----:B-1----:R-:W4:Y:S04]  /*51af0*/  LDL.LU R9, [R1+0x8b8] ;  /* 0x0008b80001097983 */ /* 0x002f280000300800 */
[----:B------:R0:W-:Y:S01]  /*51b00*/  STL [R1+0x198], R18 ;  /* 0x0001981201007387 */ /* 0x0001e20000100800 */
[----:B--2---:R-:W-:-:S03]  /*51b10*/  FMUL R17, R10, R7 ;  /* 0x000000070a117220 */ /* 0x004fc60000400000 */
[----:B------:R-:W2:Y:S04]  /*51b20*/  LDL.LU R7, [R1+0x8bc] ;  /* 0x0008bc0001077983 */ /* 0x000ea80000300800 */
[----:B------:R1:W-:Y:S01]  /*51b30*/  STL [R1+0x19c], R17 ;  /* 0x00019c1101007387 */ /* 0x0003e20000100800 */
[----:B0-----:R-:W-:-:S05]  /*51b40*/  FMUL R18, R10, R16 ;  /* 0x000000100a127220 */ /* 0x001fca0000400000 */
[----:B------:R-:W-:Y:S01]  /*51b50*/  STL [R1+0x1b8], R18 ;  /* 0x0001b81201007387 */ /* 0x000fe20000100800 */
[----:B-1----:R-:W-:-:S05]  /*51b60*/  FMUL R17, R10, R15 ;  /* 0x0000000f0a117220 */ /* 0x002fca0000400000 */
[----:B------:R-:W-:Y:S01]  /*51b70*/  STL [R1+0x1bc], R17 ;  /* 0x0001bc1101007387 */ /* 0x000fe20000100800 */
[----:B------:R-:W-:-:S03]  /*51b80*/  FMUL R16, R10, R6 ;  /* 0x000000060a107220 */ /* 0x000fc60000400000 */
[----:B------:R-:W2:Y:S01]  /*51b90*/  LDL.LU R6, [R1+0x8c8] ;  /* 0x0008c80001067983 */ /* 0x000ea20000300800 */
[----:B------:R-:W-:-:S03]  /*51ba0*/  FMUL R15, R10, R0 ;  /* 0x000000000a0f7220 */ /* 0x000fc60000400000 */
[----:B------:R0:W-:Y:S04]  /*51bb0*/  STL [R1+0x1d8], R16 ;  /* 0x0001d81001007387 */ /* 0x0001e80000100800 */
[----:B------:R-:W2:Y:S04]  /*51bc0*/  LDL.LU R0, [R1+0x8cc] ;  /* 0x0008cc0001007983 */ /* 0x000ea80000300800 */
[----:B------:R3:W-:Y:S01]  /*51bd0*/  STL [R1+0x1dc], R15 ;  /* 0x0001dc0f01007387 */ /* 0x0007e20000100800 */
[----:B0-----:R-:W-:-:S05]  /*51be0*/  FMUL R16, R10, R14 ;  /* 0x0000000e0a107220 */ /* 0x001fca0000400000 */
[----:B------:R0:W-:Y:S01]  /*51bf0*/  STL [R1+0x1f8], R16 ;  /* 0x0001f81001007387 */ /* 0x0001e20000100800 */
[----:B---3--:R-:W-:-:S05]  /*51c00*/  FMUL R15, R10, R13 ;  /* 0x0000000d0a0f7220 */ /* 0x008fca0000400000 */
[----:B------:R-:W-:Y:S01]  /*51c10*/  STL [R1+0x1fc], R15 ;  /* 0x0001fc0f01007387 */ /* 0x000fe20000100800 */
[----:B----4-:R-:W-:-:S03]  /*51c20*/  FMUL R14, R10, R5 ;  /* 0x000000050a0e7220 */ /* 0x010fc60000400000 */
[----:B------:R-:W3:Y:S01]  /*51c30*/  LDL.LU R5, [R1+0x8d8] ;  /* 0x0008d80001057983 */ /* 0x000ee20000300800 */
[----:B------:R-:W-:-:S03]  /*51c40*/  FMUL R13, R10, R4 ;  /* 0x000000040a0d7220 */ /* 0x000fc60000400000 */
[----:B------:R-:W-:Y:S01]  /*51c50*/  STL [R1+0x218], R14 ;  /* 0x0002180e01007387 */ /* 0x000fe20000100800 */
[----:B------:R-:W-:-:S03]  /*51c60*/  FMUL R12, R10, R12 ;  /* 0x0000000c0a0c7220 */ /* 0x000fc60000400000 */
[----:B------:R-:W4:Y:S04]  /*51c70*/  LDL.LU R4, [R1+0x8dc] ;  /* 0x0008dc0001047983 */ /* 0x000f280000300800 */
[----:B------:R1:W-:Y:S01]  /*51c80*/  STL [R1+0x21c], R13 ;  /* 0x00021c0d01007387 */ /* 0x0003e20000100800 */
[----:B------:R-:W-:-:S03]  /*51c90*/  FMUL R11, R10, R11 ;  /* 0x0000000b0a0b7220 */ /* 0x000fc60000400000 */
[----:B------:R-:W4:Y:S04]  /*51ca0*/  LDL.LU R17, [R1+0x8e8] ;  /* 0x0008e80001117983 */ /* 0x000f280000300800 */
[----:B------:R1:W-:Y:S04]  /*51cb0*/  STL [R1+0x238], R12 ;  /* 0x0002380c01007387 */ /* 0x0003e80000100800 */
[----:B0-----:R-:W4:Y:S01]  /*51cc0*/  LDL.LU R16, [R1+0x8ec] ;  /* 0x0008ec0001107983 */ /* 0x001f220000300800 */
[----:B------:R-:W-:-:S03]  /*51cd0*/  FMUL R9, R10, R9 ;  /* 0x000000090a097220 */ /* 0x000fc60000400000 */
[----:B------:R-:W-:Y:S04]  /*51ce0*/  STL [R1+0x23c], R11 ;  /* 0x00023c0b01007387 */ /* 0x000fe80000100800 */
[----:B-1----:R-:W4:Y:S04]  /*51cf0*/  LDL.LU R13, [R1+0x8f8] ;  /* 0x0008f800010d7983 */ /* 0x002f280000300800 */
[----:B------:R-:W-:Y:S04]  /*51d00*/  STL [R1+0x248], R9 ;  /* 0x0002480901007387 */ /* 0x000fe80000100800 */
[----:B------:R-:W4:Y:S01]  /*51d10*/  LDL.LU R12, [R1+0x8fc] ;  /* 0x0008fc00010c7983 */ /* 0x000f220000300800 */
[----:B--2---:R-:W-:-:S05]  /*51d20*/  FMUL R7, R10, R7 ;  /* 0x000000070a077220 */ /* 0x004fca0000400000 */
[----:B------:R0:W-:Y:S04]  /*51d30*/  STL [R1+0x24c], R7 ;  /* 0x00024c0701007387 */ /* 0x0001e80000100800 */
[----:B------:R-:W2:Y:S04]  /*51d40*/  LDL.LU R15, [R1+0x908] ;  /* 0x00090800010f7983 */ /* 0x000ea80000300800 */
[----:B------:R-:W2:Y:S04]  /*51d50*/  LDL.LU R14, [R1+0x90c] ;  /* 0x00090c00010e7983 */ /* 0x000ea80000300800 */
[----:B0-----:R-:W2:Y:S01]  /*51d60*/  LDL.LU R7, [R1+0x918] ;  /* 0x0009180001077983 */ /* 0x001ea20000300800 */
[----:B------:R-:W-:-:S05]  /*51d70*/  FMUL R6, R10, R6 ;  /* 0x000000060a067220 */ /* 0x000fca0000400000 */
[----:B------:R0:W-:Y:S04]  /*51d80*/  STL [R1+0x258], R6 ;  /* 0x0002580601007387 */ /* 0x0001e80000100800 */
[----:B0-----:R-:W2:Y:S01]  /*51d90*/  LDL.LU R6, [R1+0x91c] ;  /* 0x00091c0001067983 */ /* 0x001ea20000300800 */
[----:B------:R-:W-:-:S05]  /*51da0*/  FMUL R0, R10, R0 ;  /* 0x000000000a007220 */ /* 0x000fca0000400000 */
[----:B------:R0:W-:Y:S04]  /*51db0*/  STL [R1+0x25c], R0 ;  /* 0x00025c0001007387 */ /* 0x0001e80000100800 */
[----:B------:R-:W2:Y:S04]  /*51dc0*/  LDL.LU R11, [R1+0x928] ;  /* 0x00092800010b7983 */ /* 0x000ea80000300800 */
[----:B0-----:R-:W2:Y:S04]  /*51dd0*/  LDL.LU R0, [R1+0x92c] ;  /* 0x00092c0001007983 */ /* 0x001ea80000300800 */
[----:B------:R-:W2:Y:S01]  /*51de0*/  LDL.LU R9, [R1+0xee8] ;  /* 0x000ee80001097983 */ /* 0x000ea20000300800 */
[----:B---3--:R-:W-:-:S05]  /*51df0*/  FMUL R5, R10, R5 ;  /* 0x000000050a057220 */ /* 0x008fca0000400000 */
[----:B------:R0:W-:Y:S01]  /*51e00*/  STL [R1+0x2c8], R5 ;  /* 0x0002c80501007387 */ /* 0x0001e20000100800 */
[----:B----4-:R-:W-:-:S03]  /*51e10*/  FMUL R18, R10, R4 ;  /* 0x000000040a127220 */ /* 0x010fc60000400000 */
[----:B0-----:R-:W3:Y:S01]  /*51e20*/  LDL.64 R4, [R1+0x1408] ;  /* 0x0014080001047983 */ /* 0x001ee20000100a00 */
[----:B------:R-:W-:-:S03]  /*51e30*/  FMUL R19, R10, R17 ;  /* 0x000000110a137220 */ /* 0x000fc60000400000 */
[----:B------:R0:W-:Y:S02]  /*51e40*/  STL [R1+0x2cc], R18 ;  /* 0x0002cc1201007387 */ /* 0x0001e40000100800 */
[C---:B0-----:R-:W-:Y:S02]  /*51e50*/  FMUL R18, R10.reuse, R16 ;  /* 0x000000100a127220 */ /* 0x041fe40000400000 */
[----:B------:R-:W4:Y:S04]  /*51e60*/  LDL.64 R16, [R1+0x1400] ;  /* 0x0014000001107983 */ /* 0x000f280000100a00 */
[----:B------:R0:W-:Y:S04]  /*51e70*/  STL [R1+0x2d8], R19 ;  /* 0x0002d81301007387 */ /* 0x0001e80000100800 */
[----:B------:R1:W-:Y:S01]  /*51e80*/  STL [R1+0x2dc], R18 ;  /* 0x0002dc1201007387 */ /* 0x0003e20000100800 */
[----:B0-----:R-:W-:-:S02]  /*51e90*/  FMUL R19, R10, R13 ;  /* 0x0000000d0a137220 */ /* 0x001fc40000400000 */
[C---:B-1----:R-:W-:Y:S02]  /*51ea0*/  FMUL R18, R10.reuse, R12 ;  /* 0x0000000c0a127220 */ /* 0x042fe40000400000 */
[----:B------:R-:W3:Y:S04]  /*51eb0*/  LDL.64 R12, [R1+0x13f8] ;  /* 0x0013f800010c7983 */ /* 0x000ee80000100a00 */
[----:B------:R2:W-:Y:S04]  /*51ec0*/  STL [R1+0x2e8], R19 ;  /* 0x0002e81301007387 */ /* 0x0005e80000100800 */
[----:B------:R0:W-:Y:S01]  /*51ed0*/  STL [R1+0x2ec], R18 ;  /* 0x0002ec1201007387 */ /* 0x0001e20000100800 */
[----:B--2---:R-:W-:-:S02]  /*51ee0*/  FMUL R19, R10, R15 ;  /* 0x0000000f0a137220 */ /* 0x004fc40000400000 */
[C---:B0-----:R-:W-:Y:S02]  /*51ef0*/  FMUL R18, R10.reuse, R14 ;  /* 0x0000000e0a127220 */ /* 0x041fe40000400000 */
[----:B------:R-:W2:Y:S04]  /*51f00*/  LDL.64 R14, [R1+0x13f0] ;  /* 0x0013f000010e7983 */ /* 0x000ea80000100a00 */
[----:B------:R0:W-:Y:S04]  /*51f10*/  STL [R1+0x458], R19 ;  /* 0x0004581301007387 */ /* 0x0001e80000100800 */
[----:B------:R1:W-:Y:S01]  /*51f20*/  STL [R1+0x45c], R18 ;  /* 0x00045c1201007387 */ /* 0x0003e20000100800 */
[----:B0-----:R-:W-:-:S02]  /*51f30*/  FMUL R19, R10, R7 ;  /* 0x000000070a137220 */ /* 0x001fc40000400000 */
[----:B-1----:R-:W-:Y:S02]  /*51f40*/  FMUL R18, R10, R6 ;  /* 0x000000060a127220 */ /* 0x002fe40000400000 */
[----:B------:R-:W2:Y:S04]  /*51f50*/  LDL.64 R6, [R1+0x13e8] ;  /* 0x0013e80001067983 */ /* 0x000ea80000100a00 */
[----:B------:R-:W0:Y:S02]  /*51f60*/  S2R R28, SR_TID.X ;  /* 0x00000000001c7919 */ /* 0x000e240000002100 */
[----:B0-----:R-:W-:-:S04]  /*51f70*/  SHF.R.U32.HI R28, RZ, 0x2, R28 ;  /* 0x00000002ff1c7819 */ /* 0x001fc8000001161c */
[----:B------:R-:W-:-:S04]  /*51f80*/  SGXT.U32 R28, R28, 0x3 ;  /* 0x000000031c1c781a */ /* 0x000fc80000000000 */
[----:B------:R-:W-:-:S05]  /*51f90*/  LOP3.LUT R28, R28, 0x18, RZ, 0xfc, !PT ;  /* 0x000000181c1c7812 */ /* 0x000fca00078efcff */
[----:B------:R-:W0:Y:S01]  /*51fa0*/  LDS R8, [R28.X16] ;  /* 0x000000001c087984 */ /* 0x000e22000000c800 */
[C---:B------:R-:W-:Y:S02]  /*51fb0*/  FMUL R11, R10.reuse, R11 ;  /* 0x0000000b0a0b7220 */ /* 0x040fe40000400000 */
[C---:B------:R-:W-:Y:S01]  /*51fc0*/  FMUL R0, R10.reuse, R0 ;  /* 0x000000000a007220 */ /* 0x040fe20000400000 */
[----:B------:R-:W-:Y:S04]  /*51fd0*/  STL [R1+0x468], R19 ;  /* 0x0004681301007387 */ /* 0x000fe80000100800 */
[----:B------:R1:W-:Y:S04]  /*51fe0*/  STL [R1+0x46c], R18 ;  /* 0x00046c1201007387 */ /* 0x0003e80000100800 */
[----:B------:R-:W2:Y:S04]  /*51ff0*/  LDL.64 R22, [R1+0x13e0] ;  /* 0x0013e00001167983 */ /* 0x000ea80000100a00 */
[----:B------:R4:W-:Y:S04]  /*52000*/  STL [R1+0x478], R11 ;  /* 0x0004780b01007387 */ /* 0x0009e80000100800 */
[----:B------:R-:W-:Y:S01]  /*52010*/  STL [R1+0x5380], R0 ;  /* 0x0053800001007387 */ /* 0x000fe20000100800 */
[----:B0-----:R-:W-:-:S05]  /*52020*/  FFMA R9, R10, R9, R8 ;  /* 0x000000090a097223 */ /* 0x001fca0000000008 */
[----:B------:R3:W-:Y:S04]  /*52030*/  STL [R1+0xee8], R9 ;  /* 0x000ee80901007387 */ /* 0x0007e80000100800 */
[----:B-1----:R-:W2:Y:S01]  /*52040*/  LDL.64 R18, [R1+0x13d0] ;  /* 0x0013d00001127983 */ /* 0x002ea20000100a00 */
[----:B----4-:R-:W-:-:S03]  /*52050*/  IMAD.WIDE R10, R2, 0x2, R16 ;  /* 0x00000002020a7825 */ /* 0x010fc600078e0210 */
[----:B------:R-:W4:Y:S01]  /*52060*/  LDL.64 R20, [R1+0x13b8] ;  /* 0x0013b80001147983 */ /* 0x000f220000100a00 */
[----:B---3--:R-:W-:-:S03]  /*52070*/  IMAD.WIDE R8, R2, 0x2, R4 ;  /* 0x0000000202087825 */ /* 0x008fc600078e0204 */
[----:B------:R-:W3:Y:S04]  /*52080*/  LDL.64 R16, [R1+0x13c8] ;  /* 0x0013c80001107983 */ /* 0x000ee80000100a00 */
[----:B------:R-:W4:Y:S04]  /*52090*/  LDL.64 R4, [R1+0x13d8] ;  /* 0x0013d80001047983 */ /* 0x000f280000100a00 */
[----:B------:R0:W4:Y:S04]  /*520a0*/  LDG.E.U16 R26, [R8.64] ;  /* 0x00000006081a7981 */ /* 0x000128000c1e1500 */
[----:B------:R2:W4:Y:S02]  /*520b0*/  LDG.E.U16 R27, [R10.64] ;  /* 0x000000060a1b7981 */ /* 0x000524000c1e1500 */
[----:B--2---:R-:W-:-:S02]  /*520c0*/  IMAD.WIDE R10, R2, 0x2, R6 ;  /* 0x00000002020a7825 */ /* 0x004fc400078e0206 */
[----:B------:R-:W2:Y:S02]  /*520d0*/  LDL.64 R6, [R1+0x13b0] ;  /* 0x0013b00001067983 */ /* 0x000ea40000100a00 */
[C---:B------:R-:W-:Y:S02]  /*520e0*/  IMAD.WIDE R12, R2.reuse, 0x2, R12 ;  /* 0x00000002020c7825 */ /* 0x040fe400078e020c */
[----:B------:R1:W2:Y:S02]  /*520f0*/  LDG.E.U16 R24, [R10.64] ;  /* 0x000000060a187981 */ /* 0x0002a4000c1e1500 */
[C---:B0-----:R-:W-:Y:S02]  /*52100*/  IMAD.WIDE R8, R2.reuse, 0x2, R14 ;  /* 0x0000000202087825 */ /* 0x041fe400078e020e */
[----:B------:R-:W2:Y:S04]  /*52110*/  LDL.64 R14, [R1+0x13c0] ;  /* 0x0013c000010e7983 */ /* 0x000ea80000100a00 */
[----:B------:R0:W2:Y:S04]  /*52120*/  LDG.E.U16 R28, [R12.64] ;  /* 0x000000060c1c7981 */ /* 0x0000a8000c1e1500 */
[----:B------:R4:W2:Y:S01]  /*52130*/  LDG.E.U16 R0, [R8.64] ;  /* 0x0000000608007981 */ /* 0x0008a2000c1e1500 */
[----:B0-----:R-:W-:-:S05]  /*52140*/  IMAD.WIDE R12, R2, 0x2, R22 ;  /* 0x00000002020c7825 */ /* 0x001fca00078e0216 */
[----:B------:R3:W2:Y:S01]  /*52150*/  LDG.E.U16 R25, [R12.64] ;  /* 0x000000060c197981 */ /* 0x0006a2000c1e1500 */
[----:B-1----:R-:W-:-:S03]  /*52160*/  IMAD.WIDE R10, R2, 0x2, R18 ;  /* 0x00000002020a7825 */ /* 0x002fc600078e0212 */
[----:B------:R-:W2:Y:S01]  /*52170*/  LDL.64 R18, [R1+0x13a0] ;  /* 0x0013a00001127983 */ /* 0x000ea20000100a00 */
[----:B---3--:R-:W-:-:S03]  /*52180*/  IMAD.WIDE R12, R2, 0x2, R16 ;  /* 0x00000002020c7825 */ /* 0x008fc600078e0210 */
[----:B------:R-:W3:Y:S01]  /*52190*/  LDL.64 R16, [R1+0x1398] ;  /* 0x0013980001107983 */ /* 0x000ee20000100a00 */
[----:B----4-:R-:W-:-:S03]  /*521a0*/  IMAD.WIDE R8, R2, 0x2, R4 ;  /* 0x0000000202087825 */ /* 0x010fc600078e0204 */
[----:B------:R-:W4:Y:S04]  /*521b0*/  LDL.64 R4, [R1+0x13a8] ;  /* 0x0013a80001047983 */ /* 0x000f280000100a00 */
[----:B------:R0:W-:Y:S04]  /*521c0*/  STL [R1+0x3d4], R26 ;  /* 0x0003d41a01007387 */ /* 0x0001e80000100800 */
[----:B------:R1:W4:Y:S04]  /*521d0*/  LDG.E.U16 R29, [R8.64] ;  /* 0x00000006081d7981 */ /* 0x000328000c1e1500 */
[----:B------:R1:W-:Y:S04]  /*521e0*/  STL [R1+0x3d0], R27 ;  /* 0x0003d01b01007387 */ /* 0x0003e80000100800 */
[----:B0-----:R0:W4:Y:S04]  /*521f0*/  LDG.E.U16 R26, [R10.64] ;  /* 0x000000060a1a7981 */ /* 0x001128000c1e1500 */
[----:B------:R-:W4:Y:S04]  /*52200*/  LDL.64 R22, [R1+0x1388] ;  /* 0x0013880001167983 */ /* 0x000f280000100a00 */
[----:B-1----:R2:W4:Y:S02]  /*52210*/  LDG.E.U16 R27, [R12.64] ;  /* 0x000000060c1b7981 */ /* 0x002524000c1e1500 */
[----:B--2---:R-:W-:-:S02]  /*52220*/  IMAD.WIDE R12, R2, 0x2, R6 ;  /* 0x00000002020c7825 */ /* 0x004fc400078e0206 */
[----:B------:R-:W2:Y:S02]  /*52230*/  LDL.64 R6, [R1+0x1380] ;  /* 0x0013800001067983 */ /* 0x000ea40000100a00 */
[----:B0-----:R-:W-:-:S04]  /*52240*/  IMAD.WIDE R10, R2, 0x2, R20 ;  /* 0x00000002020a7825 */ /* 0x001fc800078e0214 */
[C---:B------:R-:W-:Y:S02]  /*52250*/  IMAD.WIDE R8, R2.reuse, 0x2, R14 ;  /* 0x0000000202087825 */ /* 0x040fe400078e020e */
[----:B------:R-:W2:Y:S04]  /*52260*/  LDL.64 R14, [R1+0x1390] ;  /* 0x00139000010e7983 */ /* 0x000ea80000100a00 */
[----:B------:R0:W-:Y:S04]  /*52270*/  STL [R1+0x3cc], R28 ;  /* 0x0003cc1c01007387 */ /* 0x0001e80000100800 */
[----:B------:R1:W-:Y:S04]  /*52280*/  STL [R1+0x3c8], R0 ;  /* 0x0003c80001007387 */ /* 0x0003e80000100800 */
[----:B0-----:R4:W2:Y:S04]  /*52290*/  LDG.E.U16 R28, [R8.64] ;  /* 0x00000006081c7981 */ /* 0x0018a8000c1e1500 */
[----:B-1----:R0:W2:Y:S04]  /*522a0*/  LDG.E.U16 R0, [R10.64] ;  /* 0x000000060a007981 */ /* 0x0020a8000c1e1500 */
[----:B------:R1:W-:Y:S04]  /*522b0*/  STL [R1+0x3c4], R24 ;  /* 0x0003c41801007387 */ /* 0x0003e80000100800 */
[----:B------:R-:W2:Y:S04]  /*522c0*/  LDL.64 R20, [R1+0x1378] ;  /* 0x0013780001147983 */ /* 0x000ea80000100a00 */
[----:B-1----:R3:W2:Y:S01]  /*522d0*/  LDG.E.U16 R24, [R12.64] ;  /* 0x000000060c187981 */ /* 0x0026a2000c1e1500 */
[----:B0-----:R-:W-:-:S03]  /*522e0*/  IMAD.WIDE R10, R2, 0x2, R18 ;  /* 0x00000002020a7825 */ /* 0x001fc600078e0212 */
[----:B------:R-:W2:Y:S01]  /*522f0*/  LDL.64 R18, [R1+0x1368] ;  /* 0x0013680001127983 */ /* 0x000ea20000100a00 */
[----:B---3--:R-:W-:-:S04]  /*52300*/  IMAD.WIDE R12, R2, 0x2, R16 ;  /* 0x00000002020c7825 */ /* 0x008fc800078e0210 */
[C---:B----4-:R-:W-:Y:S02]  /*52310*/  IMAD.WIDE R8, R2.reuse, 0x2, R4 ;  /* 0x0000000202087825 */ /* 0x050fe400078e0204 */
[----:B------:R-:W3:Y:S04]  /*52320*/  LDL.64 R4, [R1+0x1370] ;  /* 0x0013700001047983 */ /* 0x000ee80000100a00 */
[----:B------:R0:W-:Y:S04]  /*52330*/  STL [R1+0x3c0], R25 ;  /* 0x0003c01901007387 */ /* 0x0001e80000100800 */
[----:B------:R1:W-:Y:S04]  /*52340*/  STL [R1+0x3bc], R29 ;  /* 0x0003bc1d01007387 */ /* 0x0003e80000100800 */
[----:B0-----:R0:W4:Y:S04]  /*52350*/  LDG.E.U16 R25, [R8.64] ;  /* 0x0000000608197981 */ /* 0x001128000c1e1500 */
[----:B-1----:R1:W4:Y:S04]  /*52360*/  LDG.E.U16 R29, [R10.64] ;  /* 0x000000060a1d7981 */ /* 0x002328000c1e1500 */
[----:B------:R0:W-:Y:S04]  /*52370*/  STL [R1+0x3b8], R26 ;  /* 0x0003b81a01007387 */ /* 0x0001e80000100800 */
[----:B------:R-:W4:Y:S04]  /*52380*/  LDL.64 R16, [R1+0x1360] ;  /* 0x0013600001107983 */ /* 0x000f280000100a00 */
[----:B0-----:R2:W4:Y:S02]  /*52390*/  LDG.E.U16 R26, [R12.64] ;  /* 0x000000060c1a7981 */ /* 0x001524000c1e1500 */
[----:B--2---:R-:W-:-:S02]  /*523a0*/  IMAD.WIDE R12, R2, 0x2, R6 ;  /* 0x00000002020c7825 */ /* 0x004fc400078e0206 */
[----:B------:R-:W2:Y:S02]  /*523b0*/  LDL.64 R6, [R1+0x1350] ;  /* 0x0013500001067983 */ /* 0x000ea40000100a00 */
[----:B-1----:R-:W-:-:S04]  /*523c0*/  IMAD.WIDE R10, R2, 0x2, R22 ;  /* 0x00000002020a7825 */ /* 0x002fc800078e0216 */
[C---:B------:R-:W-:Y:S02]  /*523d0*/  IMAD.WIDE R8, R2.reuse, 0x2, R14 ;  /* 0x0000000202087825 */ /* 0x040fe400078e020e */
[----:B------:R-:W2:Y:S04]  /*523e0*/  LDL.64 R14, [R1+0x1358] ;  /* 0x00135800010e7983 */ /* 0x000ea80000100a00 */
[----:B------:R0:W-:Y:S04]  /*523f0*/  STL [R1+0x3b4], R27 ;  /* 0x0003b41b01007387 */ /* 0x0001e80000100800 */
[----:B------:R1:W-:Y:S04]  /*52400*/  STL [R1+0x3b0], R28 ;  /* 0x0003b01c01007387 */ /* 0x0003e80000100800 */
[----:B------:R1:W-:Y:S04]  /*52410*/  STL [R1+0x3ac], R0 ;  /* 0x0003ac0001007387 */ /* 0x0003e80000100800 */
[----:B0-----:R0:W2:Y:S04]  /*52420*/  LDG.E.U16 R27, [R8.64] ;  /* 0x00000006081b7981 */ /* 0x0010a8000c1e1500 */
[----:B-1----:R3:W2:Y:S04]  /*52430*/  LDG.E.U16 R28, [R10.64] ;  /* 0x000000060a1c7981 */ /* 0x0026a8000c1e1500 */
[----:B------:R1:W2:Y:S01]  /*52440*/  LDG.E.U16 R0, [R12.64] ;  /* 0x000000060c007981 */ /* 0x0002a2000c1e1500 */
[----:B0-----:R-:W-:-:S04]  /*52450*/  IMAD.WIDE R8, R2, 0x2, R20 ;  /* 0x0000000202087825 */ /* 0x001fc800078e0214 */
[C---:B-1----:R-:W-:Y:S02]  /*52460*/  IMAD.WIDE R12, R2.reuse, 0x2, R18 ;  /* 0x00000002020c7825 */ /* 0x042fe400078e0212 */
[----:B------:R0:W2:Y:S02]  /*52470*/  LDG.E.U16 R18, [R8.64] ;  /* 0x0000000608127981 */ /* 0x0000a4000c1e1500 */
[C---:B---3--:R-:W-:Y:S02]  /*52480*/  IMAD.WIDE R10, R2.reuse, 0x2, R4 ;  /* 0x00000002020a7825 */ /* 0x048fe400078e0204 */
[----:B------:R-:W3:Y:S04]  /*52490*/  LDL.64 R4, [R1+0x1348] ;  /* 0x0013480001047983 */ /* 0x000ee80000100a00 */
[----:B----4-:R-:W-:Y:S04]  /*524a0*/  STL [R1+0x3a4], R25 ;  /* 0x0003a41901007387 */ /* 0x010fe80000100800 */
[----:B------:R1:W-:Y:S04]  /*524b0*/  STL [R1+0x3a8], R24 ;  /* 0x0003a81801007387 */ /* 0x0003e80000100800 */
[----:B------:R-:W4:Y:S04]  /*524c0*/  LDL.64 R22, [R1+0x1338] ;  /* 0x0013380001167983 */ /* 0x000f280000100a00 */
[----:B-1----:R-:W4:Y:S04]  /*524d0*/  LDL.64 R24, [R1+0x1340] ;  /* 0x0013400001187983 */ /* 0x002f280000100a00 */
[----:B------:R1:W-:Y:S04]  /*524e0*/  STL [R1+0x3a0], R29 ;  /* 0x0003a01d01007387 */ /* 0x0003e80000100800 */
[----:B------:R1:W-:Y:S01]  /*524f0*/  STL [R1+0x39c], R26 ;  /* 0x00039c1a01007387 */ /* 0x0003e20000100800 */
[----:B0-----:R-:W-:-:S03]  /*52500*/  IMAD.WIDE R8, R2, 0x2, R16 ;  /* 0x0000000202087825 */ /* 0x001fc600078e0210 */
[----:B------:R-:W4:Y:S04]  /*52510*/  LDL.64 R16, [R1+0x1328] ;  /* 0x0013280001107983 */ /* 0x000f280000100a00 */
[----:B-1----:R0:W4:Y:S04]  /*52520*/  LDG.E.U16 R29, [R10.64] ;  /* 0x000000060a1d7981 */ /* 0x002128000c1e1500 */
[----:B------:R2:W4:Y:S04]  /*52530*/  LDG.E.U16 R26, [R12.64] ;  /* 0x000000060c1a7981 */ /* 0x000528000c1e1500 */
[----:B------:R-:W4:Y:S01]  /*52540*/  LDL.64 R20, [R1+0x1330] ;  /* 0x0013300001147983 */ /* 0x000f220000100a00 */
[----:B--2---:R-:W-:-:S05]  /*52550*/  IMAD.WIDE R12, R2, 0x2, R6 ;  /* 0x00000002020c7825 */ /* 0x004fca00078e0206 */
[----:B------:R-:W2:Y:S01]  /*52560*/  LDG.E.U16 R19, [R12.64] ;  /* 0x000000060c137981 */ /* 0x000ea2000c1e1500 */
[----:B0-----:R-:W-:-:S03]  /*52570*/  IMAD.WIDE R10, R2, 0x2, R14 ;  /* 0x00000002020a7825 */ /* 0x001fc600078e020e */
[----:B------:R0:W-:Y:S04]  /*52580*/  STL [R1+0x398], R27 ;  /* 0x0003981b01007387 */ /* 0x0001e80000100800 */
[----:B------:R-:W4:Y:S04]  /*52590*/  LDL.64 R6, [R1+0x1320] ;  /* 0x0013200001067983 */ /* 0x000f280000100a00 */
[----:B------:R1:W-:Y:S04]  /*525a0*/  STL [R1+0x394], R28 ;  /* 0x0003941c01007387 */ /* 0x0003e80000100800 */
[----:B0-----:R3:W4:Y:S04]  /*525b0*/  LDG.E.U16 R27, [R8.64] ;  /* 0x00000006081b7981 */ /* 0x001728000c1e1500 */
[----:B-1----:R4:W4:Y:S01]  /*525c0*/  LDG.E.U16 R28, [R10.64] ;  /* 0x000000060a1c7981 */ /* 0x002922000c1e1500 */
[----:B---3--:R-:W-:-:S03]  /*525d0*/  IMAD.WIDE R8, R2, 0x2, R4 ;  /* 0x0000000202087825 */ /* 0x008fc600078e0204 */
[----:B--2---:R-:W-:Y:S04]  /*525e0*/  STL [R1+0x54a8], R19 ;  /* 0x0054a81301007387 */ /* 0x004fe80000100800 */
[----:B------:R-:W2:Y:S04]  /*525f0*/  LDL.64 R4, [R1+0x1310] ;  /* 0x0013100001047983 */ /* 0x000ea80000100a00 */
[----:B------:R-:W3:Y:S04]  /*52600*/  LDL.64 R14, [R1+0x1318] ;  /* 0x00131800010e7983 */ /* 0x000ee80000100a00 */
[----:B------:R0:W-:Y:S04]  /*52610*/  STL [R1+0x390], R0 ;  /* 0x0003900001007387 */ /* 0x0001e80000100800 */
[----:B------:R1:W-:Y:S01]  /*52620*/  STL [R1+0x38c], R18 ;  /* 0x00038c1201007387 */ /* 0x0003e20000100800 */
[----:B----4-:R-:W-:-:S04]  /*52630*/  IMAD.WIDE R10, R2, 0x2, R24 ;  /* 0x00000002020a7825 */ /* 0x010fc800078e0218 */
[C---:B------:R-:W-:Y:S01]  /*52640*/  IMAD.WIDE R12, R2.reuse, 0x2, R22 ;  /* 0x00000002020c7825 */ /* 0x040fe200078e0216 */
[----:B0-----:R0:W4:Y:S04]  /*52650*/  LDG.E.U16 R0, [R8.64] ;  /* 0x0000000608007981 */ /* 0x001128000c1e1500 */
[----:B-1----:R-:W3:Y:S04]  /*52660*/  LDL.64 R18, [R1+0x1308] ;  /* 0x0013080001127983 */ /* 0x002ee80000100a00 */
[----:B------:R1:W-:Y:S04]  /*52670*/  STL [R1+0x388], R29 ;  /* 0x0003881d01007387 */ /* 0x0003e80000100800 */
[----:B------:R0:W-:Y:S04]  /*52680*/  STL [R1+0x384], R26 ;  /* 0x0003841a01007387 */ /* 0x0001e80000100800 */
[----:B-1----:R1:W4:Y:S04]  /*52690*/  LDG.E.U16 R29, [R10.64] ;  /* 0x000000060a1d7981 */ /* 0x002328000c1e1500 */
[----:B0-----:R0:W4:Y:S01]  /*526a0*/  LDG.E.U16 R26, [R12.64] ;  /* 0x000000060c1a7981 */ /* 0x001122000c1e1500 */
[----:B-1----:R-:W-:-:S03]  /*526b0*/  IMAD.WIDE R10, R2, 0x2, R16 ;  /* 0x00000002020a7825 */ /* 0x002fc600078e0210 */
[----:B------:R-:W4:Y:S01]  /*526c0*/  LDL.64 R16, [R1+0x12f8] ;  /* 0x0012f80001107983 */ /* 0x000f220000100a00 */
[----:B0-----:R-:W-:-:S03]  /*526d0*/  IMAD.WIDE R12, R2, 0x2, R6 ;  /* 0x00000002020c7825 */ /* 0x001fc600078e0206 */
[----:B------:R2:W4:Y:S04]  /*526e0*/  LDG.E.U16 R24, [R10.64] ;  /* 0x000000060a187981 */ /* 0x000528000c1e1500 */
[----:B------:R3:W4:Y:S01]  /*526f0*/  LDG.E.U16 R25, [R12.64] ;  /* 0x000000060c197981 */ /* 0x000722000c1e1500 */
[----:B------:R-:W-:-:S03]  /*52700*/  IMAD.WIDE R8, R2, 0x2, R20 ;  /* 0x0000000202087825 */ /* 0x000fc600078e0214 */
[----:B------:R-:W4:Y:S04]  /*52710*/  LDL.64 R20, [R1+0x1300] ;  /* 0x0013000001147983 */ /* 0x000f280000100a00 */
[----:B------:R-:W4:Y:S04]  /*52720*/  LDL.64 R6, [R1+0x12f0] ;  /* 0x0012f00001067983 */ /* 0x000f280000100a00 */
[----:B------:R0:W-:Y:S04]  /*52730*/  STL [R1+0x380], R27 ;  /* 0x0003801b01007387 */ /* 0x0001e80000100800 */
[----:B------:R-:W4:Y:S04]  /*52740*/  LDL.64 R22, [R1+0x12e8] ;  /* 0x0012e80001167983 */ /* 0x000f280000100a00 */
[----:B0-----:R0:W4:Y:S01]  /*52750*/  LDG.E.U16 R27, [R8.64] ;  /* 0x00000006081b7981 */ /* 0x001122000c1e1500 */
[----:B--2---:R-:W-:-:S03]  /*52760*/  IMAD.WIDE R10, R2, 0x2, R4 ;  /* 0x00000002020a7825 */ /* 0x004fc600078e0204 */
[----:B------:R-:W2:Y:S01]  /*52770*/  LDL.64 R4, [R1+0x12d8] ;  /* 0x0012d80001047983 */ /* 0x000ea20000100a00 */
[----:B---3--:R-:W-:-:S03]  /*52780*/  IMAD.WIDE R12, R2, 0x2, R18 ;  /* 0x00000002020c7825 */ /* 0x008fc600078e0212 */
[----:B------:R4:W3:Y:S01]  /*52790*/  LDG.E.U16 R18, [R10.64] ;  /* 0x000000060a127981 */ /* 0x0008e2000c1e1500 */
[----:B0-----:R-:W-:-:S03]  /*527a0*/  IMAD.WIDE R8, R2, 0x2, R14 ;  /* 0x0000000202087825 */ /* 0x001fc600078e020e */
[----:B------:R-:W2:Y:S04]  /*527b0*/  LDL.64 R14, [R1+0x12e0] ;  /* 0x0012e000010e7983 */ /* 0x000ea80000100a00 */
[----:B------:R0:W-:Y:S04]  /*527c0*/  STL [R1+0x37c], R28 ;  /* 0x00037c1c01007387 */ /* 0x0001e80000100800 */
[----:B0-----:R0:W2:Y:S01]  /*527d0*/  LDG.E.U16 R28, [R8.64] ;  /* 0x00000006081c7981 */ /* 0x0010a2000c1e1500 */
[----:B----4-:R-:W-:-:S04]  /*527e0*/  IMAD.WIDE R10, R2, 0x2, R16 ;  /* 0x00000002020a7825 */ /* 0x010fc800078e0210 */
[C---:B0-----:R-:W-:Y:S01]  /*527f0*/  IMAD.WIDE R8, R2.reuse, 0x2, R20 ;  /* 0x0000000202087825 */ /* 0x041fe200078e0214 */
[----:B---3--:R-:W-:Y:S04]  /*52800*/  STL [R1+0x54ac], R18 ;  /* 0x0054ac1201007387 */ /* 0x008fe80000100800 */
[----:B------:R0:W-:Y:S04]  /*52810*/  STL [R1+0x374], R0 ;  /* 0x0003740001007387 */ /* 0x0001e80000100800 */
[----:B------:R-:W3:Y:S04]  /*52820*/  LDL.64 R20, [R1+0x12d0] ;  /* 0x0012d00001147983 */ /* 0x000ee80000100a00 */
[----:B0-----:R0:W4:Y:S02]  /*52830*/  LDG.E.U16 R0, [R12.64] ;  /* 0x000000060c007981 */ /* 0x001124000c1e1500 */
[----:B0-----:R-:W-:-:S02]  /*52840*/  IMAD.WIDE R12, R2, 0x2, R6 ;  /* 0x00000002020c7825 */ /* 0x001fc400078e0206 */
[----:B------:R-:W4:Y:S04]  /*52850*/  LDL.64 R6, [R1+0x12c8] ;  /* 0x0012c80001067983 */ /* 0x000f280000100a00 */
[----:B------:R0:W-:Y:S04]  /*52860*/  STL [R1+0x370], R29 ;  /* 0x0003701d01007387 */ /* 0x0001e80000100800 */
[----:B------:R1:W-:Y:S04]  /*52870*/  STL [R1+0x36c], R26 ;  /* 0x00036c1a01007387 */ /* 0x0003e80000100800 */
[----:B------:R-:W4:Y:S04]  /*52880*/  LDL.64 R16, [R1+0x12c0] ;  /* 0x0012c00001107983 */ /* 0x000f280000100a00 */
[----:B------:R2:W-:Y:S04]  /*52890*/  STL [R1+0x368], R27 ;  /* 0x0003681b01007387 */ /* 0x0005e80000100800 */
[----:B0-----:R0:W4:Y:S04]  /*528a0*/  LDG.E.U16 R29, [R8.64] ;  /* 0x00000006081d7981 */ /* 0x001128000c1e1500 */
[----:B-1----:R1:W4:Y:S04]  /*528b0*/  LDG.E.U16 R26, [R10.64] ;  /* 0x000000060a1a7981 */ /* 0x002328000c1e1500 */
[----:B--2---:R2:W4:Y:S02]  /*528c0*/  LDG.E.U16 R27, [R12.64] ;  /* 0x000000060c1b7981 */ /* 0x004524000c1e1500 */
[----:B--2---:R-:W-:-:S02]  /*528d0*/  IMAD.WIDE R12, R2, 0x2, R4 ;  /* 0x00000002020c7825 */ /* 0x004fc400078e0204 */
[----:B------:R-:W2:Y:S04]  /*528e0*/  LDL.64 R4, [R1+0x12a8] ;  /* 0x0012a80001047983 */ /* 0x000ea80000100a00 */
[----:B------:R4:W2:Y:S01]  /*528f0*/  LDG.E.U16 R19, [R12.64] ;  /* 0x000000060c137981 */ /* 0x0008a2000c1e1500 */
[----:B0-----:R-:W-:-:S03]  /*52900*/  IMAD.WIDE R8, R2, 0x2, R22 ;  /* 0x0000000202087825 */ /* 0x001fc600078e0216 */
[----:B------:R-:W2:Y:S01]  /*52910*/  LDL.64 R22, [R1+0x12b8] ;  /* 0x0012b80001167983 */ /* 0x000ea20000100a00 */
[----:B-1----:R-:W-:-:S03]  /*52920*/  IMAD.WIDE R10, R2, 0x2, R14 ;  /* 0x00000002020a7825 */ /* 0x002fc600078e020e */
[----:B------:R-:W2:Y:S04]  /*52930*/  LDL.64 R14, [R1+0x12b0] ;  /* 0x0012b000010e7983 */ /* 0x000ea80000100a00 */
[----:B------:R0:W-:Y:S04]  /*52940*/  STL [R1+0x364], R24 ;  /* 0x0003641801007387 */ /* 0x0001e80000100800 */
[----:B0-----:R3:W2:Y:S04]  /*52950*/  LDG.E.U16 R24, [R8.64] ;  /* 0x0000000608187981 */ /* 0x0016a8000c1e1500 */
[----:B------:R0:W-:Y:S04]  /*52960*/  STL [R1+0x360], R25 ;  /* 0x0003601901007387 */ /* 0x0001e80000100800 */
[----:B0-----:R0:W2:Y:S01]  /*52970*/  LDG.E.U16 R25, [R10.64] ;  /* 0x000000060a197981 */ /* 0x0010a2000c1e1500 */
[----:B---3--:R-:W-:-:S04]  /*52980*/  IMAD.WIDE R8, R2, 0x2, R20 ;  /* 0x0000000202087825 */ /* 0x008fc800078e0214 */
[C---:B----4-:R-:W-:Y:S02]  /*52990*/  IMAD.WIDE R12, R2.reuse, 0x2, R16 ;  /* 0x00000002020c7825 */ /* 0x050fe400078e0210 */
[----:B------:R1:W3:Y:S04]  /*529a0*/  LDG.E.U16 R17, [R8.64] ;  /* 0x0000000608117981 */ /* 0x0002e8000c1e1500 */
[----:B--2---:R2:W-:Y:S04]  /*529b0*/  STL [R1+0x54ec], R19 ;  /* 0x0054ec1301007387 */ /* 0x0045e80000100800 */
[----:B------:R-:W4:Y:S04]  /*529c0*/  LDL.64 R20, [R1+0x12a0] ;  /* 0x0012a00001147983 */ /* 0x000f280000100a00 */
[----:B--2---:R-:W4:Y:S01]  /*529d0*/  LDL.64 R18, [R1+0x1298] ;  /* 0x0012980001127983 */ /* 0x004f220000100a00 */
[----:B0-----:R-:W-:-:S03]  /*529e0*/  IMAD.WIDE R10, R2, 0x2, R6 ;  /* 0x00000002020a7825 */ /* 0x001fc600078e0206 */
[----:B------:R-:W4:Y:S01]  /*529f0*/  LDL.64 R6, [R1+0x1290] ;  /* 0x0012900001067983 */ /* 0x000f220000100a00 */
[----:B-1----:R-:W-:-:S03]  /*52a00*/  IMAD.WIDE R8, R2, 0x2, R22 ;  /* 0x0000000202087825 */ /* 0x002fc600078e0216 */
[----:B---3--:R0:W-:Y:S04]  /*52a10*/  STL [R1+0x54b0], R17 ;  /* 0x0054b01101007387 */ /* 0x0081e80000100800 */
[----:B------:R1:W-:Y:S04]  /*52a20*/  STL [R1+0x35c], R28 ;  /* 0x00035c1c01007387 */ /* 0x0003e80000100800 */
[----:B------:R3:W-:Y:S04]  /*52a30*/  STL [R1+0x354], R0 ;  /* 0x0003540001007387 */ /* 0x0007e80000100800 */
[----:B0-----:R0:W2:Y:S04]  /*52a40*/  LDG.E.U16 R17, [R10.64] ;  /* 0x000000060a117981 */ /* 0x0010a8000c1e1500 */
[----:B-1----:R1:W2:Y:S04]  /*52a50*/  LDG.E.U16 R28, [R12.64] ;  /* 0x000000060c1c7981 */ /* 0x0022a8000c1e1500 */
[----:B---3--:R4:W3:Y:S01]  /*52a60*/  LDG.E.U16 R0, [R8.64] ;  /* 0x0000000608007981 */ /* 0x0088e2000c1e1500 */
[----:B0-----:R-:W-:-:S03]  /*52a70*/  IMAD.WIDE R10, R2, 0x2, R14 ;  /* 0x00000002020a7825 */ /* 0x001fc600078e020e */
[----:B------:R-:W2:Y:S01]  /*52a80*/  LDL.64 R14, [R1+0x1288] ;  /* 0x00128800010e7983 */ /* 0x000ea20000100a00 */
[----:B-1----:R-:W-:-:S03]  /*52a90*/  IMAD.WIDE R12, R2, 0x2, R4 ;  /* 0x00000002020c7825 */ /* 0x002fc600078e0204 */
[----:B------:R-:W2:Y:S04]  /*52aa0*/  LDL.64 R4, [R1+0x1280] ;  /* 0x0012800001047983 */ /* 0x000ea80000100a00 */
[----:B------:R0:W-:Y:S01]  /*52ab0*/  STL [R1+0x350], R29 ;  /* 0x0003501d01007387 */ /* 0x0001e20000100800 */
[----:B----4-:R-:W-:-:S03]  /*52ac0*/  IMAD.WIDE R8, R2, 0x2, R20 ;  /* 0x0000000202087825 */ /* 0x010fc600078e0214 */
[----:B------:R1:W4:Y:S04]  /*52ad0*/  LDG.E.U16 R16, [R12.64] ;  /* 0x000000060c107981 */ /* 0x000328000c1e1500 */
[----:B0-----:R0:W2:Y:S02]  /*52ae0*/  LDG.E.U16 R29, [R10.64] ;  /* 0x000000060a1d7981 */ /* 0x0010a4000c1e1500 */
[C---:B0-----:R-:W-:Y:S02]  /*52af0*/  IMAD.WIDE R10, R2.reuse, 0x2, R18 ;  /* 0x00000002020a7825 */ /* 0x041fe400078e0212 */
[----:B------:R-:W2:Y:S04]  /*52b00*/  LDG.E.U16 R19, [R8.64] ;  /* 0x0000000608137981 */ /* 0x000ea8000c1e1500 */
[----:B------:R-:W-:Y:S01]  /*52b10*/  STL [R1+0x34c], R26 ;  /* 0x00034c1a01007387 */ /* 0x000fe20000100800 */
[----:B-1----:R-:W-:-:S03]  /*52b20*/  IMAD.WIDE R12, R2, 0x2, R6 ;  /* 0x00000002020c7825 */ /* 0x002fc600078e0206 */
[----:B------:R0:W-:Y:S04]  /*52b30*/  STL [R1+0x348], R27 ;  /* 0x0003481b01007387 */ /* 0x0001e80000100800 */
[----:B------:R1:W3:Y:S04]  /*52b40*/  LDG.E.U16 R6, [R12.64] ;  /* 0x000000060c067981 */ /* 0x0002e8000c1e1500 */
[----:B0-----:R-:W1:Y:S04]  /*52b50*/  LDL.64 R26, [R1+0x1278] ;  /* 0x00127800011a7983 */ /* 0x001e680000100a00 */
[----:B------:R-:W-:Y:S04]  /*52b60*/  STL [R1+0x340], R25 ;  /* 0x0003401901007387 */ /* 0x000fe80000100800 */
[----:B------:R0:W-:Y:S04]  /*52b70*/  STL [R1+0x344], R24 ;  /* 0x0003441801007387 */ /* 0x0001e80000100800 */
[----:B------:R-:W3:Y:S04]  /*52b80*/  LDL.64 R22, [R1+0x1268] ;  /* 0x0012680001167983 */ /* 0x000ee80000100a00 */
[----:B------:R-:W3:Y:S04]  /*52b90*/  LDL.64 R20, [R1+0x1260] ;  /* 0x0012600001147983 */ /* 0x000ee80000100a00 */
[----:B0-----:R-:W4:Y:S04]  /*52ba0*/  LDL.64 R24, [R1+0x1270] ;  /* 0x0012700001187983 */ /* 0x001f280000100a00 */
[----:B--2---:R-:W-:Y:S04]  /*52bb0*/  STL [R1+0x5504], R19 ;  /* 0x0055041301007387 */ /* 0x004fe80000100800 */
[----:B------:R0:W-:Y:S04]  /*52bc0*/  STL [R1+0x334], R17 ;  /* 0x0003341101007387 */ /* 0x0001e80000100800 */
[----:B0-----:R-:W2:Y:S01]  /*52bd0*/  LDG.E.U16 R17, [R10.64] ;  /* 0x000000060a117981 */ /* 0x001ea2000c1e1500 */
[----:B------:R-:W-:-:S04]  /*52be0*/  IMAD.WIDE R8, R2, 0x2, R14 ;  /* 0x0000000202087825 */ /* 0x000fc800078e020e */
[----:B-1----:R-:W-:-:S05]  /*52bf0*/  IMAD.WIDE R12, R2, 0x2, R26 ;  /* 0x00000002020c7825 */ /* 0x002fca00078e021a */
[----:B------:R3:W4:Y:S02]  /*52c00*/  LDG.E.U16 R26, [R12.64] ;  /* 0x000000060c1a7981 */ /* 0x000724000c1e1500 */
[C---:B---3--:R-:W-:Y:S02]  /*52c10*/  IMAD.WIDE R12, R2.reuse, 0x2, R20 ;  /* 0x00000002020c7825 */ /* 0x048fe400078e0214 */
[----:B--2---:R0:W-:Y:S04]  /*52c20*/  STL [R1+0x54f0], R17 ;  /* 0x0054f01101007387 */ /* 0x0041e80000100800 */
[----:B------:R1:W-:Y:S04]  /*52c30*/  STL [R1+0x54b4], R6 ;  /* 0x0054b40601007387 */ /* 0x0003e80000100800 */
[----:B------:R-:W2:Y:S04]  /*52c40*/  LDL.64 R14, [R1+0x1258] ;  /* 0x00125800010e7983 */ /* 0x000ea80000100a00 */
[----:B0-----:R-:W3:Y:S04]  /*52c50*/  LDG.E.U16 R17, [R12.64] ;  /* 0x000000060c117981 */ /* 0x001ee8000c1e1500 */
[----:B-1----:R-:W3:Y:S01]  /*52c60*/  LDL.64 R6, [R1+0x1250] ;  /* 0x0012500001067983 */ /* 0x002ee20000100a00 */
[----:B------:R-:W-:-:S03]  /*52c70*/  IMAD.WIDE R10, R2, 0x2, R4 ;  /* 0x00000002020a7825 */ /* 0x000fc600078e0204 */
[----:B------:R-:W3:Y:S04]  /*52c80*/  LDL.64 R4, [R1+0x1248] ;  /* 0x0012480001047983 */ /* 0x000ee80000100a00 */
[----:B------:R0:W-:Y:S04]  /*52c90*/  STL [R1+0x330], R28 ;  /* 0x0003301c01007387 */ /* 0x0001e80000100800 */
[----:B------:R1:W-:Y:S04]  /*52ca0*/  STL [R1+0x32c], R0 ;  /* 0x00032c0001007387 */ /* 0x0003e80000100800 */
[----:B------:R-:W3:Y:S04]  /*52cb0*/  LDL.64 R20, [R1+0x1238] ;  /* 0x0012380001147983 */ /* 0x000ee80000100a00 */
[----:B0-----:R4:W3:Y:S04]  /*52cc0*/  LDG.E.U16 R28, [R8.64] ;  /* 0x00000006081c7981 */ /* 0x0018e8000c1e1500 */
[----:B-1----:R0:W3:Y:S04]  /*52cd0*/  LDG.E.U16 R0, [R10.64] ;  /* 0x000000060a007981 */ /* 0x0020e8000c1e1500 */
[----:B------:R-:W3:Y:S01]  /*52ce0*/  LDL.64 R18, [R1+0x1230] ;  /* 0x0012300001127983 */ /* 0x000ee20000100a00 */
[----:B----4-:R-:W-:-:S04]  /*52cf0*/  IMAD.WIDE R8, R2, 0x2, R24 ;  /* 0x0000000202087825 */ /* 0x010fc800078e0218 */
[C---:B0-----:R-:W-:Y:S01]  /*52d00*/  IMAD.WIDE R10, R2.reuse, 0x2, R22 ;  /* 0x00000002020a7825 */ /* 0x041fe200078e0216 */
[----:B------:R2:W4:Y:S04]  /*52d10*/  LDG.E.U16 R27, [R8.64] ;  /* 0x00000006081b7981 */ /* 0x000528000c1e1500 */
[----:B------:R-:W4:Y:S04]  /*52d20*/  LDL.64 R22, [R1+0x1240] ;  /* 0x0012400001167983 */ /* 0x000f280000100a00 */
[----:B------:R0:W-:Y:S04]  /*52d30*/  STL [R1+0x328], R29 ;  /* 0x0003281d01007387 */ /* 0x0001e80000100800 */
[----:B------:R1:W-:Y:S04]  /*52d40*/  STL [R1+0x324], R16 ;  /* 0x0003241001007387 */ /* 0x0003e80000100800 */
[----:B0-----:R3:W4:Y:S01]  /*52d50*/  LDG.E.U16 R29, [R10.64] ;  /* 0x000000060a1d7981 */ /* 0x001722000c1e1500 */
[----:B--2---:R-:W-:-:S04]  /*52d60*/  IMAD.WIDE R8, R2, 0x2, R14 ;  /* 0x0000000202087825 */ /* 0x004fc800078e020e */
[C---:B---3--:R-:W-:Y:S02]  /*52d70*/  IMAD.WIDE R10, R2.reuse, 0x2, R6 ;  /* 0x00000002020a7825 */ /* 0x048fe400078e0206 */
[----:B------:R4:W2:Y:S04]  /*52d80*/  LDG.E.U16 R6, [R8.64] ;  /* 0x0000000608067981 */ /* 0x0008a8000c1e1500 */
[----:B-1----:R0:W3:Y:S04]  /*52d90*/  LDG.E.U16 R16, [R10.64] ;  /* 0x000000060a107981 */ /* 0x0020e8000c1e1500 */
[----:B------:R-:W-:Y:S04]  /*52da0*/  STL [R1+0x5508], R17 ;  /* 0x0055081101007387 */ /* 0x000fe80000100800 */
[----:B------:R-:W3:Y:S04]  /*52db0*/  LDL.64 R24, [R1+0x1228] ;  /* 0x0012280001187983 */ /* 0x000ee80000100a00 */
[----:B------:R-:W3:Y:S01]  /*52dc0*/  LDL.64 R14, [R1+0x1220] ;  /* 0x00122000010e7983 */ /* 0x000ee20000100a00 */
[----:B------:R-:W-:-:S03]  /*52dd0*/  IMAD.WIDE R12, R2, 0x2, R4 ;  /* 0x00000002020c7825 */ /* 0x000fc600078e0204 */
[----:B------:R-:W3:Y:S01]  /*52de0*/  LDL.64 R4, [R1+0x1218] ;  /* 0x0012180001047983 */ /* 0x000ee20000100a00 */
[----:B0-----:R-:W-:-:S04]  /*52df0*/  IMAD.WIDE R10, R2, 0x2, R20 ;  /* 0x00000002020a7825 */ /* 0x001fc800078e0214 */
[C---:B----4-:R-:W-:Y:S01]  /*52e00*/  IMAD.WIDE R8, R2.reuse, 0x2, R22 ;  /* 0x0000000202087825 */ /* 0x050fe200078e0216 */
[----:B--2---:R-:W-:Y:S04]  /*52e10*/  STL [R1+0x54f4], R6 ;  /* 0x0054f40601007387 */ /* 0x004fe80000100800 */
[----:B---3--:R-:W-:Y:S04]  /*52e20*/  STL [R1+0x54b8], R16 ;  /* 0x0054b81001007387 */ /* 0x008fe80000100800 */
[----:B------:R0:W-:Y:S04]  /*52e30*/  STL [R1+0x314], R28 ;  /* 0x0003141c01007387 */ /* 0x0001e80000100800 */
[----:B------:R-:W2:Y:S04]  /*52e40*/  LDL.64 R22, [R1+0x1210] ;  /* 0x0012100001167983 */ /* 0x000ea80000100a00 */
[----:B0-----:R0:W3:Y:S02]  /*52e50*/  LDG.E.U16 R28, [R12.64] ;  /* 0x000000060c1c7981 */ /* 0x0010e4000c1e1500 */
[----:B0-----:R-:W-:-:S02]  /*52e60*/  IMAD.WIDE R12, R2, 0x2, R18 ;  /* 0x00000002020c7825 */ /* 0x001fc400078e0212 */
[----:B------:R-:W4:Y:S04]  /*52e70*/  LDL.64 R18, [R1+0x1208] ;  /* 0x0012080001127983 */ /* 0x000f280000100a00 */
[----:B------:R0:W-:Y:S04]  /*52e80*/  STL [R1+0x310], R0 ;  /* 0x0003100001007387 */ /* 0x0001e80000100800 */
[----:B------:R-:W3:Y:S04]  /*52e90*/  LDL.64 R20, [R1+0x1200] ;  /* 0x0012000001147983 */ /* 0x000ee80000100a00 */
[----:B------:R1:W-:Y:S04]  /*52ea0*/  STL [R1+0x30c], R26 ;  /* 0x00030c1a01007387 */ /* 0x0003e80000100800 */
[----:B0-----:R0:W3:Y:S04]  /*52eb0*/  LDG.E.U16 R0, [R8.64] ;  /* 0x0000000608007981 */ /* 0x0010e8000c1e1500 */
[----:B-1----:R1:W3:Y:S01]  /*52ec0*/  LDG.E.U16 R26, [R10.64] ;  /* 0x000000060a1a7981 */ /* 0x0022e2000c1e1500 */
[----:B0-----:R-:W-:-:S05]  /*52ed0*/  IMAD.WIDE R8, R2, 0x2, R24 ;  /* 0x0000000202087825 */ /* 0x001fca00078e0218 */
[----:B------:R2:W3:Y:S01]  /*52ee0*/  LDG.E.U16 R16, [R8.64] ;  /* 0x0000000608107981 */ /* 0x0004e2000c1e1500 */
[----:B-1----:R-:W-:-:S05]  /*52ef0*/  IMAD.WIDE R10, R2, 0x2, R14 ;  /* 0x00000002020a7825 */ /* 0x002fca00078e020e */
[----:B------:R4:W3:Y:S04]  /*52f00*/  LDG.E.U16 R6, [R10.64] ;  /* 0x000000060a067981 */ /* 0x0008e8000c1e1500 */
[----:B------:R0:W-:Y:S04]  /*52f10*/  STL [R1+0x308], R27 ;  /* 0x0003081b01007387 */ /* 0x0001e80000100800 */
[----:B------:R-:W3:Y:S04]  /*52f20*/  LDL.64 R14, [R1+0x11f0] ;  /* 0x0011f000010e7983 */ /* 0x000ee80000100a00 */
[----:B------:R-:W3:Y:S04]  /*52f30*/  LDL.64 R24, [R1+0x11e8] ;  /* 0x0011e80001187983 */ /* 0x000ee80000100a00 */
[----:B0-----:R0:W3:Y:S02]  /*52f40*/  LDG.E.U16 R27, [R12.64] ;  /* 0x000000060c1b7981 */ /* 0x0010e4000c1e1500 */
[----:B0-----:R-:W-:-:S02]  /*52f50*/  IMAD.WIDE R12, R2, 0x2, R4 ;  /* 0x00000002020c7825 */ /* 0x001fc400078e0204 */
[----:B------:R-:W3:Y:S02]  /*52f60*/  LDL.64 R4, [R1+0x11f8] ;  /* 0x0011f80001047983 */ /* 0x000ee40000100a00 */
[----:B--2---:R-:W-:-:S05]  /*52f70*/  IMAD.WIDE R8, R2, 0x2, R22 ;  /* 0x0000000202087825 */ /* 0x004fca00078e0216 */
[----:B------:R0:W2:Y:S01]  /*52f80*/  LDG.E.U16 R7, [R8.64] ;  /* 0x0000000608077981 */ /* 0x0000a2000c1e1500 */
[----:B----4-:R-:W-:-:S03]  /*52f90*/  IMAD.WIDE R10, R2, 0x2, R18 ;  /* 0x00000002020a7825 */ /* 0x010fc600078e0212 */
[----:B---3--:R1:W-:Y:S04]  /*52fa0*/  STL [R1+0x552c], R16 ;  /* 0x00552c1001007387 */ /* 0x0083e80000100800 */
[----:B------:R-:W-:Y:S04]  /*52fb0*/  STL [R1+0x304], R29 ;  /* 0x0003041d01007387 */ /* 0x000fe80000100800 */
[----:B------:R3:W-:Y:S04]  /*52fc0*/  STL [R1+0x550c], R6 ;  /* 0x00550c0601007387 */ /* 0x0007e80000100800 */
[----:B------:R-:W4:Y:S04]  /*52fd0*/  LDL.64 R18, [R1+0x11e0] ;  /* 0x0011e00001127983 */ /* 0x000f280000100a00 */
[----:B-1----:R-:W4:Y:S04]  /*52fe0*/  LDL.64 R16, [R1+0x11d8] ;  /* 0x0011d80001107983 */ /* 0x002f280000100a00 */
[----:B---3--:R1:W3:Y:S04]  /*52ff0*/  LDG.E.U16 R6, [R12.64] ;  /* 0x000000060c067981 */ /* 0x0082e8000c1e1500 */
[----:B------:R-:W3:Y:S04]  /*53000*/  LDL.64 R22, [R1+0x11d0] ;  /* 0x0011d00001167983 */ /* 0x000ee80000100a00 */
[----:B------:R0:W3:Y:S01]  /*53010*/  LDG.E.U16 R29, [R10.64] ;  /* 0x000000060a1d7981 */ /* 0x0000e2000c1e1500 */
[----:B-1----:R-:W-:-:S04]  /*53020*/  IMAD.WIDE R12, R2, 0x2, R20 ;  /* 0x00000002020c7825 */ /* 0x002fc800078e0214 */
[----:B0-----:R-:W-:-:S04]  /*53030*/  IMAD.WIDE R8, R2, 0x2, R4 ;  /* 0x0000000202087825 */ /* 0x001fc800078e0204 */
[C---:B------:R-:W-:Y:S01]  /*53040*/  IMAD.WIDE R10, R2.reuse, 0x2, R14 ;  /* 0x00000002020a7825 */ /* 0x040fe200078e020e */
[----:B--2---:R-:W-:Y:S04]  /*53050*/  STL [R1+0x54bc], R7 ;  /* 0x0054bc0701007387 */ /* 0x004fe80000100800 */
[----:B------:R0:W-:Y:S04]  /*53060*/  STL [R1+0x2f4], R28 ;  /* 0x0002f41c01007387 */ /* 0x0001e80000100800 */
[----:B------:R-:W2:Y:S04]  /*53070*/  LDL.64 R20, [R1+0x11c8] ;  /* 0x0011c80001147983 */ /* 0x000ea80000100a00 */
[----:B------:R-:W2:Y:S04]  /*53080*/  LDL.64 R4, [R1+0x11c0] ;  /* 0x0011c00001047983 */ /* 0x000ea80000100a00 */
[----:B0-----:R0:W2:Y:S04]  /*53090*/  LDG.E.U16 R28, [R12.64] ;  /* 0x000000060c1c7981 */ /* 0x0010a8000c1e1500 */
[----:B------:R-:W2:Y:S04]  /*530a0*/  LDL.64 R14, [R1+0x11b8] ;  /* 0x0011b800010e7983 */ /* 0x000ea80000100a00 */
[----:B------:R1:W-:Y:S04]  /*530b0*/  STL [R1+0x2f0], R0 ;  /* 0x0002f00001007387 */ /* 0x0003e80000100800 */
[----:B------:R0:W-:Y:S04]  /*530c0*/  STL [R1+0x2bc], R26 ;  /* 0x0002bc1a01007387 */ /* 0x0001e80000100800 */
[----:B------:R-:W-:Y:S04]  /*530d0*/  STL [R1+0x2b8], R27 ;  /* 0x0002b81b01007387 */ /* 0x000fe80000100800 */
[----:B-1----:R4:W2:Y:S04]  /*530e0*/  LDG.E.U16 R0, [R8.64] ;  /* 0x0000000608007981 */ /* 0x0028a8000c1e1500 */
[----:B0-----:R0:W2:Y:S01]  /*530f0*/  LDG.E.U16 R26, [R10.64] ;  /* 0x000000060a1a7981 */ /* 0x0010a2000c1e1500 */
[----:B----4-:R-:W-:-:S03]  /*53100*/  IMAD.WIDE R8, R2, 0x2, R18 ;  /* 0x0000000202087825 */ /* 0x010fc600078e0212 */
[----:B------:R-:W4:Y:S04]  /*53110*/  LDL.64 R18, [R1+0x11b0] ;  /* 0x0011b00001127983 */ /* 0x000f280000100a00 */
[----:B---3--:R1:W-:Y:S04]  /*53120*/  STL [R1+0x2ac], R6 ;  /* 0x0002ac0601007387 */ /* 0x0083e80000100800 */
[----:B-1----:R-:W3:Y:S01]  /*53130*/  LDL.64 R6, [R1+0x11a8] ;  /* 0x0011a80001067983 */ /* 0x002ee20000100a00 */
[----:B0-----:R-:W-:-:S03]  /*53140*/  IMAD.WIDE R10, R2, 0x2, R16 ;  /* 0x00000002020a7825 */ /* 0x001fc600078e0210 */
[----:B------:R-:W3:Y:S01]  /*53150*/  LDL.64 R16, [R1+0x11a0] ;  /* 0x0011a00001107983 */ /* 0x000ee20000100a00 */
[----:B------:R-:W-:-:S03]  /*53160*/  IMAD.WIDE R12, R2, 0x2, R24 ;  /* 0x00000002020c7825 */ /* 0x000fc600078e0218 */
[----:B------:R0:W-:Y:S04]  /*53170*/  STL [R1+0x2a4], R29 ;  /* 0x0002a41d01007387 */ /* 0x0001e80000100800 */
[----:B------:R1:W3:Y:S04]  /*53180*/  LDG.E.U16 R27, [R12.64] ;  /* 0x000000060c1b7981 */ /* 0x0002e8000c1e1500 */
[----:B0-----:R2:W3:Y:S01]  /*53190*/  LDG.E.U16 R29, [R8.64] ;  /* 0x00000006081d7981 */ /* 0x0014e2000c1e1500 */
[----:B-1----:R-:W-:-:S05]  /*531a0*/  IMAD.WIDE R12, R2, 0x2, R22 ;  /* 0x00000002020c7825 */ /* 0x002fca00078e0216 */
[----:B------:R0:W3:Y:S01]  /*531b0*/  LDG.E.U16 R24, [R12.64] ;  /* 0x000000060c187981 */ /* 0x0000e2000c1e1500 */
[----:B--2---:R-:W-:-:S05]  /*531c0*/  IMAD.WIDE R8, R2, 0x2, R20 ;  /* 0x0000000202087825 */ /* 0x004fca00078e0214 */
[----:B------:R4:W2:Y:S04]  /*531d0*/  LDG.E.U16 R25, [R8.64] ;  /* 0x0000000608197981 */ /* 0x0008a8000c1e1500 */
[----:B------:R1:W-:Y:S01]  /*531e0*/  STL [R1+0x2a0], R28 ;  /* 0x0002a01c01007387 */ /* 0x0003e20000100800 */
[----:B0-----:R-:W-:-:S03]  /*531f0*/  IMAD.WIDE R12, R2, 0x2, R14 ;  /* 0x00000002020c7825 */ /* 0x001fc600078e020e */
[----:B------:R-:W2:Y:S04]  /*53200*/  LDL.64 R20, [R1+0x1190] ;  /* 0x0011900001147983 */ /* 0x000ea80000100a00 */
[----:B------:R-:W2:Y:S04]  /*53210*/  LDL.64 R14, [R1+0x1188] ;  /* 0x00118800010e7983 */ /* 0x000ea80000100a00 */
[----:B-1----:R0:W2:Y:S04]  /*53220*/  LDG.E.U16 R28, [R10.64] ;  /* 0x000000060a1c7981 */ /* 0x0020a8000c1e1500 */
[----:B------:R1:W2:Y:S01]  /*53230*/  LDG.E.U16 R23, [R12.64] ;  /* 0x000000060c177981 */ /* 0x0002a2000c1e1500 */
[----:B0-----:R-:W-:-:S03]  /*53240*/  IMAD.WIDE R10, R2, 0x2, R4 ;  /* 0x00000002020a7825 */ /* 0x001fc600078e0204 */
[----:B------:R-:W2:Y:S04]  /*53250*/  LDL.64 R4, [R1+0x1198] ;  /* 0x0011980001047983 */ /* 0x000ea80000100a00 */
[----:B------:R3:W2:Y:S01]  /*53260*/  LDG.E.U16 R22, [R10.64] ;  /* 0x000000060a167981 */ /* 0x0006a2000c1e1500 */
[----:B----4-:R-:W-:-:S04]  /*53270*/  IMAD.WIDE R8, R2, 0x2, R18 ;  /* 0x0000000202087825 */ /* 0x010fc800078e0212 */
[C---:B---3--:R-:W-:Y:S02]  /*53280*/  IMAD.WIDE R10, R2.reuse, 0x2, R6 ;  /* 0x00000002020a7825 */ /* 0x048fe400078e0206 */
[----:B------:R-:W3:Y:S04]  /*53290*/  LDL.64 R6, [R1+0x1180] ;  /* 0x0011800001067983 */ /* 0x000ee80000100a00 */
[----:B------:R2:W4:Y:S01]  /*532a0*/  LDG.E.U16 R19, [R10.64] ;  /* 0x000000060a137981 */ /* 0x000522000c1e1500 */
[----:B-1----:R-:W-:-:S03]  /*532b0*/  IMAD.WIDE R12, R2, 0x2, R16 ;  /* 0x00000002020c7825 */ /* 0x002fc600078e0210 */
[----:B------:R0:W-:Y:S04]  /*532c0*/  STL [R1+0x29c], R0 ;  /* 0x00029c0001007387 */ /* 0x0001e80000100800 */
[----:B------:R-:W-:Y:S04]  /*532d0*/  STL [R1+0x294], R27 ;  /* 0x0002941b01007387 */ /* 0x000fe80000100800 */
[----:B------:R1:W-:Y:S04]  /*532e0*/  STL [R1+0x298], R26 ;  /* 0x0002981a01007387 */ /* 0x0003e80000100800 */
[----:B------:R-:W3:Y:S04]  /*532f0*/  LDL.64 R16, [R1+0x1110] ;  /* 0x0011100001107983 */ /* 0x000ee80000100a00 */
[----:B0-----:R0:W3:Y:S04]  /*53300*/  LDG.E.U16 R0, [R8.64] ;  /* 0x0000000608007981 */ /* 0x0010e8000c1e1500 */
[----:B-1----:R-:W3:Y:S01]  /*53310*/  LDL.64 R26, [R1+0x1148] ;  /* 0x00114800011a7983 */ /* 0x002ee20000100a00 */
[----:B--2---:R-:W-:-:S05]  /*53320*/  IMAD.WIDE R10, R2, 0x2, R20 ;  /* 0x00000002020a7825 */ /* 0x004fca00078e0214 */
[----:B------:R1:W2:Y:S01]  /*53330*/  LDG.E.U16 R18, [R10.64] ;  /* 0x000000060a127981 */ /* 0x0002a2000c1e1500 */
[----:B0-----:R-:W-:-:S03]  /*53340*/  IMAD.WIDE R8, R2, 0x2, R4 ;  /* 0x0000000202087825 */ /* 0x001fc600078e0204 */
[----:B----4-:R-:W-:Y:S04]  /*53350*/  STL [R1+0x5530], R19 ;  /* 0x0055301301007387 */ /* 0x010fe80000100800 */
[----:B------:R0:W-:Y:S04]  /*53360*/  STL [R1+0x290], R29 ;  /* 0x0002901d01007387 */ /* 0x0001e80000100800 */
[----:B------:R-:W4:Y:S04]  /*53370*/  LDL.64 R4, [R1+0x10d0] ;  /* 0x0010d00001047983 */ /* 0x000f280000100a00 */
[----:B0-----:R0:W2:Y:S04]  /*53380*/  LDG.E.U16 R29, [R12.64] ;  /* 0x000000060c1d7981 */ /* 0x0010a8000c1e1500 */
[----:B------:R1:W-:Y:S01]  /*53390*/  STL [R1+0x28c], R28 ;  /* 0x00028c1c01007387 */ /* 0x0003e20000100800 */
[----:B0-----:R-:W-:-:S03]  /*533a0*/  IMAD.WIDE R12, R2, 0x2, R14 ;  /* 0x00000002020c7825 */ /* 0x001fc600078e020e */
[----:B------:R-:W-:Y:S04]  /*533b0*/  STL [R1+0x284], R25 ;  /* 0x0002841901007387 */ /* 0x000fe80000100800 */
[----:B-1----:R3:W2:Y:S04]  /*533c0*/  LDG.E.U16 R28, [R8.64] ;  /* 0x00000006081c7981 */ /* 0x0026a8000c1e1500 */
[----:B------:R0:W-:Y:S04]  /*533d0*/  STL [R1+0x288], R24 ;  /* 0x0002881801007387 */ /* 0x0001e80000100800 */
[----:B------:R1:W2:Y:S04]  /*533e0*/  LDG.E.U16 R19, [R12.64] ;  /* 0x000000060c137981 */ /* 0x0002a8000c1e1500 */
[----:B0-----:R-:W2:Y:S04]  /*533f0*/  LDL.64 R24, [R1+0x1090] ;  /* 0x0010900001187983 */ /* 0x001ea80000100a00 */
[----:B------:R-:W-:Y:S04]  /*53400*/  STL [R1+0x27c], R23 ;  /* 0x00027c1701007387 */ /* 0x000fe80000100800 */
[----:B------:R0:W-:Y:S01]  /*53410*/  STL [R1+0x280], R22 ;  /* 0x0002801601007387 */ /* 0x0001e20000100800 */
[----:B---3--:R-:W-:-:S03]  /*53420*/  IMAD.WIDE R8, R2, 0x2, R6 ;  /* 0x0000000202087825 */ /* 0x008fc600078e0206 */
[----:B------:R-:W3:Y:S01]  /*53430*/  LDL.64 R6, [R1+0xf90] ;  /* 0x000f900001067983 */ /* 0x000ee20000100a00 */
[----:B------:R-:W-:-:S03]  /*53440*/  IMAD.WIDE R10, R2, 0x2, R26 ;  /* 0x00000002020a7825 */ /* 0x000fc600078e021a */
[----:B------:R-:W3:Y:S04]  /*53450*/  LDL.64 R20, [R1+0x1010] ;  /* 0x0010100001147983 */ /* 0x000ee80000100a00 */
[----:B0-----:R-:W3:Y:S01]  /*53460*/  LDL.64 R22, [R1+0x1050] ;  /* 0x0010500001167983 */ /* 0x001ee20000100a00 */
[----:B-1----:R-:W-:-:S03]  /*53470*/  IMAD.WIDE R12, R2, 0x2, R16 ;  /* 0x00000002020c7825 */ /* 0x002fc600078e0210 */
[----:B------:R-:W3:Y:S04]  /*53480*/  LDL.64 R14, [R1+0xfd0] ;  /* 0x000fd000010e7983 */ /* 0x000ee80000100a00 */
[----:B------:R0:W-:Y:S04]  /*53490*/  STL [R1+0x278], R0 ;  /* 0x0002780001007387 */ /* 0x0001e80000100800 */
[----:B0-----:R4:W3:Y:S02]  /*534a0*/  LDG.E.U16 R0, [R8.64] ;  /* 0x0000000608007981 */ /* 0x0018e4000c1e1500 */
[----:B----4-:R-:W-:-:S02]  /*534b0*/  IMAD.WIDE R8, R2, 0x2, R4 ;  /* 0x0000000202087825 */ /* 0x010fc400078e0204 */
[----:B--2---:R0:W-:Y:S04]  /*534c0*/  STL [R1+0x270], R29 ;  /* 0x0002701d01007387 */ /* 0x0041e80000100800 */
[----:B0-----:R0:W2:Y:S04]  /*534d0*/  LDG.E.U16 R29, [R10.64] ;  /* 0x000000060a1d7981 */ /* 0x0010a8000c1e1500 */
[----:B------:R1:W-:Y:S04]  /*534e0*/  STL [R1+0x26c], R28 ;  /* 0x00026c1c01007387 */ /* 0x0003e80000100800 */
[----:B------:R-:W-:Y:S04]  /*534f0*/  STL [R1+0x264], R19 ;  /* 0x0002641301007387 */ /* 0x000fe80000100800 */
[----:B------:R4:W-:Y:S01]  /*53500*/  STL [R1+0x268], R18 ;  /* 0x0002681201007387 */ /* 0x0009e20000100800 */
[----:B0-----:R-:W-:-:S03]  /*53510*/  IMAD.WIDE R10, R2, 0x2, R24 ;  /* 0x00000002020a7825 */ /* 0x001fc600078e0218 */
[----:B-1----:R3:W2:Y:S04]  /*53520*/  LDG.E.U16 R28, [R12.64] ;  /* 0x000000060c1c7981 */ /* 0x0026a8000c1e1500 */
[----:B------:R-:W2:Y:S04]  /*53530*/  LDL.64 R16, [R1+0x1170] ;  /* 0x0011700001107983 */ /* 0x000ea80000100a00 */
[----:B------:R-:W2:Y:S04]  /*53540*/  LDL.64 R4, [R1+0x1168] ;  /* 0x0011680001047983 */ /* 0x000ea80000100a00 */
[----:B----4-:R-:W4:Y:S04]  /*53550*/  LDL.64 R18, [R1+0x1178] ;  /* 0x0011780001127983 */ /* 0x010f280000100a00 */
[----:B------:R0:W4:Y:S01]  /*53560*/  LDG.E.U16 R25, [R10.64] ;  /* 0x000000060a197981 */ /* 0x000122000c1e1500 */
[----:B---3--:R-:W-:-:S03]  /*53570*/  IMAD.WIDE R12, R2, 0x2, R22 ;  /* 0x00000002020c7825 */ /* 0x008fc600078e0216 */
[----:B------:R1:W3:Y:S04]  /*53580*/  LDG.E.U16 R24, [R8.64] ;  /* 0x0000000608187981 */ /* 0x0002e8000c1e1500 */
[----:B------:R0:W3:Y:S04]  /*53590*/  LDG.E.U16 R26, [R12.64] ;  /* 0x000000060c1a7981 */ /* 0x0000e8000c1e1500 */
[----:B------:R-:W3:Y:S01]  /*535a0*/  LDL.64 R22, [R1+0x1160] ;  /* 0x0011600001167983 */ /* 0x000ee20000100a00 */
[----:B0-----:R-:W-:-:S03]  /*535b0*/  IMAD.WIDE R12, R2, 0x2, R6 ;  /* 0x00000002020c7825 */ /* 0x001fc600078e0206 */
[----:B------:R-:W3:Y:S01]  /*535c0*/  LDL.64 R6, [R1+0x1150] ;  /* 0x0011500001067983 */ /* 0x000ee20000100a00 */
[----:B------:R-:W-:-:S03]  /*535d0*/  IMAD.WIDE R10, R2, 0x2, R14 ;  /* 0x00000002020a7825 */ /* 0x000fc600078e020e */
[----:B------:R-:W3:Y:S01]  /*535e0*/  LDL.64 R14, [R1+0x1158] ;  /* 0x00115800010e7983 */ /* 0x000ee20000100a00 */
[----:B-1----:R-:W-:-:S03]  /*535f0*/  IMAD.WIDE R8, R2, 0x2, R20 ;  /* 0x0000000202087825 */ /* 0x002fc600078e0214 */
[----:B------:R0:W-:Y:S04]  /*53600*/  STL [R1+0x260], R0 ;  /* 0x0002600001007387 */ /* 0x0001e80000100800 */
[----:B------:R4:W3:Y:S04]  /*53610*/  LDG.E.U16 R27, [R8.64] ;  /* 0x00000006081b7981 */ /* 0x0008e8000c1e1500 */
[----:B0-----:R0:W3:Y:S04]  /*53620*/  LDG.E.U16 R0, [R10.64] ;  /* 0x000000060a007981 */ /* 0x0010e8000c1e1500 */
[----:B--2---:R1:W-:Y:S04]  /*53630*/  STL [R1+0x15c], R29 ;  /* 0x00015c1d01007387 */ /* 0x0043e80000100800 */
[----:B-1----:R1:W2:Y:S01]  /*53640*/  LDG.E.U16 R29, [R12.64] ;  /* 0x000000060c1d7981 */ /* 0x0022a2000c1e1500 */
[----:B0-----:R-:W-:-:S04]  /*53650*/  IMAD.WIDE R10, R2, 0x2, R16 ;  /* 0x00000002020a7825 */ /* 0x001fc800078e0210 */
[C---:B-1----:R-:W-:Y:S01]  /*53660*/  IMAD.WIDE R12, R2.reuse, 0x2, R4 ;  /* 0x00000002020c7825 */ /* 0x042fe200078e0204 */
[----:B------:R0:W-:Y:S03]  /*53670*/  STL [R1+0x158], R28 ;  /* 0x0001581c01007387 */ /* 0x0001e60000100800 */
[C---:B----4-:R-:W-:Y:S01]  /*53680*/  IMAD.WIDE R8, R2.reuse, 0x2, R18 ;  /* 0x0000000202087825 */ /* 0x050fe200078e0212 */
[----:B------:R1:W4:Y:S04]  /*53690*/  LDG.E.U16 R17, [R12.64] ;  /* 0x000000060c117981 */ /* 0x000328000c1e1500 */
[----:B------:R0:W2:Y:S04]  /*536a0*/  LDG.E.U16 R19, [R10.64] ;  /* 0x000000060a137981 */ /* 0x0000a8000c1e1500 */
[----:B------:R-:W-:Y:S04]  /*536b0*/  STL [R1+0x150], R25 ;  /* 0x0001501901007387 */ /* 0x000fe80000100800 */
[----:B---3--:R3:W-:Y:S04]  /*536c0*/  STL [R1+0x154], R24 ;  /* 0x0001541801007387 */ /* 0x0087e80000100800 */
[----:B------:R-:W4:Y:S04]  /*536d0*/  LDL.64 R20, [R1+0x1138] ;  /* 0x0011380001147983 */ /* 0x000f280000100a00 */
[----:B0-----:R0:W4:Y:S01]  /*536e0*/  LDG.E.U16 R28, [R8.64] ;  /* 0x00000006081c7981 */ /* 0x001122000c1e1500 */
[----:B-1----:R-:W-:-:S03]  /*536f0*/  IMAD.WIDE R12, R2, 0x2, R6 ;  /* 0x00000002020c7825 */ /* 0x002fc600078e0206 */
[----:B------:R-:W4:Y:S01]  /*53700*/  LDL.64 R4, [R1+0x1130] ;  /* 0x0011300001047983 */ /* 0x000f220000100a00 */
[----:B------:R-:W-:-:S03]  /*53710*/  IMAD.WIDE R10, R2, 0x2, R14 ;  /* 0x00000002020a7825 */ /* 0x000fc600078e020e */
[----:B---3--:R-:W3:Y:S01]  /*53720*/  LDL.64 R24, [R1+0x1140] ;  /* 0x0011400001187983 */ /* 0x008ee20000100a00 */
[----:B0-----:R-:W-:-:S03]  /*53730*/  IMAD.WIDE R8, R2, 0x2, R22 ;  /* 0x0000000202087825 */ /* 0x001fc600078e0216 */
[----:B------:R0:W3:Y:S04]  /*53740*/  LDG.E.U16 R23, [R12.64] ;  /* 0x000000060c177981 */ /* 0x0000e8000c1e1500 */
[----:B------:R1:W3:Y:S04]  /*53750*/  LDG.E.U16 R22, [R10.64] ;  /* 0x000000060a167981 */ /* 0x0002e8000c1e1500 */
[----:B------:R0:W3:Y:S04]  /*53760*/  LDG.E.U16 R16, [R8.64] ;  /* 0x0000000608107981 */ /* 0x0000e8000c1e1500 */
[----:B--2---:R-:W-:Y:S04]  /*53770*/  STL [R1+0x554c], R19 ;  /* 0x00554c1301007387 */ /* 0x004fe80000100800 */
[----:B----4-:R2:W-:Y:S04]  /*53780*/  STL [R1+0x5534], R17 ;  /* 0x0055341101007387 */ /* 0x0105e80000100800 */
[----:B------:R-:W4:Y:S04]  /*53790*/  LDL.64 R14, [R1+0x1108] ;  /* 0x00110800010e7983 */ /* 0x000f280000100a00 */
[----:B------:R-:W4:Y:S01]  /*537a0*/  LDL.64 R6, [R1+0x10c8] ;  /* 0x0010c80001067983 */ /* 0x000f220000100a00 */
[----:B-1----:R-:W-:-:S03]  /*537b0*/  IMAD.WIDE R10, R2, 0x2, R20 ;  /* 0x00000002020a7825 */ /* 0x002fc600078e0214 */
[----:B------:R-:W-:Y:S04]  /*537c0*/  STL [R1+0x148], R27 ;  /* 0x0001481b01007387 */ /* 0x000fe80000100800 */
[----:B------:R1:W-:Y:S01]  /*537d0*/  STL [R1+0x14c], R26 ;  /* 0x00014c1a01007387 */ /* 0x0003e20000100800 */
[----:B0-----:R-:W-:-:S05]  /*537e0*/  IMAD.WIDE R12, R2, 0x2, R4 ;  /* 0x00000002020c7825 */ /* 0x001fca00078e0204 */
[----:B--2---:R0:W2:Y:S04]  /*537f0*/  LDG.E.U16 R17, [R12.64] ;  /* 0x000000060c117981 */ /* 0x0040a8000c1e1500 */
[----:B-1----:R-:W0:Y:S04]  /*53800*/  LDL.64 R26, [R1+0x1088] ;  /* 0x00108800011a7983 */ /* 0x002e280000100a00 */
[----:B---3--:R1:W-:Y:S04]  /*53810*/  STL [R1+0x54c0], R23 ;  /* 0x0054c01701007387 */ /* 0x0083e80000100800 */
[----:B-1----:R1:W3:Y:S01]  /*53820*/  LDG.E.U16 R23, [R10.64] ;  /* 0x000000060a177981 */ /* 0x0022e2000c1e1500 */
[----:B------:R-:W-:-:S03]  /*53830*/  IMAD.WIDE R8, R2, 0x2, R24 ;  /* 0x0000000202087825 */ /* 0x000fc600078e0218 */
[----:B------:R1:W-:Y:S04]  /*53840*/  STL [R1+0x144], R0 ;  /* 0x0001440001007387 */ /* 0x0003e80000100800 */
[----:B------:R-:W2:Y:S04]  /*53850*/  LDL.64 R18, [R1+0x1048] ;  /* 0x0010480001127983 */ /* 0x000ea80000100a00 */
[----:B------:R-:W2:Y:S04]  /*53860*/  LDL.64 R4, [R1+0x1008] ;  /* 0x0010080001047983 */ /* 0x000ea80000100a00 */
[----:B------:R-:W2:Y:S04]  /*53870*/  LDL.64 R24, [R1+0xfc8] ;  /* 0x000fc80001187983 */ /* 0x000ea80000100a00 */
[----:B-1----:R4:W2:Y:S02]  /*53880*/  LDG.E.U16 R0, [R8.64] ;  /* 0x0000000608007981 */ /* 0x0028a4000c1e1500 */
[----:B----4-:R-:W-:-:S04]  /*53890*/  IMAD.WIDE R8, R2, 0x2, R14 ;  /* 0x0000000202087825 */ /* 0x010fc800078e020e */
[----:B------:R-:W-:-:S04]  /*538a0*/  IMAD.WIDE R10, R2, 0x2, R6 ;  /* 0x00000002020a7825 */ /* 0x000fc800078e0206 */
[C---:B0-----:R-:W-:Y:S02]  /*538b0*/  IMAD.WIDE R12, R2.reuse, 0x2, R26 ;  /* 0x00000002020c7825 */ /* 0x041fe400078e021a */
[----:B------:R0:W4:Y:S04]  /*538c0*/  LDG.E.U16 R27, [R8.64] ;  /* 0x00000006081b7981 */ /* 0x000128000c1e1500 */
[----:B---3--:R1:W-:Y:S04]  /*538d0*/  STL [R1+0x5574], R23 ;  /* 0x0055741701007387 */ /* 0x0083e80000100800 */
[----:B------:R3:W-:Y:S04]  /*538e0*/  STL [R1+0x140], R29 ;  /* 0x0001401d01007387 */ /* 0x0007e80000100800 */
[----:B-1----:R1:W4:Y:S04]  /*538f0*/  LDG.E.U16 R23, [R12.64] ;  /* 0x000000060c177981 */ /* 0x002328000c1e1500 */
[----:B--2---:R-:W-:Y:S04]  /*53900*/  STL [R1+0x5550], R17 ;  /* 0x0055501101007387 */ /* 0x004fe80000100800 */
[----:B------:R2:W-:Y:S04]  /*53910*/  STL [R1+0x13c], R28 ;  /* 0x00013c1c01007387 */ /* 0x0005e80000100800 */
[----:B------:R-:W4:Y:S04]  /*53920*/  LDL.64 R20, [R1+0xf38] ;  /* 0x000f380001147983 */ /* 0x000f280000100a00 */
[----:B------:R-:W4:Y:S01]  /*53930*/  LDL.64 R6, [R1+0x1128] ;  /* 0x0011280001067983 */ /* 0x000f220000100a00 */
[----:B0-----:R-:W-:-:S03]  /*53940*/  IMAD.WIDE R8, R2, 0x2, R18 ;  /* 0x0000000202087825 */ /* 0x001fc600078e0212 */
[----:B------:R-:W4:Y:S01]  /*53950*/  LDL.64 R14, [R1+0xf88] ;  /* 0x000f8800010e7983 */ /* 0x000f220000100a00 */
[----:B-1----:R-:W-:-:S03]  /*53960*/  IMAD.WIDE R12, R2, 0x2, R24 ;  /* 0x00000002020c7825 */ /* 0x002fc600078e0218 */
[----:B---3--:R0:W3:Y:S02]  /*53970*/  LDG.E.U16 R29, [R10.64] ;  /* 0x000000060a1d7981 */ /* 0x0080e4000c1e1500 */
[----:B0-----:R-:W-:-:S05]  /*53980*/  IMAD.WIDE R10, R2, 0x2, R4 ;  /* 0x00000002020a7825 */ /* 0x001fca00078e0204 */
[----:B--2---:R0:W2:Y:S04]  /*53990*/  LDG.E.U16 R28, [R10.64] ;  /* 0x000000060a1c7981 */ /* 0x0040a8000c1e1500 */
[----:B----4-:R1:W-:Y:S04]  /*539a0*/  STL [R1+0x5590], R23 ;  /* 0x0055901701007387 */ /* 0x0103e80000100800 */
[----:B------:R-:W4:Y:S04]  /*539b0*/  LDL.64 R18, [R1+0x1120] ;  /* 0x0011200001127983 */ /* 0x000f280000100a00 */
[----:B------:R0:W-:Y:S04]  /*539c0*/  STL [R1+0x130], R16 ;  /* 0x0001301001007387 */ /* 0x0001e80000100800 */
[----:B------:R-:W2:Y:S04]  /*539d0*/  LDL.64 R4, [R1+0x1100] ;  /* 0x0011000001047983 */ /* 0x000ea80000100a00 */
[----:B-1----:R1:W2:Y:S04]  /*539e0*/  LDG.E.U16 R23, [R12.64] ;  /* 0x000000060c177981 */ /* 0x0022a8000c1e1500 */
[----:B0-----:R-:W2:Y:S04]  /*539f0*/  LDL.64 R16, [R1+0x1118] ;  /* 0x0011180001107983 */ /* 0x001ea80000100a00 */
[----:B------:R0:W-:Y:S01]  /*53a00*/  STL [R1+0x12c], R22 ;  /* 0x00012c1601007387 */ /* 0x0001e20000100800 */
[----:B-1----:R-:W-:-:S03]  /*53a10*/  IMAD.WIDE R12, R2, 0x2, R6 ;  /* 0x00000002020c7825 */ /* 0x002fc600078e0206 */
[----:B0-----:R0:W3:Y:S02]  /*53a20*/  LDG.E.U16 R22, [R8.64] ;  /* 0x0000000608167981 */ /* 0x0010e4000c1e1500 */
[C---:B0-----:R-:W-:Y:S02]  /*53a30*/  IMAD.WIDE R8, R2.reuse, 0x2, R20 ;  /* 0x0000000202087825 */ /* 0x041fe400078e0214 */
[----:B------:R-:W-:Y:S04]  /*53a40*/  STL [R1+0x124], R0 ;  /* 0x0001240001007387 */ /* 0x000fe80000100800 */
[----:B------:R4:W3:Y:S04]  /*53a50*/  LDG.E.U16 R6, [R8.64] ;  /* 0x0000000608067981 */ /* 0x0008e8000c1e1500 */
[----:B------:R0:W-:Y:S01]  /*53a60*/  STL [R1+0x118], R27 ;  /* 0x0001181b01007387 */ /* 0x0001e20000100800 */
[----:B------:R-:W-:-:S03]  /*53a70*/  IMAD.WIDE R10, R2, 0x2, R14 ;  /* 0x00000002020a7825 */ /* 0x000fc600078e020e */
[----:B------:R-:W3:Y:S04]  /*53a80*/  LDL.64 R24, [R1+0x10f0] ;  /* 0x0010f00001187983 */ /* 0x000ee80000100a00 */
[----:B------:R-:W3:Y:S04]  /*53a90*/  LDL.64 R14, [R1+0x10e8] ;  /* 0x0010e800010e7983 */ /* 0x000ee80000100a00 */
[----:B0-----:R-:W3:Y:S04]  /*53aa0*/  LDL.64 R26, [R1+0x10f8] ;  /* 0x0010f800011a7983 */ /* 0x001ee80000100a00 */
[----:B------:R2:W3:Y:S01]  /*53ab0*/  LDG.E.U16 R0, [R10.64] ;  /* 0x000000060a007981 */ /* 0x0004e2000c1e1500 */
[----:B----4-:R-:W-:-:S05]  /*53ac0*/  IMAD.WIDE R8, R2, 0x2, R18 ;  /* 0x0000000202087825 */ /* 0x010fca00078e0212 */
[----:B------:R0:W4:Y:S01]  /*53ad0*/  LDG.E.U16 R18, [R8.64] ;  /* 0x0000000608127981 */ /* 0x000122000c1e1500 */
[----:B--2---:R-:W-:-:S03]  /*53ae0*/  IMAD.WIDE R10, R2, 0x2, R16 ;  /* 0x00000002020a7825 */ /* 0x004fc600078e0210 */
[----:B---3--:R-:W-:Y:S04]  /*53af0*/  STL [R1+0x5538], R6 ;  /* 0x0055380601007387 */ /* 0x008fe80000100800 */
[----:B------:R1:W-:Y:S04]  /*53b00*/  STL [R1+0x114], R29 ;  /* 0x0001141d01007387 */ /* 0x0003e80000100800 */
[----:B------:R-:W2:Y:S04]  /*53b10*/  LDL.64 R20, [R1+0x10e0] ;  /* 0x0010e00001147983 */ /* 0x000ea80000100a00 */
[----:B------:R-:W3:Y:S04]  /*53b20*/  LDL.64 R16, [R1+0x10d8] ;  /* 0x0010d80001107983 */ /* 0x000ee80000100a00 */
[----:B-1----:R1:W3:Y:S01]  /*53b30*/  LDG.E.U16 R29, [R12.64] ;  /* 0x000000060c1d7981 */ /* 0x0022e2000c1e1500 */
[----:B0-----:R-:W-:-:S05]  /*53b40*/  IMAD.WIDE R8, R2, 0x2, R26 ;  /* 0x0000000202087825 */ /* 0x001fca00078e021a */
[----:B------:R2:W3:Y:S01]  /*53b50*/  LDG.E.U16 R6, [R8.64] ;  /* 0x0000000608067981 */ /* 0x0004e2000c1e1500 */
[----:B-1----:R-:W-:-:S03]  /*53b60*/  IMAD.WIDE R12, R2, 0x2, R4 ;  /* 0x00000002020c7825 */ /* 0x002fc600078e0204 */
[----:B------:R-:W3:Y:S04]  /*53b70*/  LDL.64 R4, [R1+0x10c0] ;  /* 0x0010c00001047983 */ /* 0x000ee80000100a00 */
[----:B------:R0:W-:Y:S04]  /*53b80*/  STL [R1+0x10c], R22 ;  /* 0x00010c1601007387 */ /* 0x0001e80000100800 */
[----:B------:R1:W3:Y:S04]  /*53b90*/  LDG.E.U16 R19, [R12.64] ;  /* 0x000000060c137981 */ /* 0x0002e8000c1e1500 */
[----:B0-----:R0:W3:Y:S01]  /*53ba0*/  LDG.E.U16 R22, [R10.64] ;  /* 0x000000060a167981 */ /* 0x0010e2000c1e1500 */
[----:B-1----:R-:W-:-:S04]  /*53bb0*/  IMAD.WIDE R12, R2, 0x2, R14 ;  /* 0x00000002020c7825 */ /* 0x002fc800078e020e */
[----:B0-----:R-:W-:-:S04]  /*53bc0*/  IMAD.WIDE R10, R2, 0x2, R24 ;  /* 0x00000002020a7825 */ /* 0x001fc800078e0218 */
[C---:B--2---:R-:W-:Y:S01]  /*53bd0*/  IMAD.WIDE R8, R2.reuse, 0x2, R20 ;  /* 0x0000000202087825 */ /* 0x044fe200078e0214 */
[----:B---3--:R0:W-:Y:S04]  /*53be0*/  STL [R1+0x54c4], R22 ;  /* 0x0054c41601007387 */ /* 0x0081e80000100800 */
[----:B------:R-:W-:Y:S04]  /*53bf0*/  STL [R1+0x5578], R19 ;  /* 0x0055781301007387 */ /* 0x000fe80000100800 */
[----:B------:R-:W2:Y:S04]  /*53c00*/  LDL.64 R14, [R1+0x10b8] ;  /* 0x0010b800010e7983 */ /* 0x000ea80000100a00 */
[----:B------:R-:W-:Y:S04]  /*53c10*/  STL [R1+0x5554], R6 ;  /* 0x0055540601007387 */ /* 0x000fe80000100800 */
[----:B------:R1:W-:Y:S04]  /*53c20*/  STL [R1+0x108], R28 ;  /* 0x0001081c01007387 */ /* 0x0003e80000100800 */
[----:B0-----:R0:W3:Y:S04]  /*53c30*/  LDG.E.U16 R22, [R12.64] ;  /* 0x000000060c167981 */ /* 0x0010e8000c1e1500 */
[----:B------:R-:W2:Y:S04]  /*53c40*/  LDL.64 R26, [R1+0x1080] ;  /* 0x00108000011a7983 */ /* 0x000ea80000100a00 */
[----:B-1----:R1:W2:Y:S01]  /*53c50*/  LDG.E.U16 R28, [R10.64] ;  /* 0x000000060a1c7981 */ /* 0x0022a2000c1e1500 */
[----:B0-----:R-:W-:-:S03]  /*53c60*/  IMAD.WIDE R12, R2, 0x2, R4 ;  /* 0x00000002020c7825 */ /* 0x001fc600078e0204 */
[----:B------:R-:W2:Y:S01]  /*53c70*/  LDL.64 R24, [R1+0x1040] ;  /* 0x0010400001187983 */ /* 0x000ea20000100a00 */
[----:B-1----:R-:W-:-:S03]  /*53c80*/  IMAD.WIDE R10, R2, 0x2, R16 ;  /* 0x00000002020a7825 */ /* 0x002fc600078e0210 */
[----:B------:R-:W2:Y:S04]  /*53c90*/  LDG.E.U16 R17, [R12.64] ;  /* 0x000000060c117981 */ /* 0x000ea8000c1e1500 */
[----:B------:R-:W2:Y:S04]  /*53ca0*/  LDG.E.U16 R21, [R10.64] ;  /* 0x000000060a157981 */ /* 0x000ea8000c1e1500 */
[----:B------:R-:W-:Y:S04]  /*53cb0*/  STL [R1+0x104], R23 ;  /* 0x0001041701007387 */ /* 0x000fe80000100800 */
[----:B---3--:R0:W-:Y:S04]  /*53cc0*/  STL [R1+0x5510], R22 ;  /* 0x0055101601007387 */ /* 0x0081e80000100800 */
[----:B------:R1:W-:Y:S04]  /*53cd0*/  STL [R1+0x100], R0 ;  /* 0x0001000001007387 */ /* 0x0003e80000100800 */
[----:B------:R-:W3:Y:S04]  /*53ce0*/  LDL.64 R4, [R1+0xfc0] ;  /* 0x000fc00001047983 */ /* 0x000ee80000100a00 */
[----:B------:R-:W3:Y:S04]  /*53cf0*/  LDL.64 R6, [R1+0x1000] ;  /* 0x0010000001067983 */ /* 0x000ee80000100a00 */
[----:B0-----:R-:W3:Y:S04]  /*53d00*/  LDL.64 R22, [R1+0xf80] ;  /* 0x000f800001167983 */ /* 0x001ee80000100a00 */
[----:B------:R-:W-:Y:S04]  /*53d10*/  STL [R1+0xf8], R29 ;  /* 0x0000f81d01007387 */ /* 0x000fe80000100800 */
[----:B--2---:R0:W-:Y:S04]  /*53d20*/  STL [R1+0x54c8], R21 ;  /* 0x0054c81501007387 */ /* 0x0041e80000100800 */
[----:B------:R-:W-:Y:S04]  /*53d30*/  STL [R1+0x557c], R17 ;  /* 0x00557c1101007387 */ /* 0x000fe80000100800 */
[----:B----4-:R2:W-:Y:S01]  /*53d40*/  STL [R1+0xf4], R18 ;  /* 0x0000f41201007387 */ /* 0x0105e20000100800 */
[----:B------:R-:W-:-:S03]  /*53d50*/  IMAD.WIDE R10, R2, 0x2, R26 ;  /* 0x00000002020a7825 */ /* 0x000fc600078e021a */
[----:B-1----:R1:W4:Y:S01]  /*53d60*/  LDG.E.U16 R0, [R8.64] ;  /* 0x0000000608007981 */ /* 0x002322000c1e1500 */
[----:B------:R-:W-:-:S03]  /*53d70*/  IMAD.WIDE R12, R2, 0x2, R24 ;  /* 0x00000002020c7825 */ /* 0x000fc600078e0218 */
[----:B0-----:R-:W4:Y:S04]  /*53d80*/  LDL.64 R20, [R1+0x10b0] ;  /* 0x0010b00001147983 */ /* 0x001f280000100a00 */
[----:B--2---:R-:W2:Y:S01]  /*53d90*/  LDL.64 R18, [R1+0x10a8] ;  /* 0x0010a80001127983 */ /* 0x004ea20000100a00 */
[----:B-1----:R-:W-:-:S03]  /*53da0*/  IMAD.WIDE R8, R2, 0x2, R14 ;  /* 0x0000000202087825 */ /* 0x002fc600078e020e */
[----:B------:R3:W2:Y:S04]  /*53db0*/  LDG.E.U16 R25, [R10.64] ;  /* 0x000000060a197981 */ /* 0x0006a8000c1e1500 */
[----:B------:R0:W2:Y:S04]  /*53dc0*/  LDG.E.U16 R24, [R8.64] ;  /* 0x0000000608187981 */ /* 0x0000a8000c1e1500 */
[----:B------:R-:W2:Y:S04]  /*53dd0*/  LDL.64 R14, [R1+0x10a0] ;  /* 0x0010a000010e7983 */ /* 0x000ea80000100a00 */
[----:B------:R-:W2:Y:S04]  /*53de0*/  LDL.64 R16, [R1+0x1098] ;  /* 0x0010980001107983 */ /* 0x000ea80000100a00 */
[----:B------:R1:W2:Y:S01]  /*53df0*/  LDG.E.U16 R29, [R12.64] ;  /* 0x000000060c1d7981 */ /* 0x0002a2000c1e1500 */
[----:B---3--:R-:W-:-:S03]  /*53e00*/  IMAD.WIDE R10, R2, 0x2, R4 ;  /* 0x00000002020a7825 */ /* 0x008fc600078e0204 */
[----:B------:R-:W3:Y:S01]  /*53e10*/  LDL.64 R4, [R1+0x1070] ;  /* 0x0010700001047983 */ /* 0x000ee20000100a00 */
[----:B0-----:R-:W-:-:S03]  /*53e20*/  IMAD.WIDE R8, R2, 0x2, R6 ;  /* 0x0000000202087825 */ /* 0x001fc600078e0206 */
[----:B------:R2:W3:Y:S04]  /*53e30*/  LDG.E.U16 R27, [R10.64] ;  /* 0x000000060a1b7981 */ /* 0x0004e8000c1e1500 */
[----:B------:R0:W3:Y:S04]  /*53e40*/  LDG.E.U16 R26, [R8.64] ;  /* 0x00000006081a7981 */ /* 0x0000e8000c1e1500 */
[----:B------:R-:W3:Y:S04]  /*53e50*/  LDL.64 R6, [R1+0x1078] ;  /* 0x0010780001067983 */ /* 0x000ee80000100a00 */
[----:B------:R-:W-:Y:S04]  /*53e60*/  STL [R1+0xe4], R28 ;  /* 0x0000e41c01007387 */ /* 0x000fe80000100800 */
[----:B----4-:R4:W-:Y:S01]  /*53e70*/  STL [R1+0xdc], R0 ;  /* 0x0000dc0001007387 */ /* 0x0109e20000100800 */
[----:B0-----:R-:W-:-:S04]  /*53e80*/  IMAD.WIDE R8, R2, 0x2, R20 ;  /* 0x0000000202087825 */ /* 0x001fc800078e0214 */
[C---:B--2---:R-:W-:Y:S01]  /*53e90*/  IMAD.WIDE R10, R2.reuse, 0x2, R18 ;  /* 0x00000002020a7825 */ /* 0x044fe200078e0212 */
[----:B----4-:R0:W2:Y:S04]  /*53ea0*/  LDG.E.U16 R0, [R8.64] ;  /* 0x0000000608007981 */ /* 0x0100a8000c1e1500 */
[----:B------:R3:W4:Y:S04]  /*53eb0*/  LDG.E.U16 R21, [R10.64] ;  /* 0x000000060a157981 */ /* 0x000728000c1e1500 */
[----:B------:R-:W-:Y:S04]  /*53ec0*/  STL [R1+0x5c], R25 ;  /* 0x00005c1901007387 */ /* 0x000fe80000100800 */
[----:B------:R0:W-:Y:S04]  /*53ed0*/  STL [R1+0xd0], R24 ;  /* 0x0000d01801007387 */ /* 0x0001e80000100800 */
[----:B------:R-:W2:Y:S04]  /*53ee0*/  LDL.64 R18, [R1+0x1060] ;  /* 0x0010600001127983 */ /* 0x000ea80000100a00 */
[----:B0-----:R-:W2:Y:S01]  /*53ef0*/  LDL.64 R24, [R1+0x1068] ;  /* 0x0010680001187983 */ /* 0x001ea20000100a00 */
[----:B-1----:R-:W-:-:S05]  /*53f00*/  IMAD.WIDE R12, R2, 0x2, R22 ;  /* 0x00000002020c7825 */ /* 0x002fca00078e0216 */
[----:B------:R0:W2:Y:S01]  /*53f10*/  LDG.E.U16 R28, [R12.64] ;  /* 0x000000060c1c7981 */ /* 0x0000a2000c1e1500 */
[----:B------:R-:W-:-:S04]  /*53f20*/  IMAD.WIDE R8, R2, 0x2, R16 ;  /* 0x0000000202087825 */ /* 0x000fc800078e0210 */
[C---:B0-----:R-:W-:Y:S02]  /*53f30*/  IMAD.WIDE R12, R2.reuse, 0x2, R14 ;  /* 0x00000002020c7825 */ /* 0x041fe400078e020e */
[----:B------:R-:W2:Y:S02]  /*53f40*/  LDL.64 R14, [R1+0x1058] ;  /* 0x00105800010e7983 */ /* 0x000ea40000100a00 */
[----:B---3--:R-:W-:-:S05]  /*53f50*/  IMAD.WIDE R10, R2, 0x2, R6 ;  /* 0x00000002020a7825 */ /* 0x008fca00078e0206 */
[----:B------:R2:W3:Y:S04]  /*53f60*/  LDG.E.U16 R16, [R10.64] ;  /* 0x000000060a107981 */ /* 0x0004e8000c1e1500 */
[----:B----4-:R-:W-:Y:S04]  /*53f70*/  STL [R1+0x5514], R21 ;  /* 0x0055141501007387 */ /* 0x010fe80000100800 */
[----:B------:R0:W-:Y:S04]  /*53f80*/  STL [R1+0x58], R29 ;  /* 0x0000581d01007387 */ /* 0x0001e80000100800 */
[----:B------:R-:W4:Y:S01]  /*53f90*/  LDL.64 R22, [R1+0x1038] ;  /* 0x0010380001167983 */ /* 0x000f220000100a00 */
[----:B--2---:R-:W-:-:S03]  /*53fa0*/  IMAD.WIDE R10, R2, 0x2, R18 ;  /* 0x00000002020a7825 */ /* 0x004fc600078e0212 */
[----:B------:R-:W2:Y:S04]  /*53fb0*/  LDL.64 R6, [R1+0x1028] ;  /* 0x0010280001067983 */ /* 0x000ea80000100a00 */
[----:B0-----:R0:W2:Y:S04]  /*53fc0*/  LDG.E.U16 R29, [R12.64] ;  /* 0x000000060c1d7981 */ /* 0x0010a8000c1e1500 */
[----:B------:R-:W2:Y:S01]  /*53fd0*/  LDL.64 R20, [R1+0x1030] ;  /* 0x0010300001147983 */ /* 0x000ea20000100a00 */
[----:B0-----:R-:W-:-:S03]  /*53fe0*/  IMAD.WIDE R12, R2, 0x2, R4 ;  /* 0x00000002020c7825 */ /* 0x001fc600078e0204 */
[----:B------:R0:W2:Y:S04]  /*53ff0*/  LDG.E.U16 R5, [R8.64] ;  /* 0x0000000608057981 */ /* 0x0000a8000c1e1500 */
[----:B------:R1:W3:Y:S01]  /*54000*/  LDG.E.U16 R4, [R12.64] ;  /* 0x000000060c047981 */ /* 0x0002e2000c1e1500 */
[----:B0-----:R-:W-:-:S05]  /*54010*/  IMAD.WIDE R8, R2, 0x2, R24 ;  /* 0x0000000202087825 */ /* 0x001fca00078e0218 */
[----:B------:R4:W3:Y:S01]  /*54020*/  LDG.E.U16 R18, [R8.64] ;  /* 0x0000000608127981 */ /* 0x0008e2000c1e1500 */
[----:B-1----:R-:W-:-:S04]  /*54030*/  IMAD.WIDE R12, R2, 0x2, R14 ;  /* 0x00000002020c7825 */ /* 0x002fc800078e020e */
[C---:B----4-:R-:W-:Y:S01]  /*54040*/  IMAD.WIDE R8, R2.reuse, 0x2, R22 ;  /* 0x0000000202087825 */ /* 0x050fe200078e0216 */
[----:B--2---:R-:W-:Y:S04]  /*54050*/  STL [R1+0x54cc], R5 ;  /* 0x0054cc0501007387 */ /* 0x004fe80000100800 */
[----:B---3--:R-:W-:Y:S04]  /*54060*/  STL [R1+0x5558], R16 ;  /* 0x0055581001007387 */ /* 0x008fe80000100800 */
[----:B------:R-:W-:Y:S04]  /*54070*/  STL [R1+0x50], R27 ;  /* 0x0000501b01007387 */ /* 0x000fe80000100800 */
[----:B------:R0:W-:Y:S04]  /*54080*/  STL [R1+0x54], R26 ;  /* 0x0000541a01007387 */ /* 0x0001e80000100800 */
[----:B------:R-:W2:Y:S04]  /*54090*/  LDL.64 R24, [R1+0x1018] ;  /* 0x0010180001187983 */ /* 0x000ea80000100a00 */
[----:B------:R-:W3:Y:S04]  /*540a0*/  LDL.64 R14, [R1+0xff8] ;  /* 0x000ff800010e7983 */ /* 0x000ee80000100a00 */
[----:B0-----:R-:W4:Y:S04]  /*540b0*/  LDL.64 R26, [R1+0x1020] ;  /* 0x00102000011a7983 */ /* 0x001f280000100a00 */
[----:B------:R-:W-:Y:S04]  /*540c0*/  STL [R1+0x5518], R18 ;  /* 0x0055181201007387 */ /* 0x000fe80000100800 */
[----:B------:R0:W-:Y:S04]  /*540d0*/  STL [R1+0x4c], R28 ;  /* 0x00004c1c01007387 */ /* 0x0001e80000100800 */
[----:B------:R1:W-:Y:S04]  /*540e0*/  STL [R1+0x48], R0 ;  /* 0x0000480001007387 */ /* 0x0003e80000100800 */
[----:B0-----:R0:W2:Y:S04]  /*540f0*/  LDG.E.U16 R28, [R10.64] ;  /* 0x000000060a1c7981 */ /* 0x0010a8000c1e1500 */
[----:B-1----:R1:W2:Y:S02]  /*54100*/  LDG.E.U16 R0, [R12.64] ;  /* 0x000000060c007981 */ /* 0x0022a4000c1e1500 */
[----:B-1----:R-:W-:-:S02]  /*54110*/  IMAD.WIDE R12, R2, 0x2, R6 ;  /* 0x00000002020c7825 */ /* 0x002fc400078e0206 */
[----:B------:R-:W4:Y:S04]  /*54120*/  LDG.E.U16 R7, [R8.64] ;  /* 0x0000000608077981 */ /* 0x000f28000c1e1500 */
[----:B------:R3:W4:Y:S01]  /*54130*/  LDG.E.U16 R5, [R12.64] ;  /* 0x000000060c057981 */ /* 0x000722000c1e1500 */
[----:B0-----:R-:W-:-:S04]  /*54140*/  IMAD.WIDE R10, R2, 0x2, R20 ;  /* 0x00000002020a7825 */ /* 0x001fc800078e0214 */
[C---:B---3--:R-:W-:Y:S01]  /*54150*/  IMAD.WIDE R12, R2.reuse, 0x2, R14 ;  /* 0x00000002020c7825 */ /* 0x048fe200078e020e */
[----:B--2---:R-:W-:Y:S04]  /*54160*/  STL [R1+0x54d0], R0 ;  /* 0x0054d00001007387 */ /* 0x004fe80000100800 */
[----:B------:R-:W2:Y:S04]  /*54170*/  LDL.64 R20, [R1+0xff0] ;  /* 0x000ff00001147983 */ /* 0x000ea80000100a00 */
[----:B------:R-:W3:Y:S04]  /*54180*/  LDL.64 R16, [R1+0xfb8] ;  /* 0x000fb80001107983 */ /* 0x000ee80000100a00 */
[----:B----4-:R-:W-:Y:S04]  /*54190*/  STL [R1+0x555c], R7 ;  /* 0x00555c0701007387 */ /* 0x010fe80000100800 */
[----:B------:R0:W-:Y:S04]  /*541a0*/  STL [R1+0x40], R29 ;  /* 0x0000401d01007387 */ /* 0x0001e80000100800 */
[----:B------:R-:W4:Y:S04]  /*541b0*/  LDL.64 R22, [R1+0xf78] ;  /* 0x000f780001167983 */ /* 0x000f280000100a00 */
[----:B0-----:R0:W4:Y:S04]  /*541c0*/  LDG.E.U16 R29, [R10.64] ;  /* 0x000000060a1d7981 */ /* 0x001128000c1e1500 */
[----:B------:R-:W-:Y:S04]  /*541d0*/  STL [R1+0x551c], R5 ;  /* 0x00551c0501007387 */ /* 0x000fe80000100800 */
[----:B------:R-:W4:Y:S01]  /*541e0*/  LDL.64 R18, [R1+0xfe8] ;  /* 0x000fe80001127983 */ /* 0x000f220000100a00 */
[----:B0-----:R-:W-:-:S03]  /*541f0*/  IMAD.WIDE R10, R2, 0x2, R24 ;  /* 0x00000002020a7825 */ /* 0x001fc600078e0218 */
[----:B------:R-:W4:Y:S04]  /*54200*/  LDL.64 R14, [R1+0xfe0] ;  /* 0x000fe000010e7983 */ /* 0x000f280000100a00 */
[----:B------:R0:W-:Y:S01]  /*54210*/  STL [R1+0x34], R4 ;  /* 0x0000340401007387 */ /* 0x0001e20000100800 */
[----:B------:R-:W-:-:S03]  /*54220*/  IMAD.WIDE R8, R2, 0x2, R26 ;  /* 0x0000000202087825 */ /* 0x000fc600078e021a */
[----:B------:R1:W4:Y:S04]  /*54230*/  LDG.E.U16 R25, [R12.64] ;  /* 0x000000060c197981 */ /* 0x000328000c1e1500 */
[----:B------:R2:W4:Y:S04]  /*54240*/  LDG.E.U16 R26, [R8.64] ;  /* 0x00000006081a7981 */ /* 0x000528000c1e1500 */
[----:B0-----:R3:W4:Y:S01]  /*54250*/  LDG.E.U16 R4, [R10.64] ;  /* 0x000000060a047981 */ /* 0x001722000c1e1500 */
[----:B--2---:R-:W-:-:S04]  /*54260*/  IMAD.WIDE R8, R2, 0x2, R20 ;  /* 0x0000000202087825 */ /* 0x004fc800078e0214 */
[C---:B---3--:R-:W-:Y:S01]  /*54270*/  IMAD.WIDE R10, R2.reuse, 0x2, R16 ;  /* 0x00000002020a7825 */ /* 0x048fe200078e0210 */
[----:B------:R0:W2:Y:S04]  /*54280*/  LDG.E.U16 R0, [R8.64] ;  /* 0x0000000608007981 */ /* 0x0000a8000c1e1500 */
[----:B------:R3:W2:Y:S04]  /*54290*/  LDG.E.U16 R24, [R10.64] ;  /* 0x000000060a187981 */ /* 0x0006a8000c1e1500 */
[----:B----4-:R-:W-:Y:S04]  /*542a0*/  STL [R1+0x54d4], R4 ;  /* 0x0054d40401007387 */ /* 0x010fe80000100800 */
[----:B------:R-:W4:Y:S04]  /*542b0*/  LDL.64 R20, [R1+0xfd8] ;  /* 0x000fd80001147983 */ /* 0x000f280000100a00 */
[----:B------:R-:W2:Y:S04]  /*542c0*/  LDL.64 R16, [R1+0xfb0] ;  /* 0x000fb00001107983 */ /* 0x000ea80000100a00 */
[----:B------:R-:W2:Y:S04]  /*542d0*/  LDL.64 R6, [R1+0xfa8] ;  /* 0x000fa80001067983 */ /* 0x000ea80000100a00 */
[----:B------:R0:W-:Y:S04]  /*542e0*/  STL [R1+0x2c], R28 ;  /* 0x00002c1c01007387 */ /* 0x0001e80000100800 */
[----:B0-----:R-:W0:Y:S01]  /*542f0*/  S2R R28, SR_TID.X ;  /* 0x00000000001c7919 */ /* 0x001e220000002100 */
[----:B------:R-:W-:-:S03]  /*54300*/  IMAD.WIDE R8, R2, 0x2, R18 ;  /* 0x0000000202087825 */ /* 0x000fc600078e0212 */
[----:B------:R-:W2:Y:S01]  /*54310*/  LDL.64 R18, [R1+0xfa0] ;  /* 0x000fa00001127983 */ /* 0x000ea20000100a00 */
[----:B---3--:R-:W-:-:S04]  /*54320*/  IMAD.WIDE R10, R2, 0x2, R14 ;  /* 0x00000002020a7825 */ /* 0x008fc800078e020e */
[----:B-1----:R-:W-:Y:S02]  /*54330*/  IMAD.WIDE R12, R2, 0x2, R22 ;  /* 0x00000002020c7825 */ /* 0x002fe400078e0216 */
[----:B------:R-:W3:Y:S01]  /*54340*/  LDL.64 R22, [R1+0xf98] ;  /* 0x000f980001167983 */ /* 0x000ee20000100a00 */
[----:B0-----:R-:W-:-:S03]  /*54350*/  SHF.R.U32.HI R28, RZ, 0x2, R28 ;  /* 0x00000002ff1c7819 */ /* 0x001fc6000001161c */
[----:B------:R0:W3:Y:S01]  /*54360*/  LDG.E.U16 R5, [R12.64] ;  /* 0x000000060c057981 */ /* 0x0000e2000c1e1500 */
[----:B------:R-:W-:-:S04]  /*54370*/  SGXT.U32 R28, R28, 0x3 ;  /* 0x000000031c1c781a */ /* 0x000fc80000000000 */
[----:B------:R-:W-:Y:S01]  /*54380*/  LOP3.LUT R28, R28, 0x20, RZ, 0xfc, !PT ;  /* 0x000000201c1c7812 */ /* 0x000fe200078efcff */
[----:B------:R1:W-:Y:S04]  /*54390*/  STL [R1+0x20], R29 ;  /* 0x0000201d01007387 */ /* 0x0003e80000100800 */
[----:B------:R0:W2:Y:S04]  /*543a0*/  LDS R4, [R28.X16] ;  /* 0x000000001c047984 */ /* 0x0000a8000000c800 */
[----:B------:R-:W3:Y:S04]  /*543b0*/  LDL.64 R14, [R1+0xf70] ;  /* 0x000f7000010e7983 */ /* 0x000ee80000100a00 */
[----:B-1----:R4:W3:Y:S04]  /*543c0*/  LDG.E.U16 R29, [R8.64] ;  /* 0x00000006081d7981 */ /* 0x0028e8000c1e1500 */
[----:B0-----:R2:W3:Y:S01]  /*543d0*/  LDG.E.U16 R28, [R10.64] ;  /* 0x000000060a1c7981 */ /* 0x0014e2000c1e1500 */
[----:B----4-:R-:W-:-:S04]  /*543e0*/  IMAD.WIDE R8, R2, 0x2, R20 ;  /* 0x0000000202087825 */ /* 0x010fc800078e0214 */
[C---:B--2---:R-:W-:Y:S01]  /*543f0*/  IMAD.WIDE R10, R2.reuse, 0x2, R16 ;  /* 0x00000002020a7825 */ /* 0x044fe200078e0210 */
[----:B------:R0:W2:Y:S03]  /*54400*/  LDG.E.U16 R27, [R8.64] ;  /* 0x00000006081b7981 */ /* 0x0000a6000c1e1500 */
[C---:B------:R-:W-:Y:S01]  /*54410*/  IMAD.WIDE R12, R2.reuse, 0x2, R6 ;  /* 0x00000002020c7825 */ /* 0x040fe200078e0206 */
[----:B---3--:R-:W-:Y:S04]  /*54420*/  STL [R1+0x5520], R29 ;  /* 0x0055201d01007387 */ /* 0x008fe80000100800 */
[----:B------:R-:W-:Y:S04]  /*54430*/  STL [R1+0x54e8], R28 ;  /* 0x0054e81c01007387 */ /* 0x000fe80000100800 */
[----:B------:R1:W-:Y:S04]  /*54440*/  STL [R1+0x18], R26 ;  /* 0x0000181a01007387 */ /* 0x0003e80000100800 */
[----:B------:R-:W3:Y:S04]  /*54450*/  LDL.64 R20, [R1+0xf68] ;  /* 0x000f680001147983 */ /* 0x000ee80000100a00 */
[----:B------:R-:W4:Y:S04]  /*54460*/  LDL.64 R16, [R1+0xf60] ;  /* 0x000f600001107983 */ /* 0x000f280000100a00 */
[----:B------:R-:W3:Y:S04]  /*54470*/  LDL.64 R6, [R1+0xf58] ;  /* 0x000f580001067983 */ /* 0x000ee80000100a00 */
[----:B------:R0:W-:Y:S04]  /*54480*/  STL [R1+0x10], R25 ;  /* 0x0000101901007387 */ /* 0x0001e80000100800 */
[----:B-1----:R1:W3:Y:S04]  /*54490*/  LDG.E.U16 R26, [R10.64] ;  /* 0x000000060a1a7981 */ /* 0x0022e8000c1e1500 */
[----:B0-----:R0:W3:Y:S01]  /*544a0*/  LDG.E.U16 R25, [R12.64] ;  /* 0x000000060c197981 */ /* 0x0010e2000c1e1500 */
[----:B------:R-:W-:-:S04]  /*544b0*/  IMAD.WIDE R8, R2, 0x2, R18 ;  /* 0x0000000202087825 */ /* 0x000fc800078e0212 */
[----:B-1----:R-:W-:-:S04]  /*544c0*/  IMAD.WIDE R10, R2, 0x2, R22 ;  /* 0x00000002020a7825 */ /* 0x002fc800078e0216 */
[C---:B0-----:R-:W-:Y:S02]  /*544d0*/  IMAD.WIDE R12, R2.reuse, 0x2, R14 ;  /* 0x00000002020c7825 */ /* 0x041fe400078e020e */
[----:B------:R4:W3:Y:S04]  /*544e0*/  LDG.E.U16 R15, [R10.64] ;  /* 0x000000060a0f7981 */ /* 0x0008e8000c1e1500 */
[----:B------:R3:W3:Y:S04]  /*544f0*/  LDG.E.U16 R14, [R12.64] ;  /* 0x000000060c0e7981 */ /* 0x0006e8000c1e1500 */
[----:B--2---:R-:W-:Y:S01]  /*54500*/  STL [R1+0x54d8], R27 ;  /* 0x0054d81b01007387 */ /* 0x004fe20000100800 */
[----:B----4-:R-:W-:-:S04]  /*54510*/  IMAD.WIDE R10, R2, 0x2, R16 ;  /* 0x00000002020a7825 */ /* 0x010fc800078e0210 */
[C---:B---3--:R-:W-:Y:S02]  /*54520*/  IMAD.WIDE R12, R2.reuse, 0x2, R6 ;  /* 0x00000002020c7825 */ /* 0x048fe400078e0206 */
[----:B------:R-:W2:Y:S04]  /*54530*/  LDG.E.U16 R10, [R10.64] ;  /* 0x000000060a0a7981 */ /* 0x000ea8000c1e1500 */
[----:B------:R-:W-:Y:S04]  /*54540*/  STL [R1+0x553c], R26 ;  /* 0x00553c1a01007387 */ /* 0x000fe80000100800 */
[----:B------:R-:W-:Y:S04]  /*54550*/  STL [R1+0x5524], R25 ;  /* 0x0055241901007387 */ /* 0x000fe80000100800 */
[----:B------:R-:W3:Y:S04]  /*54560*/  LDL.LU R19, [R1+0xe90] ;  /* 0x000e900001137983 */ /* 0x000ee80000300800 */
[----:B------:R0:W-:Y:S04]  /*54570*/  STL [R1+0xc], R0 ;  /* 0x00000c0001007387 */ /* 0x0001e80000100800 */
[----:B0-----:R-:W4:Y:S04]  /*54580*/  LDL.LU R0, [R1+0xeec] ;  /* 0x000eec0001007983 */ /* 0x001f280000300800 */
[----:B------:R0:W-:Y:S04]  /*54590*/  STL [R1+0x8], R24 ;  /* 0x0000081801007387 */ /* 0x0001e80000100800 */
[----:B0-----:R0:W2:Y:S02]  /*545a0*/  LDG.E.U16 R24, [R8.64] ;  /* 0x0000000608187981 */ /* 0x0010a4000c1e1500 */
[----:B0-----:R-:W-:-:S06]  /*545b0*/  IMAD.WIDE R8, R2, 0x2, R20 ;  /* 0x0000000202087825 */ /* 0x001fcc00078e0214 */
[----:B------:R0:W3:Y:S04]  /*545c0*/  LDG.E.U16 R9, [R8.64] ;  /* 0x0000000608097981 */ /* 0x0000e8000c1e1500 */
[----:B0-----:R-:W3:Y:S04]  /*545d0*/  LDG.E.U16 R8, [R12.64] ;  /* 0x000000060c087981 */ /* 0x001ee8000c1e1500 */
[----:B------:R-:W0:Y:S04]  /*545e0*/  S2R R20, SR_TID.X ;  /* 0x0000000000147919 */ /* 0x000e280000002100 */
[----:B------:R-:W1:Y:S01]  /*545f0*/  S2R R6, SR_TID.X ;  /* 0x0000000000067919 */ /* 0x000e620000002100 */
[----:B0-----:R-:W-:-:S04]  /*54600*/  SHF.R.U32.HI R23, RZ, 0x2, R20 ;  /* 0x00000002ff177819 */ /* 0x001fc80000011614 */
[----:B------:R-:W-:-:S04]  /*54610*/  SGXT.U32 R23, R23, 0x3 ;  /* 0x000000031717781a */ /* 0x000fc80000000000 */
[----:B------:R-:W-:Y:S02]  /*54620*/  LOP3.LUT R23, R23, 0x28, RZ, 0xfc, !PT ;  /* 0x0000002817177812 */ /* 0x000fe400078efcff */
[----:B------:R-:W-:-:S04]  /*54630*/  SHF.R.U32.HI R22, RZ, 0x2, R20 ;  /* 0x00000002ff167819 */ /* 0x000fc80000011614 */
[----:B------:R-:W-:-:S04]  /*54640*/  SGXT.U32 R22, R22, 0x3 ;  /* 0x000000031616781a */ /* 0x000fc80000000000 */
[----:B------:R-:W-:Y:S01]  /*54650*/  LOP3.LUT R22, R22, 0x30, RZ, 0xfc, !PT ;  /* 0x0000003016167812 */ /* 0x000fe200078efcff */
[----:B----4-:R-:W-:Y:S01]  /*54660*/  FFMA R0, R3, R0, R4 ;  /* 0x0000000003007223 */ /* 0x010fe20000000004 */
[----:B--2---:R-:W-:Y:S04]  /*54670*/  STL [R1+0x54f8], R24 ;  /* 0x0054f81801007387 */ /* 0x004fe80000100800 */
[----:B------:R-:W-:Y:S04]  /*54680*/  STL [R1], R5 ;  /* 0x0000000501007387 */ /* 0x000fe80000100800 */
[----:B------:R-:W-:Y:S04]  /*54690*/  STL [R1+0x54dc], R15 ;  /* 0x0054dc0f01007387 */ /* 0x000fe80000100800 */
[----:B------:R-:W-:Y:S04]  /*546a0*/  STL [R1+0x5540], R14 ;  /* 0x0055400e01007387 */ /* 0x000fe80000100800 */
[----:B------:R-:W-:Y:S04]  /*546b0*/  STL [R1+0x30bc], R2 ;  /* 0x0030bc0201007387 */ /* 0x000fe80000100800 */
[----:B---3--:R-:W-:Y:S04]  /*546c0*/  STL [R1+0x5528], R9 ;  /* 0x0055280901007387 */ /* 0x008fe80000100800 */
[----:B------:R-:W-:Y:S04]  /*546d0*/  STL [R1+0x54fc], R10 ;  /* 0x0054fc0a01007387 */ /* 0x000fe80000100800 */
[----:B------:R-:W-:Y:S04]  /*546e0*/  STL [R1+0x54e0], R8 ;  /* 0x0054e00801007387 */ /* 0x000fe80000100800 */
[----:B-1----:R-:W-:Y:S04]  /*546f0*/  STL [R1+0x5594], R6 ;  /* 0x0055940601007387 */ /* 0x002fe80000100800 */
[----:B------:R-:W-:Y:S04]  /*54700*/  STL [R1+0x5384], R3 ;  /* 0x0053840301007387 */ /* 0x000fe80000100800 */
[----:B------:R-:W-:Y:S04]  /*54710*/  STL [R1+0xeec], R0 ;  /* 0x000eec0001007387 */ /* 0x000fe80000100800 */
[----:B------:R0:W1:Y:S04]  /*54720*/  LDS R0, [R23.X16] ;  /* 0x0000000017007984 */ /* 0x000068000000c800 */
[----:B------:R-:W2:Y:S01]  /*54730*/  LDS R2, [R22.X16] ;  /* 0x0000000016027984 */ /* 0x000ea2000000c800 */
[----:B0-----:R-:W-:-:S04]  /*54740*/  SHF.R.U32.HI R23, RZ, 0x2, R20 ;  /* 0x00000002ff177819 */ /* 0x001fc80000011614 */
[----:B------:R-:W-:-:S04]  /*54750*/  SGXT.U32 R23, R23, 0x3 ;  /* 0x000000031717781a */ /* 0x000fc80000000000 */
[----:B------:R-:W-:Y:S01]  /*54760*/  LOP3.LUT R23, R23, 0x38, RZ, 0xfc, !PT ;  /* 0x0000003817177812 */ /* 0x000fe200078efcff */
[----:B-1----:R-:W-:Y:S04]  /*54770*/  STL [R1+0xebc], R0 ;  /* 0x000ebc0001007387 */ /* 0x002fe80000100800 */
[----:B------:R0:W1:Y:S01]  /*54780*/  LDS R0, [R23.X16] ;  /* 0x0000000017007984 */ /* 0x000062000000c800 */
[----:B------:R-:W-:-:S05]  /*54790*/  LOP3.LUT R10, R6, 0x7f, RZ, 0xc0, !PT ;  /* 0x0000007f060a7812 */ /* 0x000fca00078ec0ff */
[----:B------:R3:W-:Y:S01]  /*547a0*/  STL [R1+0x5560], R10 ;  /* 0x0055600a01007387 */ /* 0x0007e20000100800 */
[----:B------:R-:W-:-:S03]  /*547b0*/  SHF.L.U32 R20, R10, 0x1, RZ ;  /* 0x000000010a147819 */ /* 0x000fc600000006ff */
[----:B0-----:R-:W4:Y:S04]  /*547c0*/  LDL.LU R23, [R1+0xe70] ;  /* 0x000e700001177983 */ /* 0x001f280000300800 */
[----:B--2---:R-:W-:Y:S04]  /*547d0*/  STL [R1+0xeb8], R2 ;  /* 0x000eb80201007387 */ /* 0x004fe80000100800 */
[----:B------:R-:W-:Y:S06]  /*547e0*/  BAR.SYNC.DEFER_BLOCKING 0x0 ;  /* 0x0000000000007b1d */ /* 0x000fec0000010000 */
[----:B-1----:R-:W-:Y:S04]  /*547f0*/  STL [R1+0xeb4], R0 ;  /* 0x000eb40001007387 */ /* 0x002fe80000100800 */
[----:B---3--:R-:W2:Y:S04]  /*54800*/  LDL.LU R10, [R1+0xe10] ;  /* 0x000e1000010a7983 */ /* 0x008ea80000300800 */
[----:B--2---:R0:W-:Y:S04]  /*54810*/  STL [R1+0x55a4], R10 ;  /* 0x0055a40a01007387 */ /* 0x0041e80000100800 */
[----:B0-----:R-:W2:Y:S04]  /*54820*/  LDL.LU R10, [R1+0xe30] ;  /* 0x000e3000010a7983 */ /* 0x001ea80000300800 */
[----:B--2---:R0:W-:Y:S04]  /*54830*/  STL [R1+0x55a8], R10 ;  /* 0x0055a80a01007387 */ /* 0x0041e80000100800 */
[----:B0-----:R-:W2:Y:S04]  /*54840*/  LDL.LU R10, [R1+0xe50] ;  /* 0x000e5000010a7983 */ /* 0x001ea80000300800 */
        /* <DEDUP_REMOVED lines=22> */
[----:B------:R0:W-:Y:S04]  /*549b0*/  STS.U16 [R20], R19 ;  /* 0x0000001314007388 */ /* 0x0001e80000000400 */
[----:B------:R-:W3:Y:S04]  /*549c0*/  LDL.LU R21, [R1+0x6d4] ;  /* 0x0006d40001157983 */ /* 0x000ee80000300800 */
[----:B----4-:R1:W-:Y:S04]  /*549d0*/  STS.U16 [R20+0x800], R23 ;  /* 0x0008001714007388 */ /* 0x0103e80000000400 */
[----:B0-----:R-:W4:Y:S04]  /*549e0*/  LDL.LU R19, [R1+0x6a4] ;  /* 0x0006a40001137983 */ /* 0x001f280000300800 */
[----:B------:R-:W3:Y:S04]  /*549f0*/  LDL.LU R17, [R1+0x658] ;  /* 0x0006580001117983 */ /* 0x000ee80000300800 */
[----:B------:R-:W3:Y:S04]  /*54a00*/  LDL.LU R22, [R1+0x5f0] ;  /* 0x0005f00001167983 */ /* 0x000ee80000300800 */
[----:B-1----:R-:W3:Y:S04]  /*54a10*/  LDL.LU R23, [R1+0x5c4] ;  /* 0x0005c40001177983 */ /* 0x002ee80000300800 */
[----:B--2---:R0:W-:Y:S04]  /*54a20*/  STS.U16 [R20+0x1000], R10 ;  /* 0x0010000a14007388 */ /* 0x0041e80000000400 */
[----:B0-----:R-:W2:Y:S04]  /*54a30*/  LDL.LU R10, [R1+0x55a8] ;  /* 0x0055a800010a7983 */ /* 0x001ea80000300800 */
[----:B--2---:R0:W-:Y:S04]  /*54a40*/  STS.U16 [R20+0x1800], R10 ;  /* 0x0018000a14007388 */ /* 0x0041e80000000400 */
[----:B0-----:R-:W2:Y:S04]  /*54a50*/  LDL.LU R10, [R1+0x55a4] ;  /* 0x0055a400010a7983 */ /* 0x001ea80000300800 */
[----:B--2---:R-:W-:Y:S04]  /*54a60*/  STS.U16 [R20+0x2000], R10 ;  /* 0x0020000a14007388 */ /* 0x004fe80000000400 */
        /* <DEDUP_REMOVED lines=23> */
[----:B----4-:R0:W-:Y:S04]  /*54be0*/  STS.U16 [R20+0xe000], R19 ;  /* 0x00e0001314007388 */ /* 0x0101e80000000400 */
[----:B0-----:R-:W2:Y:S04]  /*54bf0*/  LDL.LU R19, [R1+0x5a4] ;  /* 0x0005a40001137983 */ /* 0x001ea80000300800 */
[----:B------:R-:W3:Y:S04]  /*54c00*/  LDL.LU R10, [R1+0x544] ;  /* 0x00054400010a7983 */ /* 0x000ee80000300800 */
[----:B---3--:R0:W-:Y:S04]  /*54c10*/  STL [R1+0x559c], R10 ;  /* 0x00559c0a01007387 */ /* 0x0081e80000100800 */
[----:B0-----:R-:W3:Y:S04]  /*54c20*/  LDL.LU R10, [R1+0x564] ;  /* 0x00056400010a7983 */ /* 0x001ee80000300800 */
        /* <DEDUP_REMOVED lines=22> */
[----:B------:R-:W-:Y:S04]  /*54d90*/  STS.U16 [R20+0xf000], R22 ;  /* 0x00f0001614007388 */ /* 0x000fe80000000400 */
[----:B------:R-:W4:Y:S04]  /*54da0*/  LDL.LU R0, [R1+0x264] ;  /* 0x0002640001007983 */ /* 0x000f280000300800 */
[----:B------:R0:W-:Y:S04]  /*54db0*/  STS.U16 [R20+0xf800], R23 ;  /* 0x00f8001714007388 */ /* 0x0001e80000000400 */
[----:B------:R-:W4:Y:S04]  /*54dc0*/  LDL.LU R18, [R1+0x15c] ;  /* 0x00015c0001127983 */ /* 0x000f280000300800 */
[----:B0-----:R-:W4:Y:S04]  /*54dd0*/  LDL.LU R23, [R1+0x158] ;  /* 0x0001580001177983 */ /* 0x001f280000300800 */
        /* <DEDUP_REMOVED lines=55> */
[----:B------:R-:W4:Y:S04]  /*55150*/  LDL.LU R0, [R1+0x80c] ;  /* 0x00080c0001007983 */ /* 0x000f280000300800 */
[----:B------:R1:W-:Y:S04]  /*55160*/  STS.U16 [R20+0x1d800], R21 ;  /* 0x01d8001514007388 */ /* 0x0003e80000000400 */
[----:B------:R-:W4:Y:S04]  /*55170*/  LDL.LU R18, [R1+0x7ec] ;  /* 0x0007ec0001127983 */ /* 0x000f280000300800 */
[----:B------:R-:W-:Y:S04]  /*55180*/  STS.U16 [R20+0x1e000], R17 ;  /* 0x01e0001114007388 */ /* 0x000fe80000000400 */
[----:B0-----:R-:W4:Y:S04]  /*55190*/  LDL.LU R16, [R1+0x7cc] ;  /* 0x0007cc0001107983 */ /* 0x001f280000300800 */
[----:B--2---:R0:W-:Y:S04]  /*551a0*/  STS.U16 [R20+0x1e800], R22 ;  /* 0x01e8001614007388 */ /* 0x0041e80000000400 */
[----:B-1----:R-:W2:Y:S04]  /*551b0*/  LDL.LU R21, [R1+0x7ac] ;  /* 0x0007ac0001157983 */ /* 0x002ea80000300800 */
[----:B------:R1:W-:Y:S04]  /*551c0*/  STS.U16 [R20+0x1f000], R19 ;  /* 0x01f0001314007388 */ /* 0x0003e80000000400 */
[----:B0-----:R-:W2:Y:S04]  /*551d0*/  LDL.LU R22, [R1+0x78c] ;  /* 0x00078c0001167983 */ /* 0x001ea80000300800 */
[----:B------:R-:W2:Y:S04]  /*551e0*/  LDL.LU R17, [R1+0x76c] ;  /* 0x00076c0001117983 */ /* 0x000ea80000300800 */
[----:B-1----:R-:W2:Y:S04]  /*551f0*/  LDL.LU R19, [R1+0x748] ;  /* 0x0007480001137983 */ /* 0x002ea80000300800 */
[----:B---3--:R0:W-:Y:S04]  /*55200*/  STS.U16 [R20+0x1f800], R23 ;  /* 0x01f8001714007388 */ /* 0x0081e80000000400 */
[----:B0-----:R-:W3:Y:S04]  /*55210*/  LDL.LU R23, [R1+0x6d0] ;  /* 0x0006d00001177983 */ /* 0x001ee80000300800 */
[----:B------:R0:W-:Y:S04]  /*55220*/  STL [R1+0x5544], R20 ;  /* 0x0055441401007387 */ /* 0x0001e80000100800 */
[----:B0-----:R-:W0:Y:S02]  /*55230*/  S2R R20, SR_TID.X ;  /* 0x0000000000147919 */ /* 0x001e240000002100 */
[----:B0-----:R-:W-:-:S05]  /*55240*/  LOP3.LUT R20, R20, 0x7f, RZ, 0xc0, !PT ;  /* 0x0000007f14147812 */ /* 0x001fca00078ec0ff */
[----:B------:R-:W-:-:S05]  /*55250*/  IMAD.SHL.U32 R20, R20, 0x2, RZ ;  /* 0x0000000214147824 */ /* 0x000fca00078e00ff */
[----:B------:R-:W-:-:S05]  /*55260*/  LOP3.LUT R20, R20, 0x10, RZ, 0x3c, !PT ;  /* 0x0000001014147812 */ /* 0x000fca00078e3cff */
        /* <DEDUP_REMOVED lines=24> */
[----:B------:R0:W-:Y:S04]  /*553f0*/  STS.U16 [R20+0xc100], R22 ;  /* 0x00c1001614007388 */ /* 0x0001e80000000400 */
[----:B------:R-:W-:Y:S04]  /*55400*/  STS.U16 [R20+0xc900], R17 ;  /* 0x00c9001114007388 */ /* 0x000fe80000000400 */
[----:B------:R1:W-:Y:S04]  /*55410*/  STS.U16 [R20+0xd100], R19 ;  /* 0x00d1001314007388 */ /* 0x0003e80000000400 */
[----:B0-----:R-:W2:Y:S04]  /*55420*/  LDL.LU R22, [R1+0x6a0] ;  /* 0x0006a00001167983 */ /* 0x001ea80000300800 */
[----:B-1----:R-:W4:Y:S04]  /*55430*/  LDL.LU R19, [R1+0x64c] ;  /* 0x00064c0001137983 */ /* 0x002f280000300800 */
[----:B------:R-:W2:Y:S04]  /*55440*/  LDL.LU R6, [R1+0x5c0] ;  /* 0x0005c00001067983 */ /* 0x000ea80000300800 */
[----:B--2---:R0:W-:Y:S04]  /*55450*/  STL [R1+0x5598], R6 ;  /* 0x0055980601007387 */ /* 0x0041e80000100800 */
[----:B0-----:R-:W2:Y:S04]  /*55460*/  LDL.LU R6, [R1+0x5ec] ;  /* 0x0005ec0001067983 */ /* 0x001ea80000300800 */
[----:B---3--:R0:W-:Y:S04]  /*55470*/  STS.U16 [R20+0xd900], R23 ;  /* 0x00d9001714007388 */ /* 0x0081e80000000400 */
        /* <DEDUP_REMOVED lines=26> */
[----:B----4-:R1:W-:Y:S04]  /*55620*/  STS.U16 [R20+0xe900], R19 ;  /* 0x00e9001314007388 */ /* 0x0103e80000000400 */
[----:B0-----:R-:W4:Y:S04]  /*55630*/  LDL.LU R22, [R1+0x118] ;  /* 0x0001180001167983 */ /* 0x001f280000300800 */
[----:B-1----:R-:W3:Y:S04]  /*55640*/  LDL.LU R19, [R1+0x114] ;  /* 0x0001140001137983 */ /* 0x002ee80000300800 */
[----:B--2---:R0:W-:Y:S04]  /*55650*/  STS.U16 [R20+0xf100], R6 ;  /* 0x00f1000614007388 */ /* 0x0041e80000000400 */
[----:B0-----:R-:W2:Y:S04]  /*55660*/  LDL.LU R6, [R1+0x5598] ;  /* 0x0055980001067983 */ /* 0x001ea80000300800 */
[----:B--2---:R0:W-:Y:S04]  /*55670*/  STS.U16 [R20+0xf900], R6 ;  /* 0x00f9000614007388 */ /* 0x0041e80000000400 */
[----:B---3--:R1:W-:Y:S04]  /*55680*/  STS.U16 [R20+0x10100], R23 ;  /* 0x0101001714007388 */ /* 0x0083e80000000400 */
[----:B------:R-:W-:Y:S04]  /*55690*/  STS.U16 [R20+0x10900], R10 ;  /* 0x0109000a14007388 */ /* 0x000fe80000000400 */
[----:B0-----:R-:W2:Y:S04]  /*556a0*/  LDL.LU R6, [R1+0x5594] ;  /* 0x0055940001067983 */ /* 0x001ea80000300800 */
[----:B-1----:R-:W3:Y:S04]  /*556b0*/  LDL.LU R23, [R1+0x5590] ;  /* 0x0055900001177983 */ /* 0x002ee80000300800 */
[----:B------:R0:W-:Y:S04]  /*556c0*/  STS.U16 [R20+0x11100], R3 ;  /* 0x0111000314007388 */ /* 0x0001e80000000400 */
[----:B0-----:R-:W2:Y:S04]  /*556d0*/  LDL.LU R3, [R1+0x10c] ;  /* 0x00010c0001037983 */ /* 0x001ea80000300800 */
[----:B------:R-:W2:Y:S04]  /*556e0*/  LDL.LU R10, [R1+0x100] ;  /* 0x00010000010a7983 */ /* 0x000ea80000300800 */
[----:B------:R-:W-:Y:S04]  /*556f0*/  STS.U16 [R20+0x11900], R8 ;  /* 0x0119000814007388 */ /* 0x000fe80000000400 */
        /* <DEDUP_REMOVED lines=28> */
[----:B0-----:R-:W2:Y:S01]  /*558c0*/  LDL.LU R29, [R1+0xd08] ;  /* 0x000d0800011d7983 */ /* 0x001ea20000300800 */
[----:B------:R-:W-:-:S03]  /*558d0*/  LOP3.LUT R6, R6, 0x7f, RZ, 0xc0, !PT ;  /* 0x0000007f06067812 */ /* 0x000fc600078ec0ff */
        /* <DEDUP_REMOVED lines=8> */
[----:B------:R-:W-:-:S03]  /*55960*/  SHF.L.U32 R13, R6, 0x1, RZ ;  /* 0x00000001060d7819 */ /* 0x000fc600000006ff */
[----:B------:R0:W-:Y:S04]  /*55970*/  STS.U16 [R20+0x1b100], R16 ;  /* 0x01b1001014007388 */ /* 0x0001e80000000400 */
[----:B-1----:R-:W2:Y:S04]  /*55980*/  LDL.LU R18, [R1+0xc68] ;  /* 0x000c680001127983 */ /* 0x002ea80000300800 */
[----:B------:R1:W-:Y:S04]  /*55990*/  STS.U16 [R20+0x1b900], R21 ;  /* 0x01b9001514007388 */ /* 0x0003e80000000400 */
[----:B0-----:R-:W2:Y:S04]  /*559a0*/  LDL.LU R16, [R1+0xc48] ;  /* 0x000c480001107983 */ /* 0x001ea80000300800 */
[----:B------:R0:W-:Y:S04]  /*559b0*/  STS.U16 [R20+0x1c100], R17 ;  /* 0x01c1001114007388 */ /* 0x0001e80000000400 */
[----:B-1----:R-:W2:Y:S04]  /*559c0*/  LDL.LU R21, [R1+0x828] ;  /* 0x0008280001157983 */ /* 0x002ea80000300800 */
[----:B----4-:R1:W-:Y:S04]  /*559d0*/  STS.U16 [R20+0x1c900], R22 ;  /* 0x01c9001614007388 */ /* 0x0103e80000000400 */
[----:B0-----:R-:W4:Y:S04]  /*559e0*/  LDL.LU R17, [R1+0x808] ;  /* 0x0008080001117983 */ /* 0x001f280000300800 */
[----:B------:R0:W-:Y:S04]  /*559f0*/  STS.U16 [R20+0x1d100], R19 ;  /* 0x01d1001314007388 */ /* 0x0001e80000000400 */
[----:B-1----:R-:W4:Y:S04]  /*55a00*/  LDL.LU R22, [R1+0x7e8] ;  /* 0x0007e80001167983 */ /* 0x002f280000300800 */
[----:B------:R-:W4:Y:S04]  /*55a10*/  LDL.LU R6, [R1+0x7c8] ;  /* 0x0007c80001067983 */ /* 0x000f280000300800 */
[----:B---3--:R1:W-:Y:S04]  /*55a20*/  STS.U16 [R20+0x1d900], R23 ;  /* 0x01d9001714007388 */ /* 0x0083e80000000400 */
[----:B0-----:R-:W3:Y:S04]  /*55a30*/  LDL.LU R19, [R1+0x7a8] ;  /* 0x0007a80001137983 */ /* 0x001ee80000300800 */
[----:B------:R0:W-:Y:S04]  /*55a40*/  STS.U16 [R20+0x1e100], R3 ;  /* 0x01e1000314007388 */ /* 0x0001e80000000400 */
[----:B-1----:R-:W3:Y:S04]  /*55a50*/  LDL.LU R23, [R1+0x788] ;  /* 0x0007880001177983 */ /* 0x002ee80000300800 */
[----:B------:R1:W-:Y:S01]  /*55a60*/  STL [R1+0x556c], R13 ;  /* 0x00556c0d01007387 */ /* 0x0003e20000100800 */
[----:B0-----:R-:W-:-:S03]  /*55a70*/  LOP3.LUT R3, R13, 0x20, RZ, 0x3c, !PT ;  /* 0x000000200d037812 */ /* 0x001fc600078e3cff */
[----:B-1----:R-:W3:Y:S04]  /*55a80*/  LDL.LU R13, [R1+0x104] ;  /* 0x00010400010d7983 */ /* 0x002ee80000300800 */
[----:B--2---:R0:W-:Y:S04]  /*55a90*/  STS.U16 [R20+0x1e900], R10 ;  /* 0x01e9000a14007388 */ /* 0x0041e80000000400 */
[----:B0-----:R-:W2:Y:S04]  /*55aa0*/  LDL.LU R10, [R1+0x558c] ;  /* 0x00558c00010a7983 */ /* 0x001ea80000300800 */
[----:B---3--:R-:W-:Y:S04]  /*55ab0*/  STS.U16 [R20+0x1f100], R13 ;  /* 0x01f1000d14007388 */ /* 0x008fe80000000400 */
        /* <DEDUP_REMOVED lines=33> */
[----:B------:R-:W3:Y:S04]  /*55cd0*/  LDL.LU R19, [R1+0x63c] ;  /* 0x00063c0001137983 */ /* 0x000ee80000300800 */
[----:B------:R-:W4:Y:S04]  /*55ce0*/  LDL.LU R23, [R1+0x5dc] ;  /* 0x0005dc0001177983 */ /* 0x000f280000300800 */
        /* <DEDUP_REMOVED lines=34> */
[----:B0-----:R-:W3:Y:S04]  /*55f10*/  LDL.LU R17, [R1+0x557c] ;  /* 0x00557c0001117983 */ /* 0x001ee80000300800 */
[----:B-1----:R-:W4:Y:S04]  /*55f20*/  LDL.LU R19, [R1+0x5578] ;  /* 0x0055780001137983 */ /* 0x002f280000300800 */
[----:B--2---:R-:W2:Y:S04]  /*55f30*/  LDL.LU R23, [R1+0x5574] ;  /* 0x0055740001177983 */ /* 0x004ea80000300800 */
[----:B------:R0:W-:Y:S04]  /*55f40*/  STS.U16 [R3+0xfa00], R13 ;  /* 0x00fa000d03007388 */ /* 0x0001e80000000400 */
[----:B0-----:R-:W2:Y:S04]  /*55f50*/  LDL.LU R13, [R1+0x58] ;  /* 0x00005800010d7983 */ /* 0x001ea80000300800 */
        /* <DEDUP_REMOVED lines=50> */
[----:B----4-:R-:W-:Y:S04]  /*56280*/  STS.U16 [R3+0x1ca00], R19 ;  /* 0x01ca001303007388 */ /* 0x010fe80000000400 */
[----:B0-----:R-:W4:Y:S04]  /*56290*/  LDL.LU R6, [R1+0x804] ;  /* 0x0008040001067983 */ /* 0x001f280000300800 */
[----:B-1----:R-:W4:Y:S04]  /*562a0*/  LDL.LU R23, [R1+0x7e4] ;  /* 0x0007e40001177983 */ /* 0x002f280000300800 */
[----:B---3--:R0:W-:Y:S04]  /*562b0*/  STS.U16 [R3+0x1d200], R17 ;  /* 0x01d2001103007388 */ /* 0x0081e80000000400 */
[----:B0-----:R-:W3:Y:S04]  /*562c0*/  LDL.LU R17, [R1+0x7c4] ;  /* 0x0007c40001117983 */ /* 0x001ee80000300800 */
[----:B------:R-:W3:Y:S04]  /*562d0*/  LDL.LU R19, [R1+0x7a4] ;  /* 0x0007a40001137983 */ /* 0x000ee80000300800 */
[----:B--2---:R0:W-:Y:S04]  /*562e0*/  STS.U16 [R3+0x1da00], R13 ;  /* 0x01da000d03007388 */ /* 0x0041e80000000400 */
[----:B0-----:R-:W2:Y:S04]  /*562f0*/  LDL.LU R13, [R1+0x5570] ;  /* 0x00557000010d7983 */ /* 0x001ea80000300800 */
[----:B--2---:R0:W-:Y:S04]  /*56300*/  STS.U16 [R3+0x1e200], R13 ;  /* 0x01e2000d03007388 */ /* 0x0041e80000000400 */
[----:B0-----:R-:W2:Y:S04]  /*56310*/  LDL.LU R13, [R1+0x556c] ;  /* 0x00556c00010d7983 */ /* 0x001ea80000300800 */
[----:B------:R-:W-:Y:S04]  /*56320*/  STS.U16 [R3+0x1ea00], R20 ;  /* 0x01ea001403007388 */ /* 0x000fe80000000400 */
[----:B------:R-:W-:Y:S04]  /*56330*/  STS.U16 [R3+0x1f200], R10 ;  /* 0x01f2000a03007388 */ /* 0x000fe80000000400 */
[----:B------:R-:W-:Y:S01]  /*56340*/  STS.U16 [R3+0x1fa00], R8 ;  /* 0x01fa000803007388 */ /* 0x000fe20000000400 */
[----:B--2---:R-:W-:-:S05]  /*56350*/  LOP3.LUT R13, R13, 0x30, RZ, 0x3c, !PT ;  /* 0x000000300d0d7812 */ /* 0x004fca00078e3cff */
        /* <DEDUP_REMOVED lines=21> */
[----:B------:R0:W-:Y:S04]  /*564b0*/  STS.U16 [R13+0xab00], R23 ;  /* 0x00ab00170d007388 */ /* 0x0001e80000000400 */
[----:B0-----:R-:W2:Y:S04]  /*564c0*/  LDL.LU R23, [R1+0x784] ;  /* 0x0007840001177983 */ /* 0x001ea80000300800 */
[----:B------:R-:W4:Y:S04]  /*564d0*/  LDL.LU R10, [R1+0x6c8] ;  /* 0x0006c800010a7983 */ /* 0x000f280000300800 */
[----:B----4-:R0:W-:Y:S04]  /*564e0*/  STL [R1+0x5564], R10 ;  /* 0x0055640a01007387 */ /* 0x0101e80000100800 */
[----:B0-----:R-:W4:Y:S04]  /*564f0*/  LDL.LU R10, [R1+0x6e8] ;  /* 0x0006e800010a7983 */ /* 0x001f280000300800 */
[----:B---3--:R-:W-:Y:S04]  /*56500*/  STS.U16 [R13+0xb300], R17 ;  /* 0x00b300110d007388 */ /* 0x008fe80000000400 */
[----:B------:R-:W-:Y:S04]  /*56510*/  STS.U16 [R13+0xbb00], R19 ;  /* 0x00bb00130d007388 */ /* 0x000fe80000000400 */
[----:B----4-:R0:W-:Y:S04]  /*56520*/  STL [R1+0x5568], R10 ;  /* 0x0055680a01007387 */ /* 0x0101e80000100800 */
        /* <DEDUP_REMOVED lines=37> */
[----:B------:R0:W-:Y:S04]  /*56780*/  STS.U16 [R13+0xf300], R6 ;  /* 0x00f300060d007388 */ /* 0x0001e80000000400 */
[----:B-1----:R-:W4:Y:S04]  /*56790*/  LDL.LU R7, [R1+0x555c] ;  /* 0x00555c0001077983 */ /* 0x002f280000300800 */
[----:B------:R1:W-:Y:S04]  /*567a0*/  STS.U16 [R13+0xfb00], R17 ;  /* 0x00fb00110d007388 */ /* 0x0003e80000000400 */
[----:B---3--:R-:W3:Y:S04]  /*567b0*/  LDL.LU R16, [R1+0x5558] ;  /* 0x0055580001107983 */ /* 0x008ee80000300800 */
[----:B------:R1:W-:Y:S04]  /*567c0*/  STS.U16 [R13+0x10300], R19 ;  /* 0x010300130d007388 */ /* 0x0003e80000000400 */
[----:B0-----:R-:W3:Y:S04]  /*567d0*/  LDL.LU R6, [R1+0x5554] ;  /* 0x0055540001067983 */ /* 0x001ee80000300800 */
[----:B------:R-:W-:Y:S04]  /*567e0*/  STS.U16 [R13+0x10b00], R20 ;  /* 0x010b00140d007388 */ /* 0x000fe80000000400 */
[----:B-1----:R-:W3:Y:S04]  /*567f0*/  LDL.LU R17, [R1+0x5550] ;  /* 0x0055500001117983 */ /* 0x002ee80000300800 */
[----:B------:R-:W-:Y:S04]  /*56800*/  STS.U16 [R13+0x11300], R3 ;  /* 0x011300030d007388 */ /* 0x000fe80000000400 */
[----:B------:R-:W3:Y:S04]  /*56810*/  LDL.LU R19, [R1+0x554c] ;  /* 0x00554c0001137983 */ /* 0x000ee80000300800 */
[----:B------:R-:W-:Y:S04]  /*56820*/  STS.U16 [R13+0x11b00], R8 ;  /* 0x011b00080d007388 */ /* 0x000fe80000000400 */
[----:B------:R-:W-:Y:S04]  /*56830*/  STS.U16 [R13+0x12300], R12 ;  /* 0x0123000c0d007388 */ /* 0x000fe80000000400 */
[----:B------:R-:W-:Y:S04]  /*56840*/  STS.U16 [R13+0x12b00], R11 ;  /* 0x012b000b0d007388 */ /* 0x000fe80000000400 */
[----:B------:R0:W-:Y:S04]  /*56850*/  STS.U16 [R13+0x13300], R9 ;  /* 0x013300090d007388 */ /* 0x0001e80000000400 */
[----:B0-----:R-:W4:Y:S04]  /*56860*/  LDL.LU R9, [R1+0xd0] ;  /* 0x0000d00001097983 */ /* 0x001f280000300800 */
[----:B------:R0:W-:Y:S04]  /*56870*/  STS.U16 [R13+0x13b00], R2 ;  /* 0x013b00020d007388 */ /* 0x0001e80000000400 */
[----:B------:R1:W-:Y:S04]  /*56880*/  STS.U16 [R13+0x14300], R14 ;  /* 0x0143000e0d007388 */ /* 0x0003e80000000400 */
[----:B------:R0:W-:Y:S04]  /*56890*/  STS.U16 [R13+0x14b00], R15 ;  /* 0x014b000f0d007388 */ /* 0x0001e80000000400 */
[----:B------:R0:W-:Y:S04]  /*568a0*/  STS.U16 [R13+0x15300], R24 ;  /* 0x015300180d007388 */ /* 0x0001e80000000400 */
[----:B------:R0:W-:Y:S04]  /*568b0*/  STS.U16 [R13+0x15b00], R25 ;  /* 0x015b00190d007388 */ /* 0x0001e80000000400 */
[----:B------:R0:W-:Y:S04]  /*568c0*/  STS.U16 [R13+0x16300], R26 ;  /* 0x0163001a0d007388 */ /* 0x0001e80000000400 */
[----:B------:R-:W4:Y:S04]  /*568d0*/  LDL.LU R8, [R1+0x10] ;  /* 0x0000100001087983 */ /* 0x000f280000300800 */
[----:B------:R-:W-:Y:S04]  /*568e0*/  STS.U16 [R13+0x16b00], R27 ;  /* 0x016b001b0d007388 */ /* 0x000fe80000000400 */
[----:B------:R-:W4:Y:S04]  /*568f0*/  LDL.LU R12, [R1+0x8] ;  /* 0x00000800010c7983 */ /* 0x000f280000300800 */
[----:B------:R-:W-:Y:S04]  /*56900*/  STS.U16 [R13+0x17300], R28 ;  /* 0x0173001c0d007388 */ /* 0x000fe80000000400 */
[----:B------:R-:W4:Y:S04]  /*56910*/  LDL.LU R11, [R1] ;  /* 0x00000000010b7983 */ /* 0x000f280000300800 */
[----:B------:R-:W-:Y:S04]  /*56920*/  STS.U16 [R13+0x17b00], R29 ;  /* 0x017b001d0d007388 */ /* 0x000fe80000000400 */
[----:B0-----:R-:W4:Y:S04]  /*56930*/  LDL.LU R2, [R1+0xe80] ;  /* 0x000e800001027983 */ /* 0x001f280000300800 */
[----:B------:R-:W-:Y:S04]  /*56940*/  STS.U16 [R13+0x18300], R4 ;  /* 0x018300040d007388 */ /* 0x000fe80000000400 */
[----:B-1----:R-:W4:Y:S04]  /*56950*/  LDL.LU R14, [R1+0xe60] ;  /* 0x000e6000010e7983 */ /* 0x002f280000300800 */
[----:B------:R-:W-:Y:S04]  /*56960*/  STS.U16 [R13+0x18b00], R5 ;  /* 0x018b00050d007388 */ /* 0x000fe80000000400 */
[----:B------:R-:W4:Y:S04]  /*56970*/  LDL.LU R15, [R1+0xe40] ;  /* 0x000e4000010f7983 */ /* 0x000f280000300800 */
[----:B------:R-:W-:Y:S04]  /*56980*/  STS.U16 [R13+0x19300], R0 ;  /* 0x019300000d007388 */ /* 0x000fe80000000400 */
        /* <DEDUP_REMOVED lines=11> */
[----:B------:R-:W-:Y:S04]  /*56a40*/  STS.U16 [R13+0x1b300], R23 ;  /* 0x01b300170d007388 */ /* 0x000fe80000000400 */
[----:B------:R-:W2:Y:S04]  /*56a50*/  LDL.LU R5, [R1+0xd20] ;  /* 0x000d200001057983 */ /* 0x000ea80000300800 */
[----:B------:R-:W2:Y:S04]  /*56a60*/  LDL.LU R0, [R1+0xd00] ;  /* 0x000d000001007983 */ /* 0x000ea80000300800 */
[----:B------:R-:W2:Y:S04]  /*56a70*/  LDL.LU R18, [R1+0xce0] ;  /* 0x000ce00001127983 */ /* 0x000ea80000300800 */
[----:B0-----:R-:W2:Y:S04]  /*56a80*/  LDL.LU R22, [R1+0xcc0] ;  /* 0x000cc00001167983 */ /* 0x001ea80000300800 */
[----:B---3--:R-:W-:Y:S04]  /*56a90*/  STS.U16 [R13+0x1bb00], R19 ;  /* 0x01bb00130d007388 */ /* 0x008fe80000000400 */
[----:B------:R-:W-:Y:S04]  /*56aa0*/  STS.U16 [R13+0x1c300], R17 ;  /* 0x01c300110d007388 */ /* 0x000fe80000000400 */
[----:B------:R0:W-:Y:S04]  /*56ab0*/  STS.U16 [R13+0x1cb00], R6 ;  /* 0x01cb00060d007388 */ /* 0x0001e80000000400 */
[----:B0-----:R-:W3:Y:S04]  /*56ac0*/  LDL.LU R6, [R1+0xca0] ;  /* 0x000ca00001067983 */ /* 0x001ee80000300800 */
[----:B------:R-:W3:Y:S04]  /*56ad0*/  LDL.LU R23, [R1+0xc80] ;  /* 0x000c800001177983 */ /* 0x000ee80000300800 */
[----:B----4-:R-:W-:Y:S04]  /*56ae0*/  STS.U16 [R13+0x1d300], R9 ;  /* 0x01d300090d007388 */ /* 0x010fe80000000400 */
[----:B------:R-:W4:Y:S04]  /*56af0*/  LDL.LU R17, [R1+0xc60] ;  /* 0x000c600001117983 */ /* 0x000f280000300800 */
[----:B------:R-:W-:Y:S04]  /*56b00*/  STS.U16 [R13+0x1db00], R16 ;  /* 0x01db00100d007388 */ /* 0x000fe80000000400 */
[----:B------:R-:W4:Y:S04]  /*56b10*/  LDL.LU R19, [R1+0xc40] ;  /* 0x000c400001137983 */ /* 0x000f280000300800 */
[----:B------:R0:W-:Y:S04]  /*56b20*/  STS.U16 [R13+0x1e300], R7 ;  /* 0x01e300070d007388 */ /* 0x0001e80000000400 */
[----:B0-----:R-:W4:Y:S04]  /*56b30*/  LDL.LU R7, [R1+0x820] ;  /* 0x0008200001077983 */ /* 0x001f280000300800 */
[----:B------:R-:W4:Y:S01]  /*56b40*/  LDL.LU R16, [R1+0x800] ;  /* 0x0008000001107983 */ /* 0x000f220000300800 */
[----:B------:R-:W-:-:S04]  /*56b50*/  SHF.L.U32 R10, R10, 0x1, RZ ;  /* 0x000000010a0a7819 */ /* 0x000fc800000006ff */
[----:B------:R-:W-:Y:S01]  /*56b60*/  LOP3.LUT R9, R10, 0x40, RZ, 0x3c, !PT ;  /* 0x000000400a097812 */ /* 0x000fe200078e3cff */
        /* <DEDUP_REMOVED lines=13> */
[----:B------:R1:W-:Y:S04]  /*56c40*/  STL [R1+0x5548], R10 ;  /* 0x0055480a01007387 */ /* 0x0003e80000100800 */
[----:B--2---:R-:W-:Y:S04]  /*56c50*/  STS.U16 [R9+0x5400], R4 ;  /* 0x0054000409007388 */ /* 0x004fe80000000400 */
[----:B0-----:R-:W2:Y:S04]  /*56c60*/  LDL.LU R21, [R1+0x7e0] ;  /* 0x0007e00001157983 */ /* 0x001ea80000300800 */
[----:B------:R-:W-:Y:S04]  /*56c70*/  STS.U16 [R9+0x5c00], R5 ;  /* 0x005c000509007388 */ /* 0x000fe80000000400 */
[----:B------:R-:W-:Y:S04]  /*56c80*/  STS.U16 [R9+0x6400], R0 ;  /* 0x0064000009007388 */ /* 0x000fe80000000400 */
[----:B------:R-:W-:Y:S04]  /*56c90*/  STS.U16 [R9+0x6c00], R18 ;  /* 0x006c001209007388 */ /* 0x000fe80000000400 */
[----:B------:R-:W-:Y:S04]  /*56ca0*/  STS.U16 [R9+0x7400], R22 ;  /* 0x0074001609007388 */ /* 0x000fe80000000400 */
[----:B-1----:R-:W2:Y:S04]  /*56cb0*/  LDL.LU R10, [R1+0x7c0] ;  /* 0x0007c000010a7983 */ /* 0x002ea80000300800 */
[----:B------:R-:W2:Y:S04]  /*56cc0*/  LDL.LU R20, [R1+0x7a0] ;  /* 0x0007a00001147983 */ /* 0x000ea80000300800 */
[----:B------:R-:W2:Y:S04]  /*56cd0*/  LDL.LU R14, [R1+0x780] ;  /* 0x00078000010e7983 */ /* 0x000ea80000300800 */
[----:B---3--:R-:W-:Y:S04]  /*56ce0*/  STS.U16 [R9+0x7c00], R6 ;  /* 0x007c000609007388 */ /* 0x008fe80000000400 */
[----:B------:R0:W-:Y:S04]  /*56cf0*/  STS.U16 [R9+0x8400], R23 ;  /* 0x0084001709007388 */ /* 0x0001e80000000400 */
[----:B----4-:R-:W-:Y:S04]  /*56d00*/  STS.U16 [R9+0x8c00], R17 ;  /* 0x008c001109007388 */ /* 0x010fe80000000400 */
[----:B0-----:R-:W3:Y:S04]  /*56d10*/  LDL.LU R23, [R1+0x760] ;  /* 0x0007600001177983 */ /* 0x001ee80000300800 */
[----:B------:R-:W-:Y:S04]  /*56d20*/  STS.U16 [R9+0x9400], R19 ;  /* 0x0094001309007388 */ /* 0x000fe80000000400 */
[----:B------:R0:W-:Y:S04]  /*56d30*/  STS.U16 [R9+0x9c00], R7 ;  /* 0x009c000709007388 */ /* 0x0001e80000000400 */
[----:B------:R1:W-:Y:S04]  /*56d40*/  STS.U16 [R9+0xa400], R16 ;  /* 0x00a4001009007388 */ /* 0x0003e80000000400 */
[----:B0-----:R-:W4:Y:S04]  /*56d50*/  LDL.LU R7, [R1+0x6e4] ;  /* 0x0006e40001077983 */ /* 0x001f280000300800 */
[----:B------:R-:W4:Y:S04]  /*56d60*/  LDL.LU R26, [R1+0x6c4] ;  /* 0x0006c400011a7983 */ /* 0x000f280000300800 */
[----:B------:R-:W4:Y:S04]  /*56d70*/  LDL.LU R6, [R1+0x684] ;  /* 0x0006840001067983 */ /* 0x000f280000300800 */
[----:B------:R-:W4:Y:S04]  /*56d80*/  LDL.LU R17, [R1+0x624] ;  /* 0x0006240001117983 */ /* 0x000f280000300800 */
[----:B------:R-:W4:Y:S04]  /*56d90*/  LDL.LU R19, [R1+0x5d4] ;  /* 0x0005d40001137983 */ /* 0x000f280000300800 */
[----:B-1----:R-:W4:Y:S04]  /*56da0*/  LDL.LU R16, [R1+0x5b4] ;  /* 0x0005b40001107983 */ /* 0x002f280000300800 */
        /* <DEDUP_REMOVED lines=19> */
[----:B------:R0:W-:Y:S04]  /*56ee0*/  STS.U16 [R9+0xb400], R10 ;  /* 0x00b4000a09007388 */ /* 0x0001e80000000400 */
[----:B------:R1:W-:Y:S04]  /*56ef0*/  STS.U16 [R9+0xbc00], R20 ;  /* 0x00bc001409007388 */ /* 0x0003e80000000400 */
[----:B------:R1:W-:Y:S04]  /*56f00*/  STS.U16 [R9+0xc400], R14 ;  /* 0x00c4000e09007388 */ /* 0x0003e80000000400 */
[----:B0-----:R-:W2:Y:S04]  /*56f10*/  LDL.LU R10, [R1+0x5548] ;  /* 0x00554800010a7983 */ /* 0x001ea80000300800 */
[----:B-1----:R-:W2:Y:S04]  /*56f20*/  LDL.LU R20, [R1+0x5544] ;  /* 0x0055440001147983 */ /* 0x002ea80000300800 */
[----:B------:R-:W2:Y:S04]  /*56f30*/  LDL.LU R14, [R1+0x5540] ;  /* 0x00554000010e7983 */ /* 0x000ea80000300800 */
[----:B---3--:R0:W-:Y:S04]  /*56f40*/  STS.U16 [R9+0xcc00], R23 ;  /* 0x00cc001709007388 */ /* 0x0081e80000000400 */
[----:B0-----:R-:W3:Y:S04]  /*56f50*/  LDL.LU R23, [R1+0x324] ;  /* 0x0003240001177983 */ /* 0x001ee80000300800 */
[----:B----4-:R0:W-:Y:S04]  /*56f60*/  STS.U16 [R9+0xd400], R7 ;  /* 0x00d4000709007388 */ /* 0x0101e80000000400 */
[----:B------:R1:W-:Y:S04]  /*56f70*/  STS.U16 [R9+0xdc00], R26 ;  /* 0x00dc001a09007388 */ /* 0x0003e80000000400 */
[----:B------:R4:W-:Y:S04]  /*56f80*/  STS.U16 [R9+0xe400], R6 ;  /* 0x00e4000609007388 */ /* 0x0009e80000000400 */
[----:B0-----:R-:W3:Y:S04]  /*56f90*/  LDL.LU R7, [R1+0x304] ;  /* 0x0003040001077983 */ /* 0x001ee80000300800 */
[----:B-1----:R-:W3:Y:S04]  /*56fa0*/  LDL.LU R26, [R1+0x553c] ;  /* 0x00553c00011a7983 */ /* 0x002ee80000300800 */
[----:B------:R0:W-:Y:S04]  /*56fb0*/  STS.U16 [R9+0xec00], R17 ;  /* 0x00ec001109007388 */ /* 0x0001e80000000400 */
[----:B----4-:R-:W4:Y:S04]  /*56fc0*/  LDL.LU R6, [R1+0x5538] ;  /* 0x0055380001067983 */ /* 0x010f280000300800 */
[----:B------:R1:W-:Y:S04]  /*56fd0*/  STS.U16 [R9+0xf400], R19 ;  /* 0x00f4001309007388 */ /* 0x0003e80000000400 */
[----:B0-----:R-:W4:Y:S04]  /*56fe0*/  LDL.LU R17, [R1+0x5534] ;  /* 0x0055340001117983 */ /* 0x001f280000300800 */
[----:B------:R0:W-:Y:S04]  /*56ff0*/  STS.U16 [R9+0xfc00], R16 ;  /* 0x00fc001009007388 */ /* 0x0001e80000000400 */
[----:B-1----:R-:W4:Y:S04]  /*57000*/  LDL.LU R19, [R1+0x5530] ;  /* 0x0055300001137983 */ /* 0x002f280000300800 */
[----:B------:R-:W-:Y:S04]  /*57010*/  STS.U16 [R9+0x10400], R3 ;  /* 0x0104000309007388 */ /* 0x000fe80000000400 */
[----:B0-----:R-:W4:Y:S04]  /*57020*/  LDL.LU R16, [R1+0x552c] ;  /* 0x00552c0001107983 */ /* 0x001f280000300800 */
[----:B------:R-:W-:Y:S04]  /*57030*/  STS.U16 [R9+0x10c00], R8 ;  /* 0x010c000809007388 */ /* 0x000fe80000000400 */
[----:B------:R-:W-:Y:S04]  /*57040*/  STS.U16 [R9+0x11400], R12 ;  /* 0x0114000c09007388 */ /* 0x000fe80000000400 */
[----:B------:R-:W-:Y:S04]  /*57050*/  STS.U16 [R9+0x11c00], R13 ;  /* 0x011c000d09007388 */ /* 0x000fe80000000400 */
[----:B------:R-:W-:Y:S04]  /*57060*/  STS.U16 [R9+0x12400], R11 ;  /* 0x0124000b09007388 */ /* 0x000fe80000000400 */
[----:B------:R0:W-:Y:S04]  /*57070*/  STS.U16 [R9+0x12c00], R22 ;  /* 0x012c001609007388 */ /* 0x0001e80000000400 */
[----:B0-----:R-:W4:Y:S04]  /*57080*/  LDL.LU R22, [R1+0x294] ;  /* 0x0002940001167983 */ /* 0x001f280000300800 */
[----:B------:R-:W4:Y:S04]  /*57090*/  LDL.LU R3, [R1+0xe4] ;  /* 0x0000e40001037983 */ /* 0x000f280000300800 */
[----:B------:R-:W4:Y:S04]  /*570a0*/  LDL.LU R8, [R1+0x48] ;  /* 0x0000480001087983 */ /* 0x000f280000300800 */
[----:B------:R-:W4:Y:S04]  /*570b0*/  LDL.LU R12, [R1+0x34] ;  /* 0x00003400010c7983 */ /* 0x000f280000300800 */
[----:B------:R0:W-:Y:S04]  /*570c0*/  STS.U16 [R9+0x13400], R2 ;  /* 0x0134000209007388 */ /* 0x0001e80000000400 */
[----:B------:R-:W4:Y:S04]  /*570d0*/  LDL.LU R13, [R1+0x20] ;  /* 0x00002000010d7983 */ /* 0x000f280000300800 */
[----:B------:R1:W-:Y:S04]  /*570e0*/  STS.U16 [R9+0x13c00], R15 ;  /* 0x013c000f09007388 */ /* 0x0003e80000000400 */
[----:B------:R0:W-:Y:S04]  /*570f0*/  STS.U16 [R9+0x14400], R24 ;  /* 0x0144001809007388 */ /* 0x0001e80000000400 */
[----:B------:R0:W-:Y:S04]  /*57100*/  STS.U16 [R9+0x14c00], R25 ;  /* 0x014c001909007388 */ /* 0x0001e80000000400 */
[----:B------:R-:W4:Y:S04]  /*57110*/  LDL.LU R11, [R1+0xc] ;  /* 0x00000c00010b7983 */ /* 0x000f280000300800 */
[----:B------:R0:W-:Y:S04]  /*57120*/  STS.U16 [R9+0x15400], R27 ;  /* 0x0154001b09007388 */ /* 0x0001e80000000400 */
[----:B------:R1:W-:Y:S04]  /*57130*/  STS.U16 [R9+0x15c00], R28 ;  /* 0x015c001c09007388 */ /* 0x0003e80000000400 */
[----:B------:R-:W-:Y:S04]  /*57140*/  STS.U16 [R9+0x16400], R29 ;  /* 0x0164001d09007388 */ /* 0x000fe80000000400 */
[----:B0-----:R-:W4:Y:S04]  /*57150*/  LDL.LU R2, [R1+0xe7c] ;  /* 0x000e7c0001027983 */ /* 0x001f280000300800 */
[----:B------:R-:W-:Y:S04]  /*57160*/  STS.U16 [R9+0x16c00], R4 ;  /* 0x016c000409007388 */ /* 0x000fe80000000400 */
[----:B-1----:R-:W4:Y:S04]  /*57170*/  LDL.LU R15, [R1+0xe5c] ;  /* 0x000e5c00010f7983 */ /* 0x002f280000300800 */
[----:B------:R-:W-:Y:S04]  /*57180*/  STS.U16 [R9+0x17400], R5 ;  /* 0x0174000509007388 */ /* 0x000fe80000000400 */
[----:B------:R-:W4:Y:S04]  /*57190*/  LDL.LU R24, [R1+0xe3c] ;  /* 0x000e3c0001187983 */ /* 0x000f280000300800 */
[----:B------:R0:W-:Y:S04]  /*571a0*/  STS.U16 [R9+0x17c00], R0 ;  /* 0x017c000009007388 */ /* 0x0001e80000000400 */
[----:B------:R-:W4:Y:S04]  /*571b0*/  LDL.LU R25, [R1+0xe1c] ;  /* 0x000e1c0001197983 */ /* 0x000f280000300800 */
[----:B--2---:R-:W-:Y:S04]  /*571c0*/  STS.U16 [R9+0x18400], R18 ;  /* 0x0184001209007388 */ /* 0x004fe80000000400 */
[----:B------:R-:W2:Y:S04]  /*571d0*/  LDL.LU R27, [R1+0xdfc] ;  /* 0x000dfc00011b7983 */ /* 0x000ea80000300800 */
[----:B------:R-:W-:Y:S04]  /*571e0*/  STS.U16 [R9+0x18c00], R21 ;  /* 0x018c001509007388 */ /* 0x000fe80000000400 */
[----:B------:R-:W2:Y:S04]  /*571f0*/  LDL.LU R28, [R1+0xddc] ;  /* 0x000ddc00011c7983 */ /* 0x000ea80000300800 */
[----:B0-----:R-:W2:Y:S04]  /*57200*/  LDL.LU R0, [R1+0xdbc] ;  /* 0x000dbc0001007983 */ /* 0x001ea80000300800 */
[----:B---3--:R0:W-:Y:S04]  /*57210*/  STS.U16 [R9+0x19400], R23 ;  /* 0x0194001709007388 */ /* 0x0081e80000000400 */
[----:B0-----:R-:W3:Y:S04]  /*57220*/  LDL.LU R23, [R1+0xd9c] ;  /* 0x000d9c0001177983 */ /* 0x001ee80000300800 */
[----:B------:R0:W-:Y:S04]  /*57230*/  STS.U16 [R9+0x19c00], R7 ;  /* 0x019c000709007388 */ /* 0x0001e80000000400 */
[----:B0-----:R-:W3:Y:S04]  /*57240*/  LDL.LU R7, [R1+0xd7c] ;  /* 0x000d7c0001077983 */ /* 0x001ee80000300800 */
[----:B----4-:R0:W-:Y:S04]  /*57250*/  STS.U16 [R9+0x1a400], R16 ;  /* 0x01a4001009007388 */ /* 0x0101e80000000400 */
[----:B0-----:R-:W4:Y:S04]  /*57260*/  LDL.LU R16, [R1+0xd5c] ;  /* 0x000d5c0001107983 */ /* 0x001f280000300800 */
[----:B------:R-:W4:Y:S04]  /*57270*/  LDL.LU R29, [R1+0xd3c] ;  /* 0x000d3c00011d7983 */ /* 0x000f280000300800 */
[----:B------:R-:W4:Y:S04]  /*57280*/  LDL.LU R4, [R1+0xd1c] ;  /* 0x000d1c0001047983 */ /* 0x000f280000300800 */
[----:B------:R-:W4:Y:S04]  /*57290*/  LDL.LU R5, [R1+0xcfc] ;  /* 0x000cfc0001057983 */ /* 0x000f280000300800 */
[----:B------:R-:W4:Y:S04]  /*572a0*/  LDL.LU R18, [R1+0xcdc] ;  /* 0x000cdc0001127983 */ /* 0x000f280000300800 */
[----:B------:R0:W-:Y:S04]  /*572b0*/  STS.U16 [R9+0x1ac00], R22 ;  /* 0x01ac001609007388 */ /* 0x0001e80000000400 */
[----:B------:R-:W-:Y:S04]  /*572c0*/  STS.U16 [R9+0x1b400], R19 ;  /* 0x01b4001309007388 */ /* 0x000fe80000000400 */
[----:B------:R-:W-:Y:S04]  /*572d0*/  STS.U16 [R9+0x1bc00], R17 ;  /* 0x01bc001109007388 */ /* 0x000fe80000000400 */
[----:B------:R-:W4:Y:S04]  /*572e0*/  LDL.LU R21, [R1+0xcbc] ;  /* 0x000cbc0001157983 */ /* 0x000f280000300800 */
[----:B------:R1:W-:Y:S04]  /*572f0*/  STS.U16 [R9+0x1c400], R6 ;  /* 0x01c4000609007388 */ /* 0x0003e80000000400 */
[----:B0-----:R-:W4:Y:S04]  /*57300*/  LDL.LU R22, [R1+0xc9c] ;  /* 0x000c9c0001167983 */ /* 0x001f280000300800 */
[----:B-1----:R-:W4:Y:S04]  /*57310*/  LDL.LU R6, [R1+0xc7c] ;  /* 0x000c7c0001067983 */ /* 0x002f280000300800 */
[----:B------:R-:W4:Y:S04]  /*57320*/  LDL.LU R17, [R1+0xc5c] ;  /* 0x000c5c0001117983 */ /* 0x000f280000300800 */
[----:B------:R-:W4:Y:S04]  /*57330*/  LDL.LU R19, [R1+0xa3c] ;  /* 0x000a3c0001137983 */ /* 0x000f280000300800 */
[----:B------:R-:W-:Y:S04]  /*57340*/  STS.U16 [R9+0x1cc00], R3 ;  /* 0x01cc000309007388 */ /* 0x000fe80000000400 */
[----:B------:R-:W-:Y:S04]  /*57350*/  STS.U16 [R9+0x1d400], R8 ;  /* 0x01d4000809007388 */ /* 0x000fe80000000400 */
[----:B------:R-:W-:Y:S04]  /*57360*/  STS.U16 [R9+0x1dc00], R12 ;  /* 0x01dc000c09007388 */ /* 0x000fe80000000400 */
[----:B------:R0:W-:Y:S04]  /*57370*/  STS.U16 [R9+0x1e400], R13 ;  /* 0x01e4000d09007388 */ /* 0x0001e80000000400 */
[----:B------:R-:W-:Y:S01]  /*57380*/  STS.U16 [R9+0x1ec00], R11 ;  /* 0x01ec000b09007388 */ /* 0x000fe20000000400 */
[----:B0-----:R-:W-:-:S03]  /*57390*/  LOP3.LUT R13, R10, 0x50, RZ, 0x3c, !PT ;  /* 0x000000500a0d7812 */ /* 0x001fc600078e3cff */
[----:B------:R-:W-:Y:S04]  /*573a0*/  STS.U16 [R9+0x1f400], R26 ;  /* 0x01f4001a09007388 */ /* 0x000fe80000000400 */
[----:B------:R-:W-:Y:S04]  /*573b0*/  STS.U16 [R9+0x1fc00], R14 ;  /* 0x01fc000e09007388 */ /* 0x000fe80000000400 */
[----:B------:R-:W-:Y:S04]  /*573c0*/  STS.U16 [R13+0x500], R2 ;  /* 0x000500020d007388 */ /* 0x000fe80000000400 */
[----:B------:R-:W-:Y:S04]  /*573d0*/  STS.U16 [R13+0xd00], R15 ;  /* 0x000d000f0d007388 */ /* 0x000fe80000000400 */
[----:B------:R-:W-:Y:S04]  /*573e0*/  STS.U16 [R13+0x1500], R24 ;  /* 0x001500180d007388 */ /* 0x000fe80000000400 */
[----:B------:R-:W-:Y:S04]  /*573f0*/  STS.U16 [R13+0x1d00], R25 ;  /* 0x001d00190d007388 */ /* 0x000fe80000000400 */
[----:B--2---:R-:W-:Y:S04]  /*57400*/  STS.U16 [R13+0x2500], R27 ;  /* 0x0025001b0d007388 */ /* 0x004fe80000000400 */
[----:B------:R-:W-:Y:S04]  /*57410*/  STS.U16 [R13+0x2d00], R28 ;  /* 0x002d001c0d007388 */ /* 0x000fe80000000400 */
[----:B------:R0:W-:Y:S04]  /*57420*/  STS.U16 [R13+0x3500], R0 ;  /* 0x003500000d007388 */ /* 0x0001e80000000400 */
[----:B0-----:R-:W2:Y:S04]  /*57430*/  LDL.LU R0, [R1+0x81c] ;  /* 0x00081c0001007983 */ /* 0x001ea80000300800 */
[----:B---3--:R0:W-:Y:S04]  /*57440*/  STS.U16 [R13+0x3d00], R23 ;  /* 0x003d00170d007388 */ /* 0x0081e80000000400 */
[----:B0-----:R-:W3:Y:S04]  /*57450*/  LDL.LU R23, [R1+0x7fc] ;  /* 0x0007fc0001177983 */ /* 0x001ee80000300800 */
[----:B------:R0:W-:Y:S04]  /*57460*/  STS.U16 [R13+0x4500], R7 ;  /* 0x004500070d007388 */ /* 0x0001e80000000400 */
[----:B0-----:R-:W3:Y:S04]  /*57470*/  LDL.LU R7, [R1+0x7dc] ;  /* 0x0007dc0001077983 */ /* 0x001ee80000300800 */
[----:B----4-:R0:W-:Y:S04]  /*57480*/  STS.U16 [R13+0x4d00], R16 ;  /* 0x004d00100d007388 */ /* 0x0101e80000000400 */
[----:B------:R1:W-:Y:S04]  /*57490*/  STS.U16 [R13+0x5500], R29 ;  /* 0x0055001d0d007388 */ /* 0x0003e80000000400 */
[----:B------:R-:W-:Y:S04]  /*574a0*/  STS.U16 [R13+0x5d00], R4 ;  /* 0x005d00040d007388 */ /* 0x000fe80000000400 */
[----:B0-----:R-:W4:Y:S04]  /*574b0*/  LDL.LU R16, [R1+0x7bc] ;  /* 0x0007bc0001107983 */ /* 0x001f280000300800 */
[----:B------:R-:W4:Y:S04]  /*574c0*/  LDL.LU R9, [R1+0x79c] ;  /* 0x00079c0001097983 */ /* 0x000f280000300800 */
[----:B------:R-:W4:Y:S04]  /*574d0*/  LDL.LU R25, [R1+0x77c] ;  /* 0x00077c0001197983 */ /* 0x000f280000300800 */
        /* <DEDUP_REMOVED lines=32> */
[----:B------:R0:W-:Y:S04]  /*576e0*/  STS.U16 [R13+0xad00], R7 ;  /* 0x00ad00070d007388 */ /* 0x0001e80000000400 */
[----:B0-----:R-:W3:Y:S04]  /*576f0*/  LDL.LU R7, [R1+0x360] ;  /* 0x0003600001077983 */ /* 0x001ee80000300800 */
[----:B----4-:R0:W-:Y:S04]  /*57700*/  STS.U16 [R13+0xb500], R16 ;  /* 0x00b500100d007388 */ /* 0x0101e80000000400 */
[----:B------:R1:W-:Y:S04]  /*57710*/  STS.U16 [R13+0xbd00], R9 ;  /* 0x00bd00090d007388 */ /* 0x0003e80000000400 */
[----:B------:R4:W-:Y:S04]  /*57720*/  STS.U16 [R13+0xc500], R25 ;  /* 0x00c500190d007388 */ /* 0x0009e80000000400 */
[----:B0-----:R-:W3:Y:S04]  /*57730*/  LDL.LU R16, [R1+0x340] ;  /* 0x0003400001107983 */ /* 0x001ee80000300800 */
[----:B-1----:R-:W3:Y:S04]  /*57740*/  LDL.LU R9, [R1+0x5528] ;  /* 0x0055280001097983 */ /* 0x002ee80000300800 */
[----:B----4-:R-:W4:Y:S04]  /*57750*/  LDL.LU R25, [R1+0x5524] ;  /* 0x0055240001197983 */ /* 0x010f280000300800 */
[----:B------:R0:W-:Y:S04]  /*57760*/  STS.U16 [R13+0xcd00], R29 ;  /* 0x00cd001d0d007388 */ /* 0x0001e80000000400 */
[----:B------:R1:W-:Y:S04]  /*57770*/  STS.U16 [R13+0xd500], R5 ;  /* 0x00d500050d007388 */ /* 0x0003e80000000400 */
[----:B------:R1:W-:Y:S04]  /*57780*/  STS.U16 [R13+0xdd00], R18 ;  /* 0x00dd00120d007388 */ /* 0x0003e80000000400 */
[----:B0-----:R-:W4:Y:S04]  /*57790*/  LDL.LU R29, [R1+0x5520] ;  /* 0x00552000011d7983 */ /* 0x001f280000300800 */
[----:B-1----:R-:W4:Y:S04]  /*577a0*/  LDL.LU R5, [R1+0x551c] ;  /* 0x00551c0001057983 */ /* 0x002f280000300800 */
[----:B------:R-:W4:Y:S04]  /*577b0*/  LDL.LU R18, [R1+0x5518] ;  /* 0x0055180001127983 */ /* 0x000f280000300800 */
        /* <DEDUP_REMOVED lines=8> */
[----:B0-----:R-:W4:Y:S04]  /*57840*/  LDL.LU R17, [R1+0x5508] ;  /* 0x0055080001117983 */ /* 0x001f280000300800 */
[----:B-1----:R-:W4:Y:S04]  /*57850*/  LDL.LU R19, [R1+0x5504] ;  /* 0x0055040001137983 */ /* 0x002f280000300800 */
[----:B------:R-:W-:Y:S04]  /*57860*/  STS.U16 [R13+0x10d00], R14 ;  /* 0x010d000e0d007388 */ /* 0x000fe80000000400 */
[----:B------:R0:W-:Y:S04]  /*57870*/  STS.U16 [R13+0x11500], R26 ;  /* 0x0115001a0d007388 */ /* 0x0001e80000000400 */
[----:B------:R1:W-:Y:S04]  /*57880*/  STS.U16 [R13+0x11d00], R3 ;  /* 0x011d00030d007388 */ /* 0x0003e80000000400 */
[----:B------:R1:W-:Y:S04]  /*57890*/  STS.U16 [R13+0x12500], R8 ;  /* 0x012500080d007388 */ /* 0x0003e80000000400 */
[----:B0-----:R-:W4:Y:S04]  /*578a0*/  LDL.LU R26, [R1+0x290] ;  /* 0x00029000011a7983 */ /* 0x001f280000300800 */
[----:B-1----:R-:W4:Y:S04]  /*578b0*/  LDL.LU R3, [R1+0x270] ;  /* 0x0002700001037983 */ /* 0x002f280000300800 */
[----:B------:R0:W-:Y:S04]  /*578c0*/  STS.U16 [R13+0x12d00], R12 ;  /* 0x012d000c0d007388 */ /* 0x0001e80000000400 */
[----:B------:R-:W4:Y:S04]  /*578d0*/  LDL.LU R8, [R1+0x130] ;  /* 0x0001300001087983 */ /* 0x000f280000300800 */
[----:B0-----:R-:W4:Y:S04]  /*578e0*/  LDL.LU R12, [R1+0xf8] ;  /* 0x0000f800010c7983 */ /* 0x001f280000300800 */
[----:B------:R0:W-:Y:S04]  /*578f0*/  STS.U16 [R13+0x13500], R10 ;  /* 0x0135000a0d007388 */ /* 0x0001e80000000400 */
[----:B------:R1:W-:Y:S04]  /*57900*/  STS.U16 [R13+0x13d00], R11 ;  /* 0x013d000b0d007388 */ /* 0x0003e80000000400 */
[----:B------:R1:W-:Y:S04]  /*57910*/  STS.U16 [R13+0x14500], R2 ;  /* 0x014500020d007388 */ /* 0x0003e80000000400 */
[----:B------:R1:W-:Y:S04]  /*57920*/  STS.U16 [R13+0x14d00], R15 ;  /* 0x014d000f0d007388 */ /* 0x0003e80000000400 */
[----:B0-----:R-:W4:Y:S04]  /*57930*/  LDL.LU R10, [R1+0xe78] ;  /* 0x000e7800010a7983 */ /* 0x001f280000300800 */
[----:B------:R0:W-:Y:S04]  /*57940*/  STS.U16 [R13+0x15500], R24 ;  /* 0x015500180d007388 */ /* 0x0001e80000000400 */
[----:B-1----:R-:W4:Y:S04]  /*57950*/  LDL.LU R11, [R1+0xe58] ;  /* 0x000e5800010b7983 */ /* 0x002f280000300800 */
[----:B------:R1:W-:Y:S04]  /*57960*/  STS.U16 [R13+0x15d00], R27 ;  /* 0x015d001b0d007388 */ /* 0x0003e80000000400 */
[----:B------:R-:W4:Y:S04]  /*57970*/  LDL.LU R2, [R1+0xe38] ;  /* 0x000e380001027983 */ /* 0x000f280000300800 */
[----:B------:R0:W-:Y:S04]  /*57980*/  STS.U16 [R13+0x16500], R28 ;  /* 0x0165001c0d007388 */ /* 0x0001e80000000400 */
[----:B------:R-:W4:Y:S04]  /*57990*/  LDL.LU R15, [R1+0xe18] ;  /* 0x000e1800010f7983 */ /* 0x000f280000300800 */
[----:B--2---:R2:W-:Y:S04]  /*579a0*/  STS.U16 [R13+0x16d00], R4 ;  /* 0x016d00040d007388 */ /* 0x0045e80000000400 */
[----:B0-----:R-:W4:Y:S04]  /*579b0*/  LDL.LU R24, [R1+0xdf8] ;  /* 0x000df80001187983 */ /* 0x001f280000300800 */
[----:B------:R0:W-:Y:S04]  /*579c0*/  STS.U16 [R13+0x17500], R0 ;  /* 0x017500000d007388 */ /* 0x0001e80000000400 */
[----:B-1----:R-:W4:Y:S04]  /*579d0*/  LDL.LU R27, [R1+0xdd8] ;  /* 0x000dd800011b7983 */ /* 0x002f280000300800 */
[----:B------:R-:W4:Y:S04]  /*579e0*/  LDL.LU R28, [R1+0xdb8] ;  /* 0x000db800011c7983 */ /* 0x000f280000300800 */
[----:B--2---:R-:W2:Y:S04]  /*579f0*/  LDL.LU R4, [R1+0xd98] ;  /* 0x000d980001047983 */ /* 0x004ea80000300800 */
[----:B0-----:R-:W2:Y:S04]  /*57a00*/  LDL.LU R0, [R1+0xd78] ;  /* 0x000d780001007983 */ /* 0x001ea80000300800 */
[----:B---3--:R0:W-:Y:S04]  /*57a10*/  STS.U16 [R13+0x17d00], R23 ;  /* 0x017d00170d007388 */ /* 0x0081e80000000400 */
[----:B0-----:R-:W3:Y:S04]  /*57a20*/  LDL.LU R23, [R1+0xd58] ;  /* 0x000d580001177983 */ /* 0x001ee80000300800 */
[----:B------:R0:W-:Y:S04]  /*57a30*/  STS.U16 [R13+0x18500], R7 ;  /* 0x018500070d007388 */ /* 0x0001e80000000400 */
[----:B0-----:R-:W3:Y:S04]  /*57a40*/  LDL.LU R7, [R1+0xd38] ;  /* 0x000d380001077983 */ /* 0x001ee80000300800 */
[----:B------:R0:W-:Y:S04]  /*57a50*/  STS.U16 [R13+0x18d00], R16 ;  /* 0x018d00100d007388 */ /* 0x0001e80000000400 */
[----:B0-----:R-:W3:Y:S04]  /*57a60*/  LDL.LU R16, [R1+0xd18] ;  /* 0x000d180001107983 */ /* 0x001ee80000300800 */
[----:B----4-:R-:W-:Y:S04]  /*57a70*/  STS.U16 [R13+0x19500], R19 ;  /* 0x019500130d007388 */ /* 0x010fe80000000400 */
[----:B------:R-:W-:Y:S04]  /*57a80*/  STS.U16 [R13+0x19d00], R17 ;  /* 0x019d00110d007388 */ /* 0x000fe80000000400 */
[----:B------:R0:W-:Y:S04]  /*57a90*/  STS.U16 [R13+0x1a500], R6 ;  /* 0x01a500060d007388 */ /* 0x0001e80000000400 */
[----:B0-----:R-:W4:Y:S04]  /*57aa0*/  LDL.LU R6, [R1+0xcf8] ;  /* 0x000cf80001067983 */ /* 0x001f280000300800 */
[----:B------:R-:W4:Y:S04]  /*57ab0*/  LDL.LU R17, [R1+0xcd8] ;  /* 0x000cd80001117983 */ /* 0x000f280000300800 */
[----:B------:R-:W4:Y:S04]  /*57ac0*/  LDL.LU R19, [R1+0xcb8] ;  /* 0x000cb80001137983 */ /* 0x000f280000300800 */
        /* <DEDUP_REMOVED lines=16> */
[----:B------:R-:W-:Y:S04]  /*57bd0*/  STS.U16 [R18+0x2600], R24 ;  /* 0x0026001812007388 */ /* 0x000fe80000000400 */
[----:B-1----:R-:W4:Y:S04]  /*57be0*/  LDL.LU R5, [R1+0xc98] ;  /* 0x000c980001057983 */ /* 0x002f280000300800 */
[----:B------:R-:W-:Y:S04]  /*57bf0*/  STS.U16 [R18+0x2e00], R27 ;  /* 0x002e001b12007388 */ /* 0x000fe80000000400 */
[----:B------:R-:W-:Y:S04]  /*57c00*/  STS.U16 [R18+0x3600], R28 ;  /* 0x0036001c12007388 */ /* 0x000fe80000000400 */
[----:B------:R-:W4:Y:S04]  /*57c10*/  LDL.LU R21, [R1+0xc78] ;  /* 0x000c780001157983 */ /* 0x000f280000300800 */
[----:B--2---:R-:W-:Y:S04]  /*57c20*/  STS.U16 [R18+0x3e00], R4 ;  /* 0x003e000412007388 */ /* 0x004fe80000000400 */
[----:B------:R-:W2:Y:S04]  /*57c30*/  LDL.LU R22, [R1+0xc58] ;  /* 0x000c580001167983 */ /* 0x000ea80000300800 */
[----:B------:R-:W-:Y:S04]  /*57c40*/  STS.U16 [R18+0x4600], R0 ;  /* 0x0046000012007388 */ /* 0x000fe80000000400 */
[----:B------:R0:W-:Y:S04]  /*57c50*/  STL [R1+0x5500], R20 ;  /* 0x0055001401007387 */ /* 0x0001e80000100800 */
[----:B0-----:R-:W2:Y:S04]  /*57c60*/  LDL.LU R20, [R1+0xa38] ;  /* 0x000a380001147983 */ /* 0x001ea80000300800 */
[----:B------:R-:W2:Y:S04]  /*57c70*/  LDL.LU R10, [R1+0x818] ;  /* 0x00081800010a7983 */ /* 0x000ea80000300800 */
[----:B------:R-:W2:Y:S04]  /*57c80*/  LDL.LU R24, [R1+0x7f8] ;  /* 0x0007f80001187983 */ /* 0x000ea80000300800 */
[----:B---3--:R-:W-:Y:S04]  /*57c90*/  STS.U16 [R18+0x4e00], R23 ;  /* 0x004e001712007388 */ /* 0x008fe80000000400 */
[----:B------:R-:W-:Y:S04]  /*57ca0*/  STS.U16 [R18+0x5600], R7 ;  /* 0x0056000712007388 */ /* 0x000fe80000000400 */
[----:B------:R-:W-:Y:S04]  /*57cb0*/  STS.U16 [R18+0x5e00], R16 ;  /* 0x005e001012007388 */ /* 0x000fe80000000400 */
[----:B----4-:R0:W-:Y:S04]  /*57cc0*/  STS.U16 [R18+0x6600], R6 ;  /* 0x0066000612007388 */ /* 0x0101e80000000400 */
[----:B------:R1:W-:Y:S04]  /*57cd0*/  STS.U16 [R18+0x6e00], R17 ;  /* 0x006e001112007388 */ /* 0x0003e80000000400 */
[----:B------:R3:W-:Y:S04]  /*57ce0*/  STS.U16 [R18+0x7600], R19 ;  /* 0x0076001312007388 */ /* 0x0007e80000000400 */
[----:B0-----:R-:W4:Y:S04]  /*57cf0*/  LDL.LU R6, [R1+0x7d8] ;  /* 0x0007d80001067983 */ /* 0x001f280000300800 */
[----:B-1----:R-:W4:Y:S04]  /*57d00*/  LDL.LU R17, [R1+0x7b8] ;  /* 0x0007b80001117983 */ /* 0x002f280000300800 */
[----:B---3--:R-:W3:Y:S04]  /*57d10*/  LDL.LU R19, [R1+0x798] ;  /* 0x0007980001137983 */ /* 0x008ee80000300800 */
        /* <DEDUP_REMOVED lines=22> */
[----:B--2---:R0:W-:Y:S04]  /*57e80*/  STS.U16 [R18+0x8e00], R22 ;  /* 0x008e001612007388 */ /* 0x0041e80000000400 */
[----:B-1----:R-:W2:Y:S04]  /*57e90*/  LDL.LU R21, [R1+0x3dc] ;  /* 0x0003dc0001157983 */ /* 0x002ea80000300800 */
[----:B------:R1:W-:Y:S04]  /*57ea0*/  STS.U16 [R18+0x9600], R20 ;  /* 0x0096001412007388 */ /* 0x0003e80000000400 */
[----:B0-----:R-:W2:Y:S04]  /*57eb0*/  LDL.LU R22, [R1+0x3bc] ;  /* 0x0003bc0001167983 */ /* 0x001ea80000300800 */
[----:B------:R0:W-:Y:S04]  /*57ec0*/  STS.U16 [R18+0x9e00], R10 ;  /* 0x009e000a12007388 */ /* 0x0001e80000000400 */
[----:B-1----:R-:W2:Y:S04]  /*57ed0*/  LDL.LU R20, [R1+0x5500] ;  /* 0x0055000001147983 */ /* 0x002ea80000300800 */
[----:B------:R1:W-:Y:S04]  /*57ee0*/  STS.U16 [R18+0xa600], R24 ;  /* 0x00a6001812007388 */ /* 0x0003e80000000400 */
[----:B0-----:R-:W2:Y:S04]  /*57ef0*/  LDL.LU R10, [R1+0x54fc] ;  /* 0x0054fc00010a7983 */ /* 0x001ea80000300800 */
[----:B-1----:R-:W2:Y:S04]  /*57f00*/  LDL.LU R24, [R1+0x54f8] ;  /* 0x0054f80001187983 */ /* 0x002ea80000300800 */
[----:B----4-:R0:W-:Y:S04]  /*57f10*/  STS.U16 [R18+0xae00], R6 ;  /* 0x00ae000612007388 */ /* 0x0101e80000000400 */
[----:B------:R1:W-:Y:S04]  /*57f20*/  STS.U16 [R18+0xb600], R17 ;  /* 0x00b6001112007388 */ /* 0x0003e80000000400 */
[----:B---3--:R3:W-:Y:S04]  /*57f30*/  STS.U16 [R18+0xbe00], R19 ;  /* 0x00be001312007388 */ /* 0x0087e80000000400 */
[----:B0-----:R-:W4:Y:S04]  /*57f40*/  LDL.LU R6, [R1+0x54f4] ;  /* 0x0054f40001067983 */ /* 0x001f280000300800 */
[----:B-1----:R-:W4:Y:S04]  /*57f50*/  LDL.LU R17, [R1+0x54f0] ;  /* 0x0054f00001117983 */ /* 0x002f280000300800 */
[----:B---3--:R-:W3:Y:S04]  /*57f60*/  LDL.LU R19, [R1+0x54ec] ;  /* 0x0054ec0001137983 */ /* 0x008ee80000300800 */
[----:B------:R0:W-:Y:S04]  /*57f70*/  STS.U16 [R18+0xc600], R23 ;  /* 0x00c6001712007388 */ /* 0x0001e80000000400 */
[----:B------:R1:W-:Y:S04]  /*57f80*/  STS.U16 [R18+0xce00], R7 ;  /* 0x00ce000712007388 */ /* 0x0003e80000000400 */
[----:B------:R1:W-:Y:S04]  /*57f90*/  STS.U16 [R18+0xd600], R16 ;  /* 0x00d6001012007388 */ /* 0x0003e80000000400 */
[----:B0-----:R-:W3:Y:S04]  /*57fa0*/  LDL.LU R23, [R1+0x39c] ;  /* 0x00039c0001177983 */ /* 0x001ee80000300800 */
[----:B-1----:R-:W4:Y:S04]  /*57fb0*/  LDL.LU R7, [R1+0x37c] ;  /* 0x00037c0001077983 */ /* 0x002f280000300800 */
[----:B------:R-:W4:Y:S04]  /*57fc0*/  LDL.LU R16, [R1+0x35c] ;  /* 0x00035c0001107983 */ /* 0x000f280000300800 */
        /* <DEDUP_REMOVED lines=14> */
[----:B0-----:R-:W4:Y:S04]  /*580b0*/  LDL.LU R28, [R1+0x2ac] ;  /* 0x0002ac00011c7983 */ /* 0x001f280000300800 */
[----:B------:R-:W-:Y:S04]  /*580c0*/  STS.U16 [R18+0x14e00], R4 ;  /* 0x014e000412007388 */ /* 0x000fe80000000400 */
[----:B------:R-:W-:Y:S04]  /*580d0*/  STS.U16 [R18+0x15600], R0 ;  /* 0x0156000012007388 */ /* 0x000fe80000000400 */
[----:B------:R-:W4:Y:S04]  /*580e0*/  LDL.LU R9, [R1+0x28c] ;  /* 0x00028c0001097983 */ /* 0x000f280000300800 */
[----:B------:R-:W-:Y:S04]  /*580f0*/  STS.U16 [R18+0x15e00], R5 ;  /* 0x015e000512007388 */ /* 0x000fe80000000400 */
[----:B------:R-:W4:Y:S04]  /*58100*/  LDL.LU R25, [R1+0x26c] ;  /* 0x00026c0001197983 */ /* 0x000f280000300800 */
[----:B--2---:R-:W-:Y:S04]  /*58110*/  STS.U16 [R18+0x16600], R21 ;  /* 0x0166001512007388 */ /* 0x004fe80000000400 */
[----:B------:R-:W2:Y:S04]  /*58120*/  LDL.LU R29, [R1+0x12c] ;  /* 0x00012c00011d7983 */ /* 0x000ea80000300800 */
[----:B------:R-:W-:Y:S04]  /*58130*/  STS.U16 [R18+0x16e00], R22 ;  /* 0x016e001612007388 */ /* 0x000fe80000000400 */
[----:B------:R-:W2:Y:S04]  /*58140*/  LDL.LU R14, [R1+0xf4] ;  /* 0x0000f400010e7983 */ /* 0x000ea80000300800 */
[----:B------:R-:W2:Y:S04]  /*58150*/  LDL.LU R26, [R1+0xdc] ;  /* 0x0000dc00011a7983 */ /* 0x000ea80000300800 */
[----:B------:R-:W2:Y:S04]  /*58160*/  LDL.LU R3, [R1+0x40] ;  /* 0x0000400001037983 */ /* 0x000ea80000300800 */
[----:B------:R-:W2:Y:S04]  /*58170*/  LDL.LU R8, [R1+0x2c] ;  /* 0x00002c0001087983 */ /* 0x000ea80000300800 */
[----:B------:R-:W2:Y:S04]  /*58180*/  LDL.LU R12, [R1+0x18] ;  /* 0x00001800010c7983 */ /* 0x000ea80000300800 */
[----:B---3--:R-:W-:Y:S04]  /*58190*/  STS.U16 [R18+0x17600], R23 ;  /* 0x0176001712007388 */ /* 0x008fe80000000400 */
[----:B----4-:R-:W-:Y:S04]  /*581a0*/  STS.U16 [R18+0x17e00], R7 ;  /* 0x017e000712007388 */ /* 0x010fe80000000400 */
[----:B------:R-:W-:Y:S04]  /*581b0*/  STS.U16 [R18+0x18600], R16 ;  /* 0x0186001012007388 */ /* 0x000fe80000000400 */
[----:B------:R0:W-:Y:S04]  /*581c0*/  STS.U16 [R18+0x18e00], R19 ;  /* 0x018e001312007388 */ /* 0x0001e80000000400 */
[----:B0-----:R-:W3:Y:S04]  /*581d0*/  LDL.LU R19, [R1+0xe74] ;  /* 0x000e740001137983 */ /* 0x001ee80000300800 */
        /* <DEDUP_REMOVED lines=11> */
[----:B------:R-:W-:Y:S04]  /*58290*/  STS.U16 [R18+0x19600], R17 ;  /* 0x0196001112007388 */ /* 0x000fe80000000400 */
[----:B------:R-:W3:Y:S04]  /*582a0*/  LDL.LU R7, [R1+0xcf4] ;  /* 0x000cf40001077983 */ /* 0x000ee80000300800 */
[----:B------:R0:W-:Y:S04]  /*582b0*/  STS.U16 [R18+0x19e00], R6 ;  /* 0x019e000612007388 */ /* 0x0001e80000000400 */
[----:B------:R-:W3:Y:S04]  /*582c0*/  LDL.LU R16, [R1+0xcd4] ;  /* 0x000cd40001107983 */ /* 0x000ee80000300800 */
[----:B------:R1:W-:Y:S04]  /*582d0*/  STS.U16 [R18+0x1a600], R28 ;  /* 0x01a6001c12007388 */ /* 0x0003e80000000400 */
[----:B0-----:R-:W3:Y:S04]  /*582e0*/  LDL.LU R6, [R1+0xcb4] ;  /* 0x000cb40001067983 */ /* 0x001ee80000300800 */
[----:B------:R-:W3:Y:S04]  /*582f0*/  LDL.LU R17, [R1+0xc94] ;  /* 0x000c940001117983 */ /* 0x000ee80000300800 */
[----:B-1----:R-:W3:Y:S04]  /*58300*/  LDL.LU R28, [R1+0x54e8] ;  /* 0x0054e800011c7983 */ /* 0x002ee80000300800 */
[----:B------:R-:W-:Y:S04]  /*58310*/  STS.U16 [R18+0x1ae00], R9 ;  /* 0x01ae000912007388 */ /* 0x000fe80000000400 */
[----:B------:R-:W-:Y:S04]  /*58320*/  STS.U16 [R18+0x1b600], R25 ;  /* 0x01b6001912007388 */ /* 0x000fe80000000400 */
[----:B--2---:R-:W-:Y:S01]  /*58330*/  STS.U16 [R18+0x1be00], R29 ;  /* 0x01be001d12007388 */ /* 0x004fe20000000400 */
[----:B------:R-:W-:-:S03]  /*58340*/  LOP3.LUT R20, R20, 0x70, RZ, 0x3c, !PT ;  /* 0x0000007014147812 */ /* 0x000fc600078e3cff */
[----:B------:R-:W-:Y:S04]  /*58350*/  STS.U16 [R18+0x1c600], R14 ;  /* 0x01c6000e12007388 */ /* 0x000fe80000000400 */
[----:B------:R-:W-:Y:S04]  /*58360*/  STS.U16 [R18+0x1ce00], R26 ;  /* 0x01ce001a12007388 */ /* 0x000fe80000000400 */
[----:B------:R-:W-:Y:S04]  /*58370*/  STS.U16 [R18+0x1d600], R3 ;  /* 0x01d6000312007388 */ /* 0x000fe80000000400 */
[----:B------:R-:W-:Y:S04]  /*58380*/  STS.U16 [R18+0x1de00], R8 ;  /* 0x01de000812007388 */ /* 0x000fe80000000400 */
[----:B------:R-:W-:Y:S04]  /*58390*/  STS.U16 [R18+0x1e600], R12 ;  /* 0x01e6000c12007388 */ /* 0x000fe80000000400 */
[----:B---3--:R-:W-:Y:S04]  /*583a0*/  STS.U16 [R18+0x1ee00], R28 ;  /* 0x01ee001c12007388 */ /* 0x008fe80000000400 */
[----:B------:R-:W-:Y:S04]  /*583b0*/  STS.U16 [R18+0x1f600], R24 ;  /* 0x01f6001812007388 */ /* 0x000fe80000000400 */
[----:B------:R0:W-:Y:S04]  /*583c0*/  STS.U16 [R18+0x1fe00], R10 ;  /* 0x01fe000a12007388 */ /* 0x0001e80000000400 */
[----:B------:R1:W-:Y:S04]  /*583d0*/  STS.U16 [R20+0x700], R19 ;  /* 0x0007001314007388 */ /* 0x0003e80000000400 */
[----:B0-----:R-:W2:Y:S04]  /*583e0*/  LDL.LU R18, [R1+0xc74] ;  /* 0x000c740001127983 */ /* 0x001ea80000300800 */
[----:B-1----:R-:W3:Y:S04]  /*583f0*/  LDL.LU R19, [R1+0xc54] ;  /* 0x000c540001137983 */ /* 0x002ee80000300800 */
[----:B------:R-:W2:Y:S04]  /*58400*/  LDL.LU R8, [R1+0x814] ;  /* 0x0008140001087983 */ /* 0x000ea80000300800 */
[----:B----4-:R-:W-:Y:S04]  /*58410*/  STS.U16 [R20+0xf00], R13 ;  /* 0x000f000d14007388 */ /* 0x010fe80000000400 */
[----:B------:R-:W-:Y:S04]  /*58420*/  STS.U16 [R20+0x1700], R11 ;  /* 0x0017000b14007388 */ /* 0x000fe80000000400 */
[----:B------:R-:W-:Y:S04]  /*58430*/  STS.U16 [R20+0x1f00], R2 ;  /* 0x001f000214007388 */ /* 0x000fe80000000400 */
[----:B------:R-:W-:Y:S04]  /*58440*/  STS.U16 [R20+0x2700], R15 ;  /* 0x0027000f14007388 */ /* 0x000fe80000000400 */
[----:B------:R-:W-:Y:S04]  /*58450*/  STS.U16 [R20+0x2f00], R27 ;  /* 0x002f001b14007388 */ /* 0x000fe80000000400 */
[----:B------:R-:W-:Y:S04]  /*58460*/  STS.U16 [R20+0x3700], R4 ;  /* 0x0037000414007388 */ /* 0x000fe80000000400 */
[----:B--2---:R0:W-:Y:S04]  /*58470*/  STL [R1+0x54e4], R8 ;  /* 0x0054e40801007387 */ /* 0x0041e80000100800 */
[----:B0-----:R-:W2:Y:S04]  /*58480*/  LDL.LU R8, [R1+0xa34] ;  /* 0x000a340001087983 */ /* 0x001ea80000300800 */
        /* <DEDUP_REMOVED lines=16> */
[----:B------:R-:W4:Y:S04]  /*58590*/  LDL.LU R13, [R1+0x5fc] ;  /* 0x0005fc00010d7983 */ /* 0x000f280000300800 */
[----:B------:R-:W4:Y:S04]  /*585a0*/  LDL.LU R11, [R1+0x5c8] ;  /* 0x0005c800010b7983 */ /* 0x000f280000300800 */
[----:B------:R1:W-:Y:S04]  /*585b0*/  STS.U16 [R20+0x7700], R6 ;  /* 0x0077000614007388 */ /* 0x0003e80000000400 */
[----:B0-----:R-:W4:Y:S04]  /*585c0*/  LDL.LU R16, [R1+0x5a8] ;  /* 0x0005a80001107983 */ /* 0x001f280000300800 */
[----:B------:R0:W-:Y:S04]  /*585d0*/  STS.U16 [R20+0x7f00], R17 ;  /* 0x007f001114007388 */ /* 0x0001e80000000400 */
[----:B-1----:R-:W4:Y:S04]  /*585e0*/  LDL.LU R6, [R1+0x588] ;  /* 0x0005880001067983 */ /* 0x002f280000300800 */
[----:B------:R1:W-:Y:S04]  /*585f0*/  STS.U16 [R20+0x8700], R18 ;  /* 0x0087001214007388 */ /* 0x0003e80000000400 */
[----:B0-----:R-:W4:Y:S04]  /*58600*/  LDL.LU R17, [R1+0x568] ;  /* 0x0005680001117983 */ /* 0x001f280000300800 */
[----:B---3--:R0:W-:Y:S04]  /*58610*/  STS.U16 [R20+0x8f00], R19 ;  /* 0x008f001314007388 */ /* 0x0081e80000000400 */
        /* <DEDUP_REMOVED lines=16> */
[----:B----4-:R1:W-:Y:S04]  /*58720*/  STS.U16 [R20+0xa700], R15 ;  /* 0x00a7000f14007388 */ /* 0x0103e80000000400 */
[----:B------:R2:W-:Y:S04]  /*58730*/  STS.U16 [R20+0xaf00], R27 ;  /* 0x00af001b14007388 */ /* 0x0005e80000000400 */
[----:B0-----:R-:W4:Y:S04]  /*58740*/  LDL.LU R8, [R1+0x54e0] ;  /* 0x0054e00001087983 */ /* 0x001f280000300800 */
[----:B-1----:R-:W4:Y:S04]  /*58750*/  LDL.LU R15, [R1+0x54dc] ;  /* 0x0054dc00010f7983 */ /* 0x002f280000300800 */
[----:B--2---:R-:W2:Y:S04]  /*58760*/  LDL.LU R27, [R1+0x54d8] ;  /* 0x0054d800011b7983 */ /* 0x004ea80000300800 */
[----:B------:R0:W-:Y:S04]  /*58770*/  STS.U16 [R20+0xb700], R4 ;  /* 0x00b7000414007388 */ /* 0x0001e80000000400 */
[----:B------:R1:W-:Y:S04]  /*58780*/  STS.U16 [R20+0xbf00], R0 ;  /* 0x00bf000014007388 */ /* 0x0003e80000000400 */
[----:B------:R3:W-:Y:S04]  /*58790*/  STS.U16 [R20+0xc700], R5 ;  /* 0x00c7000514007388 */ /* 0x0007e80000000400 */
[----:B0-----:R-:W2:Y:S04]  /*587a0*/  LDL.LU R4, [R1+0x54d4] ;  /* 0x0054d40001047983 */ /* 0x001ea80000300800 */
[----:B-1----:R-:W2:Y:S04]  /*587b0*/  LDL.LU R0, [R1+0x54d0] ;  /* 0x0054d00001007983 */ /* 0x002ea80000300800 */
[----:B---3--:R-:W3:Y:S04]  /*587c0*/  LDL.LU R5, [R1+0x54cc] ;  /* 0x0054cc0001057983 */ /* 0x008ee80000300800 */
[----:B------:R0:W-:Y:S04]  /*587d0*/  STS.U16 [R20+0xcf00], R21 ;  /* 0x00cf001514007388 */ /* 0x0001e80000000400 */
[----:B------:R1:W-:Y:S04]  /*587e0*/  STS.U16 [R20+0xd700], R22 ;  /* 0x00d7001614007388 */ /* 0x0003e80000000400 */
[----:B------:R1:W-:Y:S04]  /*587f0*/  STS.U16 [R20+0xdf00], R23 ;  /* 0x00df001714007388 */ /* 0x0003e80000000400 */
[----:B0-----:R-:W2:Y:S04]  /*58800*/  LDL.LU R21, [R1+0x54c8] ;  /* 0x0054c80001157983 */ /* 0x001ea80000300800 */
[----:B-1----:R-:W2:Y:S04]  /*58810*/  LDL.LU R22, [R1+0x54c4] ;  /* 0x0054c40001167983 */ /* 0x002ea80000300800 */
[----:B------:R-:W2:Y:S04]  /*58820*/  LDL.LU R23, [R1+0x54c0] ;  /* 0x0054c00001177983 */ /* 0x000ea80000300800 */
        /* <DEDUP_REMOVED lines=14> */
[----:B0-----:R-:W2:Y:S04]  /*58910*/  LDL.LU R18, [R1+0x54ac] ;  /* 0x0054ac0001127983 */ /* 0x001ea80000300800 */
[----:B-1----:R-:W2:Y:S04]  /*58920*/  LDL.LU R19, [R1+0x54a8] ;  /* 0x0054a80001137983 */ /* 0x002ea80000300800 */
        /* <DEDUP_REMOVED lines=11> */
[----:B0-----:R-:W0:Y:S04]  /*589e0*/  S2R R3, SR_TID.X ;  /* 0x0000000000037919 */ /* 0x001e280000002100 */
[----:B--2---:R-:W-:Y:S04]  /*589f0*/  STS.U16 [R20+0x17f00], R19 ;  /* 0x017f001314007388 */ /* 0x004fe80000000400 */
[----:B------:R-:W-:Y:S04]  /*58a00*/  STS.U16 [R20+0x18700], R18 ;  /* 0x0187001214007388 */ /* 0x000fe80000000400 */
[----:B------:R-:W-:Y:S04]  /*58a10*/  STS.U16 [R20+0x18f00], R17 ;  /* 0x018f001114007388 */ /* 0x000fe80000000400 */
[----:B------:R1:W-:Y:S04]  /*58a20*/  STS.U16 [R20+0x19700], R6 ;  /* 0x0197000614007388 */ /* 0x0003e80000000400 */
[----:B-1----:R-:W2:Y:S04]  /*58a30*/  LDL.LU R6, [R1+0x698] ;  /* 0x0006980001067983 */ /* 0x002ea80000300800 */
[----:B------:R-:W2:Y:S04]  /*58a40*/  LDL.LU R2, [R1+0x694] ;  /* 0x0006940001027983 */ /* 0x000ea80000300800 */
[----:B------:R1:W-:Y:S04]  /*58a50*/  STS.U16 [R20+0x19f00], R16 ;  /* 0x019f001014007388 */ /* 0x0003e80000000400 */
[----:B------:R-:W-:Y:S04]  /*58a60*/  STS.U16 [R20+0x1a700], R7 ;  /* 0x01a7000714007388 */ /* 0x000fe80000000400 */
[----:B------:R-:W-:Y:S04]  /*58a70*/  STS.U16 [R20+0x1af00], R13 ;  /* 0x01af000d14007388 */ /* 0x000fe80000000400 */
[----:B------:R-:W-:Y:S04]  /*58a80*/  STS.U16 [R20+0x1b700], R11 ;  /* 0x01b7000b14007388 */ /* 0x000fe80000000400 */
[----:B------:R-:W-:Y:S04]  /*58a90*/  STS.U16 [R20+0x1bf00], R23 ;  /* 0x01bf001714007388 */ /* 0x000fe80000000400 */
[----:B------:R-:W-:Y:S04]  /*58aa0*/  STS.U16 [R20+0x1c700], R22 ;  /* 0x01c7001614007388 */ /* 0x000fe80000000400 */
[----:B------:R-:W-:Y:S04]  /*58ab0*/  STS.U16 [R20+0x1cf00], R21 ;  /* 0x01cf001514007388 */ /* 0x000fe80000000400 */
[----:B---3--:R3:W-:Y:S04]  /*58ac0*/  STS.U16 [R20+0x1d700], R5 ;  /* 0x01d7000514007388 */ /* 0x0087e80000000400 */
[----:B-1----:R-:W2:Y:S04]  /*58ad0*/  LDL.LU R16, [R1+0x67c] ;  /* 0x00067c0001107983 */ /* 0x002ea80000300800 */
[----:B---3--:R-:W1:Y:S04]  /*58ae0*/  S2R R5, SR_TID.X ;  /* 0x0000000000057919 */ /* 0x008e680000002100 */
[----:B------:R0:W-:Y:S04]  /*58af0*/  STS.U16 [R20+0x1df00], R0 ;  /* 0x01df000014007388 */ /* 0x0001e80000000400 */
[----:B------:R-:W3:Y:S04]  /*58b00*/  LDL.LU R17, [R1+0x678] ;  /* 0x0006780001117983 */ /* 0x000ee80000300800 */
[----:B------:R-:W3:Y:S01]  /*58b10*/  LDL.LU R18, [R1+0x668] ;  /* 0x0006680001127983 */ /* 0x000ee20000300800 */
[----:B0-----:R-:W-:-:S03]  /*58b20*/  IMAD.SHL.U32 R0, R3, 0x4, RZ ;  /* 0x0000000403007824 */ /* 0x001fc600078e00ff */
[----:B------:R-:W3:Y:S04]  /*58b30*/  LDL.LU R19, [R1+0x660] ;  /* 0x0006600001137983 */ /* 0x000ee80000300800 */
[----:B------:R-:W3:Y:S01]  /*58b40*/  LDL.LU R7, [R1+0x650] ;  /* 0x0006500001077983 */ /* 0x000ee20000300800 */
[----:B------:R-:W-:-:S03]  /*58b50*/  LOP3.LUT R10, R0, 0x7c, RZ, 0xc0, !PT ;  /* 0x0000007c000a7812 */ /* 0x000fc600078ec0ff */
[----:B------:R-:W3:Y:S01]  /*58b60*/  LDL.LU R23, [R1+0x54a4] ;  /* 0x0054a40001177983 */ /* 0x000ee20000300800 */
[----:B-1----:R-:W-:-:S03]  /*58b70*/  LOP3.LUT R5, R5, 0x1c, RZ, 0xc0, !PT ;  /* 0x0000001c05057812 */ /* 0x002fc600078ec0ff */
[----:B------:R0:W-:Y:S04]  /*58b80*/  STS.U16 [R20+0x1e700], R4 ;  /* 0x01e7000414007388 */ /* 0x0001e80000000400 */
[----:B------:R-:W3:Y:S04]  /*58b90*/  LDL.LU R22, [R1+0x54a0] ;  /* 0x0054a00001167983 */ /* 0x000ee80000300800 */
[----:B------:R-:W-:Y:S01]  /*58ba0*/  STS.U16 [R20+0x1ef00], R27 ;  /* 0x01ef001b14007388 */ /* 0x000fe20000000400 */
[----:B------:R-:W-:-:S03]  /*58bb0*/  LEA R10, R5, R10, 0x6 ;  /* 0x0000000a050a7211 */ /* 0x000fc600078e30ff */
[----:B------:R-:W3:Y:S04]  /*58bc0*/  LDL.LU R21, [R1+0x549c] ;  /* 0x00549c0001157983 */ /* 0x000ee80000300800 */
[----:B----4-:R-:W-:Y:S04]  /*58bd0*/  STS.U16 [R20+0x1f700], R15 ;  /* 0x01f7000f14007388 */ /* 0x010fe80000000400 */
[----:B0-----:R-:W4:Y:S04]  /*58be0*/  LDL.LU R4, [R1+0x648] ;  /* 0x0006480001047983 */ /* 0x001f280000300800 */
[----:B------:R0:W-:Y:S04]  /*58bf0*/  STS.U16 [R20+0x1ff00], R8 ;  /* 0x01ff000814007388 */ /* 0x0001e80000000400 */
[----:B0-----:R-:W4:Y:S04]  /*58c00*/  LDL.LU R20, [R1+0x638] ;  /* 0x0006380001147983 */ /* 0x001f280000300800 */
[----:B------:R-:W4:Y:S04]  /*58c10*/  LDL.LU R8, [R1+0x634] ;  /* 0x0006340001087983 */ /* 0x000f280000300800 */
[----:B------:R-:W4:Y:S01]  /*58c20*/  LDL.LU R5, [R1+0x620] ;  /* 0x0006200001057983 */ /* 0x000f220000300800 */
[----:B------:R-:W-:-:S04]  /*58c30*/  LOP3.LUT R24, R3, 0x60, RZ, 0xc0, !PT ;  /* 0x0000006003187812 */ /* 0x000fc800078ec0ff */
[----:B------:R-:W-:-:S04]  /*58c40*/  SHF.R.U32.HI R24, RZ, 0x1, R24 ;  /* 0x00000001ff187819 */ /* 0x000fc80000011618 */
[----:B------:R-:W-:-:S05]  /*58c50*/  LOP3.LUT R10, R10, R24, RZ, 0x3c, !PT ;  /* 0x000000180a0a7212 */ /* 0x000fca00078e3cff */
[----:B--2---:R0:W-:Y:S04]  /*58c60*/  STS [R10+0x30000], R6 ;  /* 0x030000060a007388 */ /* 0x0041e80000000800 */
        /* <DEDUP_REMOVED lines=11> */
[----:B------:R0:W-:Y:S04]  /*58d20*/  STS [R10+0x30800], R2 ;  /* 0x030800020a007388 */ /* 0x0001e80000000800 */
[----:B------:R-:W2:Y:S04]  /*58d30*/  LDL.LU R13, [R1+0x644] ;  /* 0x00064400010d7983 */ /* 0x000ea80000300800 */
[----:B0-----:R-:W2:Y:S04]  /*58d40*/  LDL.LU R2, [R1+0x640] ;  /* 0x0006400001027983 */ /* 0x001ea80000300800 */
[----:B------:R-:W-:Y:S04]  /*58d50*/  STS [R10+0x30080], R16 ;  /* 0x030080100a007388 */ /* 0x000fe80000000800 */
[----:B---3--:R-:W-:Y:S04]  /*58d60*/  STS [R10+0x30880], R17 ;  /* 0x030880110a007388 */ /* 0x008fe80000000800 */
[----:B------:R-:W-:Y:S04]  /*58d70*/  STS [R10+0x31000], R18 ;  /* 0x031000120a007388 */ /* 0x000fe80000000800 */
[----:B------:R-:W-:Y:S04]  /*58d80*/  STS [R10+0x31800], R19 ;  /* 0x031800130a007388 */ /* 0x000fe80000000800 */
[----:B------:R0:W-:Y:S04]  /*58d90*/  STS [R10+0x31080], R7 ;  /* 0x031080070a007388 */ /* 0x0001e80000000800 */
[----:B----4-:R-:W-:Y:S04]  /*58da0*/  STS [R10+0x31880], R4 ;  /* 0x031880040a007388 */ /* 0x010fe80000000800 */
[----:B0-----:R-:W4:Y:S04]  /*58db0*/  LDL.LU R7, [R1+0x5e0] ;  /* 0x0005e00001077983 */ /* 0x001f280000300800 */
[----:B------:R-:W4:Y:S04]  /*58dc0*/  LDL.LU R11, [R1+0x62c] ;  /* 0x00062c00010b7983 */ /* 0x000f280000300800 */
[----:B------:R-:W4:Y:S04]  /*58dd0*/  LDL.LU R16, [R1+0x628] ;  /* 0x0006280001107983 */ /* 0x000f280000300800 */
[----:B------:R-:W-:Y:S04]  /*58de0*/  STS [R10+0x32000], R20 ;  /* 0x032000140a007388 */ /* 0x000fe80000000800 */
[----:B------:R-:W-:Y:S04]  /*58df0*/  STS [R10+0x32800], R8 ;  /* 0x032800080a007388 */ /* 0x000fe80000000800 */
[----:B------:R0:W-:Y:S04]  /*58e00*/  STS [R10+0x32080], R5 ;  /* 0x032080050a007388 */ /* 0x0001e80000000800 */
[----:B------:R-:W4:Y:S04]  /*58e10*/  LDL.LU R17, [R1+0x618] ;  /* 0x0006180001117983 */ /* 0x000f280000300800 */
[----:B------:R-:W4:Y:S04]  /*58e20*/  LDL.LU R18, [R1+0x610] ;  /* 0x0006100001127983 */ /* 0x000f280000300800 */
[----:B0-----:R-:W0:Y:S04]  /*58e30*/  S2R R5, SR_TID.X ;  /* 0x0000000000057919 */ /* 0x001e280000002100 */
[----:B------:R-:W4:Y:S01]  /*58e40*/  LDL.LU R19, [R1+0x600] ;  /* 0x0006000001137983 */ /* 0x000f220000300800 */
[----:B------:R-:W-:-:S03]  /*58e50*/  LOP3.LUT R0, R0, 0x7c, RZ, 0xc0, !PT ;  /* 0x0000007c00007812 */ /* 0x000fc600078ec0ff */
[----:B------:R-:W4:Y:S04]  /*58e60*/  LDL.LU R4, [R1+0x5f8] ;  /* 0x0005f80001047983 */ /* 0x000f280000300800 */
[----:B------:R-:W4:Y:S04]  /*58e70*/  LDL.LU R20, [R1+0x5498] ;  /* 0x0054980001147983 */ /* 0x000f280000300800 */
[----:B--2---:R1:W-:Y:S04]  /*58e80*/  STS [R10+0x32880], R6 ;  /* 0x032880060a007388 */ /* 0x0043e80000000800 */
[----:B------:R2:W-:Y:S04]  /*58e90*/  STS [R10+0x33000], R15 ;  /* 0x0330000f0a007388 */ /* 0x0005e80000000800 */
[----:B-1----:R-:W3:Y:S01]  /*58ea0*/  LDL.LU R6, [R1+0x5e4] ;  /* 0x0005e40001067983 */ /* 0x002ee20000300800 */
[----:B--2---:R-:W-:-:S02]  /*58eb0*/  LOP3.LUT R15, R3, 0x1c, RZ, 0xc0, !PT ;  /* 0x0000001c030f7812 */ /* 0x004fc400078ec0ff */
[----:B0-----:R-:W-:Y:S02]  /*58ec0*/  LOP3.LUT R3, R5, 0x60, RZ, 0xc0, !PT ;  /* 0x0000006005037812 */ /* 0x001fe400078ec0ff */
[----:B------:R-:W-:Y:S02]  /*58ed0*/  LEA R0, R15, R0, 0x6 ;  /* 0x000000000f007211 */ /* 0x000fe400078e30ff */
[----:B------:R-:W-:-:S04]  /*58ee0*/  SHF.R.U32.HI R3, RZ, 0x1, R3 ;  /* 0x00000001ff037819 */ /* 0x000fc80000011603 */
[----:B------:R-:W-:Y:S01]  /*58ef0*/  LOP3.LUT R0, R0, R3, RZ, 0x3c, !PT ;  /* 0x0000000300007212 */ /* 0x000fe200078e3cff */
[----:B------:R-:W-:Y:S03]  /*58f00*/  STS [R10+0x33800], R27 ;  /* 0x0338001b0a007388 */ /* 0x000fe60000000800 */
[----:B------:R-:W-:Y:S01]  /*58f10*/  LOP3.LUT R0, R0, 0x40, RZ, 0x3c, !PT ;  /* 0x0000004000007812 */ /* 0x000fe200078e3cff */
[----:B------:R-:W-:Y:S04]  /*58f20*/  STS [R10+0x33080], R24 ;  /* 0x033080180a007388 */ /* 0x000fe80000000800 */
        /* <DEDUP_REMOVED lines=8> */
[----:B------:R0:W-:Y:S04]  /*58fb0*/  STS [R0+0x31880], R2 ;  /* 0x0318800200007388 */ /* 0x0001e80000000800 */
[----:B0-----:R-:W2:Y:S04]  /*58fc0*/  LDL R2, [R1+0x6fc] ;  /* 0x0006fc0001027983 */ /* 0x001ea80000100800 */
[----:B----4-:R-:W-:Y:S04]  /*58fd0*/  STS [R0+0x32000], R11 ;  /* 0x0320000b00007388 */ /* 0x010fe80000000800 */
[----:B------:R-:W-:Y:S04]  /*58fe0*/  STS [R0+0x32800], R16 ;  /* 0x0328001000007388 */ /* 0x000fe80000000800 */
[----:B------:R-:W-:Y:S04]  /*58ff0*/  STS [R0+0x32080], R17 ;  /* 0x0320801100007388 */ /* 0x000fe80000000800 */
[----:B------:R-:W-:Y:S04]  /*59000*/  STS [R0+0x32880], R18 ;  /* 0x0328801200007388 */ /* 0x000fe80000000800 */
[----:B------:R-:W-:Y:S04]  /*59010*/  STS [R0+0x33000], R19 ;  /* 0x0330001300007388 */ /* 0x000fe80000000800 */
[----:B------:R-:W-:Y:S01]  /*59020*/  STS [R0+0x33800], R4 ;  /* 0x0338000400007388 */ /* 0x000fe20000000800 */
[C---:B------:R-:W-:Y:S01]  /*59030*/  LOP3.LUT R12, R5.reuse, 0x7, RZ, 0xc0, !PT ;  /* 0x00000007050c7812 */ /* 0x040fe200078ec0ff */
[----:B------:R-:W-:-:S03]  /*59040*/  IMAD.SHL.U32 R13, R5, 0x100, RZ ;  /* 0x00000100050d7824 */ /* 0x000fc600078e00ff */
[----:B------:R-:W-:-:S04]  /*59050*/  SHF.L.U32 R12, R12, 0x4, RZ ;  /* 0x000000040c0c7819 */ /* 0x000fc800000006ff */
[----:B------:R-:W-:-:S04]  /*59060*/  LOP3.LUT R12, R12, 0xf00, R13, 0xf8, !PT ;  /* 0x00000f000c0c7812 */ /* 0x000fc800078ef80d */
[----:B------:R-:W-:Y:S01]  /*59070*/  LOP3.LUT R12, R12, 0x10, R5, 0x78, !PT ;  /* 0x000000100c0c7812 */ /* 0x000fe200078e7805 */
[----:B---3--:R-:W-:Y:S04]  /*59080*/  STS [R0+0x33080], R6 ;  /* 0x0330800600007388 */ /* 0x008fe80000000800 */
[----:B------:R-:W-:Y:S04]  /*59090*/  STS [R0+0x33880], R7 ;  /* 0x0338800700007388 */ /* 0x000fe80000000800 */
[----:B------:R-:W-:Y:S06]  /*590a0*/  BAR.SYNC.DEFER_BLOCKING 0x0 ;  /* 0x0000000000007b1d */ /* 0x000fec0000010000 */
[----:B------:R-:W-:Y:S04]  /*590b0*/  LDSM.16.M88.4 R8, [R12+0x30000] ;  /* 0x030000000c08783b */ /* 0x000fe80000000200 */
[----:B------:R-:W-:Y:S04]  /*590c0*/  LDSM.16.M88.4 R12, [R12+0x31000] ;  /* 0x031000000c0c783b */ /* 0x000fe80000000200 */
[----:B--2---:R-:W0:Y:S04]  /*590d0*/  LDSM.16.M88.4 R24, [R2+0x4000] ;  /* 0x004000000218783b */ /* 0x004e280000000200 */
[----:B------:R-:W1:Y:S04]  /*590e0*/  LDSM.16.M88.4 R16, [R2] ;  /* 0x000000000210783b */ /* 0x000e680000000200 */
[----:B------:R-:W-:Y:S04]  /*590f0*/  LDSM.16.M88.4 R4, [R2+0x2000] ;  /* 0x002000000204783b */ /* 0x000fe80000000200 */
[----:B0-----:R-:W-:Y:S04]  /*59100*/  STL.64 [R1+0x20], R24 ;  /* 0x0000201801007387 */ /* 0x001fe80000100a00 */
[----:B------:R-:W-:Y:S04]  /*59110*/  STL.64 [R1+0x28], R26 ;  /* 0x0000281a01007387 */ /* 0x000fe80000100a00 */
[----:B------:R-:W0:Y:S04]  /*59120*/  LDSM.16.M88.4 R24, [R2+0x6000] ;  /* 0x006000000218783b */ /* 0x000e280000000200 */
[----:B-1----:R-:W-:Y:S04]  /*59130*/  STL.64 [R1+0x40], R16 ;  /* 0x0000401001007387 */ /* 0x002fe80000100a00 */
[----:B------:R-:W-:Y:S04]  /*59140*/  STL.64 [R1+0x48], R18 ;  /* 0x0000481201007387 */ /* 0x000fe80000100a00 */
[----:B0-----:R-:W-:Y:S04]  /*59150*/  STL.64 [R1+0x10], R24 ;  /* 0x0000101801007387 */ /* 0x001fe80000100a00 */
[----:B------:R-:W-:Y:S04]  /*59160*/  STL.64 [R1+0x18], R26 ;  /* 0x0000181a01007387 */ /* 0x000fe80000100a00 */
[----:B------:R-:W0:Y:S04]  /*59170*/  LDSM.16.M88.4 R24, [R2+0x8000] ;  /* 0x008000000218783b */ /* 0x000e280000000200 */
[----:B0-----:R-:W-:Y:S01]  /*59180*/  STL.64 [R1], R24 ;  /* 0x0000001801007387 */ /* 0x001fe20000100a00 */
[----:B------:R-:W-:Y:S01]  /*59190*/  MOV R3, R24 ;  /* 0x0000001800037202 */ /* 0x000fe20000000f00 */
[----:B------:R-:W-:-:S02]  /*591a0*/  IMAD.MOV.U32 R0, RZ, RZ, R25 ;  /* 0x000000ffff007224 */ /* 0x000fc400078e0019 */
[----:B------:R-:W-:Y:S04]  /*591b0*/  STL.64 [R1+0x8], R26 ;  /* 0x0000081a01007387 */ /* 0x000fe80000100a00 */
[----:B------:R-:W0:Y:S04]  /*591c0*/  LDSM.16.M88.4 R24, [R2+0xa000] ;  /* 0x00a000000218783b */ /* 0x000e280000000200 */
[----:B------:R-:W-:Y:S04]  /*591d0*/  STL.64 [R1+0x30], R4 ;  /* 0x0000300401007387 */ /* 0x000fe80000100a00 */
[----:B------:R-:W-:Y:S04]  /*591e0*/  STL.64 [R1+0x38], R6 ;  /* 0x0000380601007387 */ /* 0x000fe80000100a00 */
[----:B0-----:R-:W-:Y:S04]  /*591f0*/  STL [R1+0x5124], R26 ;  /* 0x0051241a01007387 */ /* 0x001fe80000100800 */
[----:B------:R-:W-:Y:S04]  /*59200*/  STL [R1+0x5120], R27 ;  /* 0x0051201b01007387 */ /* 0x000fe80000100800 */
[----:B------:R-:W-:Y:S04]  /*59210*/  STL.64 [R1+0x5448], R24 ;  /* 0x0054481801007387 */ /* 0x000fe80000100a00 */
[----:B------:R-:W0:Y:S04]  /*59220*/  LDSM.16.M88.4 R24, [R2+0xc000] ;  /* 0x00c000000218783b */ /* 0x000e280000000200 */
[----:B0-----:R-:W-:Y:S04]  /*59230*/  STL.64 [R1+0x50], R24 ;  /* 0x0000501801007387 */ /* 0x001fe80000100a00 */
        /* <DEDUP_REMOVED lines=25> */
[----:B------:R-:W0:Y:S01]  /*593d0*/  LDSM.16.M88.4 R24, [R2+0x1e000] ;  /* 0x01e000000218783b */ /* 0x000e220000000200 */
[----:B------:R-:W-:Y:S01]  /*593e0*/  MOV R29, R16 ;  /* 0x00000010001d7202 */ /* 0x000fe20000000f00 */
[----:B------:R-:W-:-:S02]  /*593f0*/  IMAD.MOV.U32 R28, RZ, RZ, R17 ;  /* 0x000000ffff1c7224 */ /* 0x000fc400078e0011 */
[----:B0-----:R-:W-:Y:S04]  /*59400*/  STL.64 [R1+0xd0], R24 ;  /* 0x0000d01801007387 */ /* 0x001fe80000100a00 */
[----:B------:R-:W-:Y:S04]  /*59410*/  STL.64 [R1+0xd8], R26 ;  /* 0x0000d81a01007387 */ /* 0x000fe80000100a00 */
[----:B------:R-:W-:Y:S04]  /*59420*/  STL [R1+0x5394], R12 ;  /* 0x0053940c01007387 */ /* 0x000fe80000100800 */
[----:B------:R-:W-:Y:S04]  /*59430*/  STL [R1+0x5390], R13 ;  /* 0x0053900d01007387 */ /* 0x000fe80000100800 */
[----:B------:R-:W-:Y:S04]  /*59440*/  STL [R1+0x538c], R14 ;  /* 0x00538c0e01007387 */ /* 0x000fe80000100800 */
[----:B------:R0:W-:Y:S02]  /*59450*/  STL [R1+0x5388], R15 ;  /* 0x0053880f01007387 */ /* 0x0001e40000100800 */
[----:B0-----:R-:W-:Y:S01]  /*59460*/  HMMA.16816.F32 R12, R8, R16, R20 ;  /* 0x00000010080c723c */ /* 0x001fe20000001814 */
[----:B------:R-:W-:-:S02]  /*59470*/  MOV R2, R25 ;  /* 0x0000001900027202 */ /* 0x000fc40000000f00 */
[----:B------:R-:W-:Y:S02]  /*59480*/  MOV R24, R3 ;  /* 0x0000000300187202 */ /* 0x000fe40000000f00 */
[----:B------:R-:W-:Y:S11]  /*59490*/  MOV R25, R0 ;  /* 0x0000000000197202 */ /* 0x000ff60000000f00 */
[----:B------:R-:W-:Y:S07]  /*594a0*/  @!UPT UIADD3 URZ, URZ, URZ, URZ ;  /* 0x0000003f3f3ff290 */ /* 0x000fee000fffe03f */
[----:B------:R-:W-:Y:S04]  /*594b0*/  STL.64 [R1+0x440], R12 ;  /* 0x0004400c01007387 */ /* 0x000fe80000100a00 */
[----:B------:R-:W-:Y:S04]  /*594c0*/  STL.64 [R1+0x448], R14 ;  /* 0x0004480e01007387 */ /* 0x000fe80000100a00 */
[----:B------:R-:W2:Y:S04]  /*594d0*/  LDL.LU.64 R18, [R1+0x5490] ;  /* 0x0054900001127983 */ /* 0x000ea80000300a00 */
[----:B------:R-:W3:Y:S04]  /*594e0*/  LDL.LU.64 R16, [R1+0x5488] ;  /* 0x0054880001107983 */ /* 0x000ee80000300a00 */
[----:B------:R0:W-:Y:S04]  /*594f0*/  STL.64 [R1+0x5460], R24 ;  /* 0x0054601801007387 */ /* 0x0001e80000100a00 */
[----:B0-----:R-:W4:Y:S04]  /*59500*/  LDL.64 R24, [R1+0x10] ;  /* 0x0000100001187983 */ /* 0x001f280000100a00 */
[----:B----4-:R0:W-:Y:S04]  /*59510*/  STL.64 [R1+0x5468], R24 ;  /* 0x0054681801007387 */ /* 0x0101e80000100a00 */
[----:B------:R-:W4:Y:S01]  /*59520*/  LDL.64 R20, [R1+0x50] ;  /* 0x0000500001147983 */ /* 0x000f220000100a00 */
[----:B---3--:R-:W-:Y:S01]  /*59530*/  IMAD.MOV.U32 R22, RZ, RZ, R17 ;  /* 0x000000ffff167224 */ /* 0x008fe200078e0011 */
[----:B------:R-:W-:-:S02]  /*59540*/  MOV R23, R16 ;  /* 0x0000001000177202 */ /* 0x000fc40000000f00 */
[----:B0-----:R-:W3:Y:S04]  /*59550*/  LDL.64 R24, [R1+0x20] ;  /* 0x0000200001187983 */ /* 0x001ee80000100a00 */
[----:B----4-:R0:W-:Y:S04]  /*59560*/  STL.64 [R1+0x5440], R20 ;  /* 0x0054401401007387 */ /* 0x0101e80000100a00 */
[----:B0-----:R-:W4:Y:S04]  /*59570*/  LDL.LU R20, [R1+0x80] ;  /* 0x0000800001147983 */ /* 0x001f280000300800 */
[----:B------:R-:W4:Y:S04]  /*59580*/  LDL.LU R21, [R1+0x84] ;  /* 0x0000840001157983 */ /* 0x000f280000300800 */
[----:B------:R-:W2:Y:S04]  /*59590*/  LDL.LU R17, [R1+0x5484] ;  /* 0x0054840001117983 */ /* 0x000ea80000300800 */
[----:B------:R-:W2:Y:S04]  /*595a0*/  LDL.LU R16, [R1+0x5480] ;  /* 0x0054800001107983 */ /* 0x000ea80000300800 */
[----:B------:R-:W-:Y:S01]  /*595b0*/  STL.64 [R1+0x5458], R22 ;  /* 0x0054581601007387 */ /* 0x000fe20000100a00 */
[----:B------:R-:W-:Y:S01]  /*595c0*/  MOV R3, R4 ;  /* 0x0000000400037202 */ /* 0x000fe20000000f00 */
[----:B------:R-:W-:Y:S01]  /*595d0*/  IMAD.MOV.U32 R0, RZ, RZ, R5 ;  /* 0x000000ffff007224 */ /* 0x000fe200078e0005 */
[----:B--2---:R-:W-:Y:S01]  /*595e0*/  HMMA.16816.F32 R12, R8, R4, R16 ;  /* 0x00000004080c723c */ /* 0x004fe20000001810 */
[----:B----4-:R0:W-:Y:S04]  /*595f0*/  STL.64 [R1+0x5450], R20 ;  /* 0x0054501401007387 */ /* 0x0101e80000100a00 */
[----:B0-----:R-:W2:Y:S04]  /*59600*/  LDL.LU R20, [R1+0x70] ;  /* 0x0000700001147983 */ /* 0x001ea80000300800 */
[----:B------:R-:W2:Y:S04]  /*59610*/  LDL.LU R21, [R1+0x74] ;  /* 0x0000740001157983 */ /* 0x000ea80000300800 */
[----:B------:R-:W2:Y:S04]  /*59620*/  LDL.LU R22, [R1+0x78] ;  /* 0x0000780001167983 */ /* 0x000ea80000300800 */
[----:B------:R-:W2:Y:S04]  /*59630*/  LDL.LU R23, [R1+0x7c] ;  /* 0x00007c0001177983 */ /* 0x000ea80000300800 */
[----:B------:R-:W-:Y:S04]  /*59640*/  STL [R1+0x539c], R28 ;  /* 0x00539c1c01007387 */ /* 0x000fe80000100800 */
[----:B------:R-:W-:Y:S04]  /*59650*/  STL [R1+0x5398], R29 ;  /* 0x0053981d01007387 */ /* 0x000fe80000100800 */
[----:B------:R-:W-:Y:S04]  /*59660*/  STL.64 [R1+0x430], R12 ;  /* 0x0004300c01007387 */ /* 0x000fe80000100a00 */
[----:B------:R3:W-:Y:S04]  /*59670*/  STL.64 [R1+0x438], R14 ;  /* 0x0004380e01007387 */ /* 0x0007e80000100a00 */
[----:B------:R-:W4:Y:S04]  /*59680*/  LDL.LU.64 R6, [R1+0x5478] ;  /* 0x0054780001067983 */ /* 0x000f280000300a00 */
[----:B------:R-:W4:Y:S04]  /*59690*/  LDL.LU.64 R4, [R1+0x5470] ;  /* 0x0054700001047983 */ /* 0x000f280000300a00 */
[----:B------:R-:W-:Y:S04]  /*596a0*/  STL [R1+0x53a4], R0 ;  /* 0x0053a40001007387 */ /* 0x000fe80000100800 */
[----:B------:R-:W-:Y:S04]  /*596b0*/  STL [R1+0x53a0], R3 ;  /* 0x0053a00301007387 */ /* 0x000fe80000100800 */
[----:B------:R-:W2:Y:S01]  /*596c0*/  LDL R17, [R1+0x750] ;  /* 0x0007500001117983 */ /* 0x000ea20000100800 */
[----:B---3--:R-:W-:-:S02]  /*596d0*/  MOV R15, R25 ;  /* 0x00000019000f7202 */ /* 0x008fc40000000f00 */
[----:B------:R-:W-:Y:S01]  /*596e0*/  MOV R14, R24 ;  /* 0x00000018000e7202 */ /* 0x000fe20000000f00 */
[C---:B----4-:R-:W-:Y:S01]  /*596f0*/  HMMA.16816.F32 R4, R8.reuse, R24, R4 ;  /* 0x000000180804723c */ /* 0x050fe20000001804 */
[----:B--2---:R0:W-:Y:S04]  /*59700*/  STL [R1+0x5438], R17 ;  /* 0x0054381101007387 */ /* 0x0041e80000100800 */
[----:B------:R-:W2:Y:S04]  /*59710*/  LDL.LU R16, [R1+0xa0] ;  /* 0x0000a00001107983 */ /* 0x000ea80000300800 */
[----:B0-----:R-:W2:Y:S04]  /*59720*/  LDL.LU R17, [R1+0xa4] ;  /* 0x0000a40001117983 */ /* 0x001ea80000300800 */
[----:B------:R-:W2:Y:S04]  /*59730*/  LDL.LU R18, [R1+0xa8] ;  /* 0x0000a80001127983 */ /* 0x000ea80000300800 */
[----:B------:R-:W2:Y:S06]  /*59740*/  LDL.LU R19, [R1+0xac] ;  /* 0x0000ac0001137983 */ /* 0x000eac0000300800 */
[----:B------:R0:W-:Y:S04]  /*59750*/  STL.64 [R1+0x2b0], R4 ;  /* 0x0002b00401007387 */ /* 0x0001e80000100a00 */
[----:B------:R-:W-:Y:S04]  /*59760*/  STL.64 [R1+0x2b8], R6 ;  /* 0x0002b80601007387 */ /* 0x000fe80000100a00 */
[----:B------:R-:W3:Y:S04]  /*59770*/  LDL.LU.64 R24, [R1+0x5468] ;  /* 0x0054680001187983 */ /* 0x000ee80000300a00 */
[----:B0-----:R-:W4:Y:S04]  /*59780*/  LDL.64 R4, [R1+0x140] ;  /* 0x0001400001047983 */ /* 0x001f280000100a00 */
[----:B------:R-:W-:Y:S04]  /*59790*/  STL [R1+0x53ac], R15 ;  /* 0x0053ac0f01007387 */ /* 0x000fe80000100800 */
[----:B------:R0:W-:Y:S04]  /*597a0*/  STL [R1+0x53a8], R14 ;  /* 0x0053a80e01007387 */ /* 0x0001e80000100800 */
[----:B------:R-:W3:Y:S04]  /*597b0*/  LDL.LU R12, [R1+0x60] ;  /* 0x00006000010c7983 */ /* 0x000ee80000300800 */
[----:B------:R-:W3:Y:S04]  /*597c0*/  LDL.LU R13, [R1+0x64] ;  /* 0x00006400010d7983 */ /* 0x000ee80000300800 */
[----:B0-----:R-:W3:Y:S04]  /*597d0*/  LDL.LU R14, [R1+0x68] ;  /* 0x00006800010e7983 */ /* 0x001ee80000300800 */
[----:B------:R-:W3:Y:S02]  /*597e0*/  LDL.LU R15, [R1+0x6c] ;  /* 0x00006c00010f7983 */ /* 0x000ee40000300800 */
[C---:B---3--:R-:W-:Y:S11]  /*597f0*/  HMMA.16816.F32 R12, R8.reuse, R24, R12 ;  /* 0x00000018080c723c */ /* 0x048ff6000000180c */
[----:B------:R-:W-:Y:S11]  /*59800*/  @!UPT UIADD3 URZ, URZ, URZ, URZ ;  /* 0x0000003f3f3ff290 */ /* 0x000ff6000fffe03f */
[----:B------:R-:W-:Y:S01]  /*59810*/  @!UPT UIADD3 URZ, URZ, URZ, URZ ;  /* 0x0000003f3f3ff290 */ /* 0x000fe2000fffe03f */
[----:B------:R0:W-:Y:S04]  /*59820*/  STL.64 [R1+0x2a0], R12 ;  /* 0x0002a00c01007387 */ /* 0x0001e80000100a00 */
[----:B------:R-:W-:Y:S01]  /*59830*/  STL.64 [R1+0x2a8], R14 ;  /* 0x0002a80e01007387 */ /* 0x000fe20000100a00 */
[----:B0-----:R-:W-:Y:S01]  /*59840*/  IMAD.MOV.U32 R12, RZ, RZ, R24 ;  /* 0x000000ffff0c7224 */ /* 0x001fe200078e0018 */
[----:B------:R-:W-:Y:S02]  /*59850*/  MOV R13, R25 ;  /* 0x00000019000d7202 */ /* 0x000fe40000000f00 */
[----:B------:R-:W3:Y:S04]  /*59860*/  LDL.LU.64 R24, [R1+0x5460] ;  /* 0x0054600001187983 */ /* 0x000ee80000300a00 */
[----:B------:R0:W-:Y:S04]  /*59870*/  STL [R1+0x53b0], R12 ;  /* 0x0053b00c01007387 */ /* 0x0001e80000100800 */
[----:B------:R1:W-:Y:S04]  /*59880*/  STL [R1+0x5418], R13 ;  /* 0x0054180d01007387 */ /* 0x0003e80000100800 */
[----:B0-----:R-:W4:Y:S04]  /*59890*/  LDL.LU R12, [R1+0xb0] ;  /* 0x0000b000010c7983 */ /* 0x001f280000300800 */
[----:B-1----:R-:W4:Y:S04]  /*598a0*/  LDL.LU R13, [R1+0xb4] ;  /* 0x0000b400010d7983 */ /* 0x002f280000300800 */
[----:B------:R-:W4:Y:S04]  /*598b0*/  LDL.LU R14, [R1+0xb8] ;  /* 0x0000b800010e7983 */ /* 0x000f280000300800 */
[----:B------:R-:W4:Y:S01]  /*598c0*/  LDL.LU R15, [R1+0xbc] ;  /* 0x0000bc00010f7983 */ /* 0x000f220000300800 */
[C---:B---3--:R-:W-:Y:S03]  /*598d0*/  HMMA.16816.F32 R24, R8.reuse, R24, R20 ;  /* 0x000000180818723c */ /* 0x048fe60000001814 */
[----:B------:R-:W3:Y:S04]  /*598e0*/  LDL.LU.64 R22, [R1+0x5458] ;  /* 0x0054580001167983 */ /* 0x000ee80000300a00 */
[----:B------:R-:W3:Y:S11]  /*598f0*/  LDL.LU.64 R20, [R1+0x5450] ;  /* 0x0054500001147983 */ /* 0x000ef60000300a00 */
[----:B------:R-:W-:Y:S05]  /*59900*/  @!UPT UIADD3 URZ, URZ, URZ, URZ ;  /* 0x0000003f3f3ff290 */ /* 0x000fea000fffe03f */
[----:B------:R0:W-:Y:S04]  /*59910*/  STL.64 [R1+0x290], R24 ;  /* 0x0002901801007387 */ /* 0x0001e80000100a00 */
[----:B------:R-:W-:Y:S04]  /*59920*/  STL.64 [R1+0x298], R26 ;  /* 0x0002981a01007387 */ /* 0x000fe80000100a00 */
[----:B0-----:R-:W3:Y:S02]  /*59930*/  LDL.LU.64 R24, [R1+0x5448] ;  /* 0x0054480001187983 */ /* 0x001ee40000300a00 */
[C---:B---3--:R-:W-:Y:S11]  /*59940*/  HMMA.16816.F32 R20, R8.reuse, R24, R20 ;  /* 0x000000180814723c */ /* 0x048ff60000001814 */
[----:B------:R-:W-:Y:S11]  /*59950*/  @!UPT UIADD3 URZ, URZ, URZ, URZ ;  /* 0x0000003f3f3ff290 */ /* 0x000ff6000fffe03f */
[----:B------:R-:W-:Y:S01]  /*59960*/  @!UPT UIADD3 URZ, URZ, URZ, URZ ;  /* 0x0000003f3f3ff290 */ /* 0x000fe2000fffe03f */
[----:B------:R0:W-:Y:S04]  /*59970*/  STL.64 [R1+0x280], R20 ;  /* 0x0002801401007387 */ /* 0x0001e80000100a00 */
[----:B------:R-:W-:Y:S04]  /*59980*/  STL.64 [R1+0x288], R22 ;  /* 0x0002881601007387 */ /* 0x000fe80000100a00 */
[----:B0-----:R-:W3:Y:S04]  /*59990*/  LDL.LU.64 R20, [R1+0x5440] ;  /* 0x0054400001147983 */ /* 0x001ee80000300a00 */
[----:B------:R0:W-:Y:S04]  /*599a0*/  STL.64 [R1+0x5318], R24 ;  /* 0x0053181801007387 */ /* 0x0001e80000100a00 */
[----:B0-----:R-:W3:Y:S04]  /*599b0*/  LDL.LU R24, [R1+0x90] ;  /* 0x0000900001187983 */ /* 0x001ee80000300800 */
[----:B------:R-:W3:Y:S04]  /*599c0*/  LDL.LU R25, [R1+0x94] ;  /* 0x0000940001197983 */ /* 0x000ee80000300800 */
[----:B------:R-:W3:Y:S04]  /*599d0*/  LDL.LU R26, [R1+0x98] ;  /* 0x00009800011a7983 */ /* 0x000ee80000300800 */
[----:B------:R-:W3:Y:S02]  /*599e0*/  LDL.LU R27, [R1+0x9c] ;  /* 0x00009c00011b7983 */ /* 0x000ee40000300800 */
[----:B---3--:R-:W-:Y:S11]  /*599f0*/  HMMA.16816.F32 R24, R8, R20, R24 ;  /* 0x000000140818723c */ /* 0x008ff60000001818 */
[----:B------:R-:W-:Y:S11]  /*59a00*/  @!UPT UIADD3 URZ, URZ, URZ, URZ ;  /* 0x0000003f3f3ff290 */ /* 0x000ff6000fffe03f */
[----:B------:R-:W-:Y:S01]  /*59a10*/  @!UPT UIADD3 URZ, URZ, URZ, URZ ;  /* 0x0000003f3f3ff290 */ /* 0x000fe2000fffe03f */
[----:B------:R0:W-:Y:S04]  /*59a20*/  STL.64 [R1+0x270], R24 ;  /* 0x0002701801007387 */ /* 0x0001e80000100a00 */
[----:B------:R1:W-:Y:S04]  /*59a30*/  STL.64 [R1+0x278], R26 ;  /* 0x0002781a01007387 */ /* 0x0003e80000100a00 */
[----:B------:R-:W3:Y:S01]  /*59a40*/  LDL R22, [R1+0x6f8] ;  /* 0x0006f80001167983 */ /* 0x000ee20000100800 */
[----:B0-----:R-:W-:Y:S01]  /*59a50*/  MOV R25, R20 ;  /* 0x0000001400197202 */ /* 0x001fe20000000f00 */
[----:B------:R-:W-:-:S02]  /*59a60*/  IMAD.MOV.U32 R24, RZ, RZ, R21 ;  /* 0x000000ffff187224 */ /* 0x000fc400078e0015 */
[----:B---3--:R-:W-:Y:S04]  /*59a70*/  STL [R1+0x5268], R22 ;  /* 0x0052681601007387 */ /* 0x008fe80000100800 */
[----:B------:R-:W2:Y:S02]  /*59a80*/  LDL.64 R20, [R1+0x150] ;  /* 0x0001500001147983 */ /* 0x000ea40000100a00 */
[C---:B--2---:R-:W-:Y:S01]  /*59a90*/  HMMA.16816.F32 R16, R8.reuse, R20, R16 ;  /* 0x000000140810723c */ /* 0x044fe20000001810 */
[----:B-1----:R-:W-:Y:S02]  /*59aa0*/  MOV R27, R20 ;  /* 0x00000014001b7202 */ /* 0x002fe40000000f00 */
[----:B------:R-:W-:Y:S11]  /*59ab0*/  MOV R26, R21 ;  /* 0x00000015001a7202 */ /* 0x000ff60000000f00 */
[----:B------:R-:W-:Y:S09]  /*59ac0*/  @!UPT UIADD3 URZ, URZ, URZ, URZ ;  /* 0x0000003f3f3ff290 */ /* 0x000ff2000fffe03f */
[----:B------:R0:W-:Y:S04]  /*59ad0*/  STL.64 [R1+0x420], R16 ;  /* 0x0004201001007387 */ /* 0x0001e80000100a00 */
[----:B------:R-:W-:Y:S04]  /*59ae0*/  STL.64 [R1+0x428], R18 ;  /* 0x0004281201007387 */ /* 0x000fe80000100a00 */
[----:B0-----:R-:W2:Y:S04]  /*59af0*/  LDL.LU R17, [R1+0x5438] ;  /* 0x0054380001117983 */ /* 0x001ea80000300800 */
[----:B------:R-:W-:Y:S04]  /*59b00*/  STL.64 [R1+0x53c0], R26 ;  /* 0x0053c01a01007387 */ /* 0x000fe80000100a00 */
[----:B------:R0:W-:Y:S04]  /*59b10*/  STL.64 [R1+0x53b8], R24 ;  /* 0x0053b81801007387 */ /* 0x0001e80000100a00 */
[----:B0-----:R-:W3:Y:S04]  /*59b20*/  LDL R24, [R1+0xe0] ;  /* 0x0000e00001187983 */ /* 0x001ee80000100800 */
[----:B------:R-:W3:Y:S01]  /*59b30*/  LDL R25, [R1+0xe4] ;  /* 0x0000e40001197983 */ /* 0x000ee20000100800 */
[----:B----4-:R-:W-:Y:S03]  /*59b40*/  HMMA.16816.F32 R12, R8, R4, R12 ;  /* 0x00000004080c723c */ /* 0x010fe6000000180c */
[----:B---3--:R0:W-:Y:S04]  /*59b50*/  STL.64 [R1+0x53d8], R24 ;  /* 0x0053d81801007387 */ /* 0x0081e80000100a00 */
[----:B0-----:R-:W3:Y:S04]  /*59b60*/  LDL.64 R24, [R1+0xf0] ;  /* 0x0000f00001187983 */ /* 0x001ee80000100a00 */
[----:B---3--:R-:W-:Y:S11]  /*59b70*/  STL.64 [R1+0x53f0], R24 ;  /* 0x0053f01801007387 */ /* 0x008ff60000100a00 */
[----:B------:R-:W-:Y:S01]  /*59b80*/  @!UPT UIADD3 URZ, URZ, URZ, URZ ;  /* 0x0000003f3f3ff290 */ /* 0x000fe2000fffe03f */
[----:B------:R0:W-:Y:S04]  /*59b90*/  STL.64 [R1+0x410], R12 ;  /* 0x0004100c01007387 */ /* 0x0001e80000100a00 */
[----:B------:R1:W-:Y:S04]  /*59ba0*/  STL.64 [R1+0x418], R14 ;  /* 0x0004180e01007387 */ /* 0x0003e80000100a00 */
[----:B------:R-:W3:Y:S04]  /*59bb0*/  LDL.LU R20, [R1+0x1c0] ;  /* 0x0001c00001147983 */ /* 0x000ee80000300800 */
[----:B------:R-:W3:Y:S04]  /*59bc0*/  LDL.LU R21, [R1+0x1c4] ;  /* 0x0001c40001157983 */ /* 0x000ee80000300800 */
[----:B------:R-:W4:Y:S04]  /*59bd0*/  LDL.LU R22, [R1+0x1c8] ;  /* 0x0001c80001167983 */ /* 0x000f280000300800 */
[----:B------:R-:W4:Y:S04]  /*59be0*/  LDL.LU R23, [R1+0x1cc] ;  /* 0x0001cc0001177983 */ /* 0x000f280000300800 */
[----:B0-----:R-:W2:Y:S04]  /*59bf0*/  LDL.LU R12, [R1+0x180] ;  /* 0x00018000010c7983 */ /* 0x001ea80000300800 */
[----:B------:R-:W2:Y:S04]  /*59c00*/  LDL.LU R13, [R1+0x184] ;  /* 0x00018400010d7983 */ /* 0x000ea80000300800 */
[----:B-1----:R-:W2:Y:S04]  /*59c10*/  LDL.LU R14, [R1+0x188] ;  /* 0x00018800010e7983 */ /* 0x002ea80000300800 */
[----:B------:R-:W2:Y:S04]  /*59c20*/  LDL.LU R15, [R1+0x18c] ;  /* 0x00018c00010f7983 */ /* 0x000ea80000300800 */
[----:B--2---:R-:W-:Y:S04]  /*59c30*/  STL.64 [R1+0x5428], R14 ;  /* 0x0054280e01007387 */ /* 0x004fe80000100a00 */
[----:B------:R0:W-:Y:S04]  /*59c40*/  STL.64 [R1+0x5420], R12 ;  /* 0x0054200c01007387 */ /* 0x0001e80000100a00 */
[----:B0-----:R-:W2:Y:S04]  /*59c50*/  LDL.64 R12, [R1+0x130] ;  /* 0x00013000010c7983 */ /* 0x001ea80000100a00 */
[----:B----4-:R-:W-:Y:S04]  /*59c60*/  STL.64 [R1+0x5400], R22 ;  /* 0x0054001601007387 */ /* 0x010fe80000100a00 */
[----:B---3--:R0:W-:Y:S04]  /*59c70*/  STL.64 [R1+0x53f8], R20 ;  /* 0x0053f81401007387 */ /* 0x0081e80000100a00 */
[----:B0-----:R-:W3:Y:S04]  /*59c80*/  LDL.64 R20, [R1+0x110] ;  /* 0x0001100001147983 */ /* 0x001ee80000100a00 */
[----:B---3--:R0:W-:Y:S04]  /*59c90*/  STL.64 [R1+0x5410], R20 ;  /* 0x0054101401007387 */ /* 0x0081e80000100a00 */
[----:B0-----:R-:W3:Y:S04]  /*59ca0*/  LDL.64 R20, [R1+0x120] ;  /* 0x0001200001147983 */ /* 0x001ee80000100a00 */
[----:B---3--:R0:W-:Y:S04]  /*59cb0*/  STL.64 [R1+0x5430], R20 ;  /* 0x0054301401007387 */ /* 0x0081e80000100a00 */
[----:B0-----:R-:W2:Y:S04]  /*59cc0*/  LDL.LU R20, [R1+0x160] ;  /* 0x0001600001147983 */ /* 0x001ea80000300800 */
[----:B------:R-:W2:Y:S04]  /*59cd0*/  LDL.LU R21, [R1+0x164] ;  /* 0x0001640001157983 */ /* 0x000ea80000300800 */
[----:B------:R-:W2:Y:S04]  /*59ce0*/  LDL.LU R22, [R1+0x168] ;  /* 0x0001680001167983 */ /* 0x000ea80000300800 */
[----:B------:R-:W2:Y:S04]  /*59cf0*/  LDL.LU R23, [R1+0x16c] ;  /* 0x00016c0001177983 */ /* 0x000ea80000300800 */
[----:B------:R-:W3:Y:S01]  /*59d00*/  LDL.64 R24, [R1+0x100] ;  /* 0x0001000001187983 */ /* 0x000ee20000100a00 */
[----:B------:R-:W-:Y:S01]  /*59d10*/  IMAD.MOV.U32 R28, RZ, RZ, R4 ;  /* 0x000000ffff1c7224 */ /* 0x000fe200078e0004 */
[----:B------:R-:W-:-:S02]  /*59d20*/  MOV R29, R5 ;  /* 0x00000005001d7202 */ /* 0x000fc40000000f00 */
[----:B------:R-:W0:Y:S04]  /*59d30*/  LDSM.16.M88.4 R4, [R17+0x32000] ;  /* 0x032000001104783b */ /* 0x000e280000000200 */
[----:B---3--:R1:W-:Y:S04]  /*59d40*/  STL.64 [R1+0x5408], R24 ;  /* 0x0054081801007387 */ /* 0x0083e80000100a00 */
[----:B-1----:R-:W3:Y:S04]  /*59d50*/  LDL.LU R24, [R1+0x1a0] ;  /* 0x0001a00001187983 */ /* 0x002ee80000300800 */
[----:B------:R-:W3:Y:S04]  /*59d60*/  LDL.LU R25, [R1+0x1a4] ;  /* 0x0001a40001197983 */ /* 0x000ee80000300800 */
[----:B------:R-:W3:Y:S04]  /*59d70*/  LDL.LU R26, [R1+0x1a8] ;  /* 0x0001a800011a7983 */ /* 0x000ee80000300800 */
[----:B------:R-:W3:Y:S04]  /*59d80*/  LDL.LU R27, [R1+0x1ac] ;  /* 0x0001ac00011b7983 */ /* 0x000ee80000300800 */
[----:B------:R1:W-:Y:S04]  /*59d90*/  STL [R1+0x5248], R17 ;  /* 0x0052481101007387 */ /* 0x0003e80000100800 */
[----:B------:R-:W4:Y:S04]  /*59da0*/  LDL.LU R16, [R1+0x220] ;  /* 0x0002200001107983 */ /* 0x000f280000300800 */
[----:B-1----:R-:W4:Y:S04]  /*59db0*/  LDL.LU R17, [R1+0x224] ;  /* 0x0002240001117983 */ /* 0x002f280000300800 */
[----:B------:R-:W3:Y:S04]  /*59dc0*/  LDL.LU R18, [R1+0x228] ;  /* 0x0002280001127983 */ /* 0x000ee80000300800 */
[----:B------:R-:W3:Y:S01]  /*59dd0*/  LDL.LU R19, [R1+0x22c] ;  /* 0x00022c0001137983 */ /* 0x000ee20000300800 */
[----:B--2---:R-:W-:Y:S03]  /*59de0*/  HMMA.16816.F32 R20, R8, R12, R20 ;  /* 0x0000000c0814723c */ /* 0x004fe60000001814 */
[----:B---3--:R-:W-:Y:S04]  /*59df0*/  STL.64 [R1+0x53d0], R18 ;  /* 0x0053d01201007387 */ /* 0x008fe80000100a00 */
[----:B----4-:R1:W-:Y:S04]  /*59e00*/  STL.64 [R1+0x53c8], R16 ;  /* 0x0053c81001007387 */ /* 0x0103e80000100a00 */
[----:B-1----:R-:W2:Y:S04]  /*59e10*/  LDL.LU R16, [R1+0x200] ;  /* 0x0002000001107983 */ /* 0x002ea80000300800 */
[----:B------:R-:W2:Y:S04]  /*59e20*/  LDL.LU R17, [R1+0x204] ;  /* 0x0002040001117983 */ /* 0x000ea80000300800 */
[----:B------:R-:W3:Y:S04]  /*59e30*/  LDL.LU R18, [R1+0x208] ;  /* 0x0002080001127983 */ /* 0x000ee80000300800 */
[----:B------:R-:W3:Y:S01]  /*59e40*/  LDL.LU R19, [R1+0x20c] ;  /* 0x00020c0001137983 */ /* 0x000ee20000300800 */
[----:B------:R-:W-:-:S03]  /*59e50*/  IMAD.MOV.U32 R3, RZ, RZ, R12 ;  /* 0x000000ffff037224 */ /* 0x000fc600078e000c */
[----:B---3--:R-:W-:Y:S04]  /*59e60*/  STL.64 [R1+0x53e8], R18 ;  /* 0x0053e81201007387 */ /* 0x008fe80000100a00 */
[----:B--2---:R1:W-:Y:S04]  /*59e70*/  STL.64 [R1+0x53e0], R16 ;  /* 0x0053e01001007387 */ /* 0x0043e80000100a00 */
[----:B-1----:R-:W2:Y:S04]  /*59e80*/  LDL.LU R16, [R1+0x1e0] ;  /* 0x0001e00001107983 */ /* 0x002ea80000300800 */
[----:B------:R-:W2:Y:S04]  /*59e90*/  LDL.LU R17, [R1+0x1e4] ;  /* 0x0001e40001117983 */ /* 0x000ea80000300800 */
[----:B------:R-:W2:Y:S04]  /*59ea0*/  LDL.LU R18, [R1+0x1e8] ;  /* 0x0001e80001127983 */ /* 0x000ea80000300800 */
[----:B------:R-:W2:Y:S04]  /*59eb0*/  LDL.LU R19, [R1+0x1ec] ;  /* 0x0001ec0001137983 */ /* 0x000ea80000300800 */
[----:B0-----:R0:W-:Y:S04]  /*59ec0*/  STL.64 [R1+0x5230], R6 ;  /* 0x0052300601007387 */ /* 0x0011e80000100a00 */
[----:B------:R1:W-:Y:S01]  /*59ed0*/  STL.64 [R1+0x5228], R4 ;  /* 0x0052280401007387 */ /* 0x0003e20000100a00 */
[----:B0-----:R-:W-:-:S03]  /*59ee0*/  MOV R7, R13 ;  /* 0x0000000d00077202 */ /* 0x001fc60000000f00 */
[----:B-1----:R-:W3:Y:S04]  /*59ef0*/  LDL R4, [R1+0xd0] ;  /* 0x0000d00001047983 */ /* 0x002ee80000100800 */
[----:B------:R0:W-:Y:S04]  /*59f00*/  STL.64 [R1+0x400], R20 ;  /* 0x0004001401007387 */ /* 0x0001e80000100a00 */
[----:B------:R-:W-:Y:S04]  /*59f10*/  STL.64 [R1+0x408], R22 ;  /* 0x0004081601007387 */ /* 0x000fe80000100a00 */
[----:B0-----:R-:W4:Y:S04]  /*59f20*/  LDL.LU.64 R20, [R1+0x5430] ;  /* 0x0054300001147983 */ /* 0x001f280000300a00 */
[----:B------:R-:W4:Y:S04]  /*59f30*/  LDL.LU.64 R14, [R1+0x5428] ;  /* 0x00542800010e7983 */ /* 0x000f280000300a00 */
[----:B------:R-:W4:Y:S02]  /*59f40*/  LDL.LU.64 R12, [R1+0x5420] ;  /* 0x00542000010c7983 */ /* 0x000f240000300a00 */
[----:B----4-:R-:W-:Y:S01]  /*59f50*/  HMMA.16816.F32 R12, R8, R20, R12 ;  /* 0x00000014080c723c */ /* 0x010fe2000000180c */
[----:B------:R-:W-:Y:S11]  /*59f60*/  IMAD.MOV.U32 R0, RZ, RZ, R21 ;  /* 0x000000ffff007224 */ /* 0x000ff600078e0015 */
[----:B------:R-:W-:Y:S11]  /*59f70*/  @!UPT UIADD3 URZ, URZ, URZ, URZ ;  /* 0x0000003f3f3ff290 */ /* 0x000ff6000fffe03f */
[----:B------:R0:W-:Y:S04]  /*59f80*/  STL.64 [R1+0x3f0], R12 ;  /* 0x0003f00c01007387 */ /* 0x0001e80000100a00 */
[----:B------:R1:W-:Y:S04]  /*59f90*/  STL.64 [R1+0x3f8], R14 ;  /* 0x0003f80e01007387 */ /* 0x0003e80000100a00 */
[----:B0-----:R-:W4:Y:S01]  /*59fa0*/  LDL.LU R13, [R1+0x5418] ;  /* 0x00541800010d7983 */ /* 0x001f220000300800 */
[----:B-1----:R-:W-:-:S03]  /*59fb0*/  MOV R14, R20 ;  /* 0x00000014000e7202 */ /* 0x002fc60000000f00 */
[----:B------:R-:W2:Y:S02]  /*59fc0*/  LDL.LU.64 R20, [R1+0x5410] ;  /* 0x0054100001147983 */ /* 0x000ea40000300a00 */
[C---:B--2---:R-:W-:Y:S01]  /*59fd0*/  HMMA.16816.F32 R24, R8.reuse, R20, R24 ;  /* 0x000000140818723c */ /* 0x044fe20000001818 */
[----:B------:R-:W-:Y:S02]  /*59fe0*/  MOV R12, R20 ;  /* 0x00000014000c7202 */ /* 0x000fe40000000f00 */
[----:B------:R-:W-:Y:S11]  /*59ff0*/  MOV R15, R21 ;  /* 0x00000015000f7202 */ /* 0x000ff60000000f00 */
[----:B------:R-:W-:Y:S09]  /*5a000*/  @!UPT UIADD3 URZ, URZ, URZ, URZ ;  /* 0x0000003f3f3ff290 */ /* 0x000ff2000fffe03f */
[----:B------:R0:W-:Y:S04]  /*5a010*/  STL.64 [R1+0x3e0], R24 ;  /* 0x0003e01801007387 */ /* 0x0001e80000100a00 */
[----:B------:R-:W-:Y:S04]  /*5a020*/  STL.64 [R1+0x3e8], R26 ;  /* 0x0003e81a01007387 */ /* 0x000fe80000100a00 */
[----:B0-----:R-:W2:Y:S04]  /*5a030*/  LDL.LU.64 R24, [R1+0x5408] ;  /* 0x0054080001187983 */ /* 0x001ea80000300a00 */
[----:B------:R-:W2:Y:S04]  /*5a040*/  LDL.LU.64 R22, [R1+0x5400] ;  /* 0x0054000001167983 */ /* 0x000ea80000300a00 */
[----:B------:R-:W2:Y:S02]  /*5a050*/  LDL.LU.64 R20, [R1+0x53f8] ;  /* 0x0053f80001147983 */ /* 0x000ea40000300a00 */
[C---:B--2---:R-:W-:Y:S11]  /*5a060*/  HMMA.16816.F32 R20, R8.reuse, R24, R20 ;  /* 0x000000180814723c */ /* 0x044ff60000001814 */
[----:B------:R-:W-:Y:S11]  /*5a070*/  @!UPT UIADD3 URZ, URZ, URZ, URZ ;  /* 0x0000003f3f3ff290 */ /* 0x000ff6000fffe03f */
[----:B------:R-:W-:Y:S01]  /*5a080*/  @!UPT UIADD3 URZ, URZ, URZ, URZ ;  /* 0x0000003f3f3ff290 */ /* 0x000fe2000fffe03f */
[----:B------:R0:W-:Y:S04]  /*5a090*/  STL.64 [R1+0x3d0], R20 ;  /* 0x0003d01401007387 */ /* 0x0001e80000100a00 */
[----:B------:R-:W-:Y:S01]  /*5a0a0*/  STL.64 [R1+0x3d8], R22 ;  /* 0x0003d81601007387 */ /* 0x000fe20000100a00 */
[----:B0-----:R-:W-:Y:S01]  /*5a0b0*/  IMAD.MOV.U32 R21, RZ, RZ, R24 ;  /* 0x000000ffff157224 */ /* 0x001fe200078e0018 */
[----:B------:R-:W-:Y:S02]  /*5a0c0*/  MOV R20, R25 ;  /* 0x0000001900147202 */ /* 0x000fe40000000f00 */
[----:B------:R-:W2:Y:S01]  /*5a0d0*/  LDL.LU.64 R24, [R1+0x53f0] ;  /* 0x0053f00001187983 */ /* 0x000ea20000300a00 */
[----:B------:R-:W-:Y:S01]  /*5a0e0*/  MOV R5, R2 ;  /* 0x0000000200057202 */ /* 0x000fe20000000f00 */
        /* <DEDUP_REMOVED lines=16> */
[----:B------:R-:W2:Y:S01]  /*5a1f0*/  LDL.LU.64 R24, [R1+0x53b8] ;  /* 0x0053b80001187983 */ /* 0x000ea20000300a00 */
[----:B---3--:R-:W-:Y:S03]  /*5a200*/  HMMA.16816.F32 R8, R8, R4, R16 ;  /* 0x000000040808723c */ /* 0x008fe60000001810 */
[----:B------:R-:W3:Y:S11]  /*5a210*/  LDL.LU R16, [R1+0x460] ;  /* 0x0004600001107983 */ /* 0x000ef60000300800 */
[----:B------:R-:W-:Y:S09]  /*5a220*/  @!UPT UIADD3 URZ, URZ, URZ, URZ ;  /* 0x0000003f3f3ff290 */ /* 0x000ff2000fffe03f */
[----:B------:R0:W-:Y:S04]  /*5a230*/  STL.64 [R1+0x260], R8 ;  /* 0x0002600801007387 */ /* 0x0001e80000100a00 */
[----:B------:R-:W-:Y:S04]  /*5a240*/  STL.64 [R1+0x268], R10 ;  /* 0x0002680a01007387 */ /* 0x000fe80000100a00 */
[----:B------:R-:W3:Y:S01]  /*5a250*/  LDL.LU R17, [R1+0x464] ;  /* 0x0004640001117983 */ /* 0x000ee20000300800 */
[----:B0-----:R-:W-:-:S03]  /*5a260*/  MOV R8, R21 ;  /* 0x0000001500087202 */ /* 0x001fc60000000f00 */
[----:B------:R-:W2:Y:S01]  /*5a270*/  LDL.LU R18, [R1+0x468] ;  /* 0x0004680001127983 */ /* 0x000ea20000300800 */
[----:B------:R-:W-:-:S03]  /*5a280*/  MOV R9, R20 ;  /* 0x0000001400097202 */ /* 0x000fc60000000f00 */
[----:B------:R-:W2:Y:S04]  /*5a290*/  LDL.LU R19, [R1+0x46c] ;  /* 0x00046c0001137983 */ /* 0x000ea80000300800 */
[----:B------:R0:W-:Y:S04]  /*5a2a0*/  STL.64 [R1+0x5270], R8 ;  /* 0x0052700801007387 */ /* 0x0001e80000100a00 */
[----:B------:R-:W2:Y:S04]  /*5a2b0*/  LDL.LU R20, [R1+0x2e0] ;  /* 0x0002e00001147983 */ /* 0x000ea80000300800 */
[----:B------:R-:W2:Y:S04]  /*5a2c0*/  LDL.LU R21, [R1+0x2e4] ;  /* 0x0002e40001157983 */ /* 0x000ea80000300800 */
[----:B------:R-:W2:Y:S04]  /*5a2d0*/  LDL.LU R22, [R1+0x2e8] ;  /* 0x0002e80001167983 */ /* 0x000ea80000300800 */
[----:B------:R-:W2:Y:S01]  /*5a2e0*/  LDL.LU R23, [R1+0x2ec] ;  /* 0x0002ec0001177983 */ /* 0x000ea20000300800 */
[----:B0-----:R-:W-:Y:S01]  /*5a2f0*/  IMAD.MOV.U32 R8, RZ, RZ, R12 ;  /* 0x000000ffff087224 */ /* 0x001fe200078e000c */
[----:B------:R-:W-:-:S02]  /*5a300*/  MOV R9, R15 ;  /* 0x0000000f00097202 */ /* 0x000fc40000000f00 */
[----:B--2---:R-:W-:Y:S04]  /*5a310*/  STL.64 [R1+0x5280], R22 ;  /* 0x0052801601007387 */ /* 0x004fe80000100a00 */
[----:B------:R0:W-:Y:S04]  /*5a320*/  STL.64 [R1+0x5278], R20 ;  /* 0x0052781401007387 */ /* 0x0001e80000100a00 */
[----:B------:R-:W2:Y:S04]  /*5a330*/  LDL.LU R12, [R1+0x53b0] ;  /* 0x0053b000010c7983 */ /* 0x000ea80000300800 */
[----:B------:R-:W2:Y:S04]  /*5a340*/  LDL.LU R15, [R1+0x53ac] ;  /* 0x0053ac00010f7983 */ /* 0x000ea80000300800 */
[----:B------:R1:W-:Y:S04]  /*5a350*/  STL.64 [R1+0x5288], R8 ;  /* 0x0052880801007387 */ /* 0x0003e80000100a00 */
[----:B0-----:R-:W2:Y:S04]  /*5a360*/  LDL.LU R20, [R1+0x2d0] ;  /* 0x0002d00001147983 */ /* 0x001ea80000300800 */
[----:B------:R-:W2:Y:S04]  /*5a370*/  LDL.LU R21, [R1+0x2d4] ;  /* 0x0002d40001157983 */ /* 0x000ea80000300800 */
[----:B------:R-:W2:Y:S04]  /*5a380*/  LDL.LU R22, [R1+0x2d8] ;  /* 0x0002d80001167983 */ /* 0x000ea80000300800 */
[----:B------:R-:W2:Y:S01]  /*5a390*/  LDL.LU R23, [R1+0x2dc] ;  /* 0x0002dc0001177983 */ /* 0x000ea20000300800 */
[----:B-1----:R-:W-:Y:S01]  /*5a3a0*/  MOV R8, R14 ;  /* 0x0000000e00087202 */ /* 0x002fe20000000f00 */
[----:B------:R-:W-:-:S02]  /*5a3b0*/  IMAD.MOV.U32 R9, RZ, RZ, R0 ;  /* 0x000000ffff097224 */ /* 0x000fc400078e0000 */
        /* <DEDUP_REMOVED lines=9> */
[----:B-1----:R-:W-:-:S02]  /*5a450*/  MOV R8, R3 ;  /* 0x0000000300087202 */ /* 0x002fc40000000f00 */
[----:B------:R-:W-:Y:S01]  /*5a460*/  MOV R9, R7 ;  /* 0x0000000700097202 */ /* 0x000fe20000000f00 */
[----:B--2---:R-:W-:Y:S04]  /*5a470*/  STL.64 [R1+0x52b0], R22 ;  /* 0x0052b01601007387 */ /* 0x004fe80000100a00 */
[----:B------:R-:W-:Y:S04]  /*5a480*/  STL.64 [R1+0x52a8], R20 ;  /* 0x0052a81401007387 */ /* 0x000fe80000100a00 */
[----:B------:R-:W2:Y:S04]  /*5a490*/  LDL.LU R3, [R1+0x53a0] ;  /* 0x0053a00001037983 */ /* 0x000ea80000300800 */
[----:B------:R0:W-:Y:S02]  /*5a4a0*/  STL.64 [R1+0x52b8], R8 ;  /* 0x0052b80801007387 */ /* 0x0001e40000100a00 */
[----:B0-----:R-:W-:Y:S01]  /*5a4b0*/  IMAD.MOV.U32 R8, RZ, RZ, R28 ;  /* 0x000000ffff087224 */ /* 0x001fe200078e001c */
[----:B------:R-:W-:Y:S01]  /*5a4c0*/  MOV R9, R29 ;  /* 0x0000001d00097202 */ /* 0x000fe20000000f00 */
[----:B------:R-:W2:Y:S04]  /*5a4d0*/  LDL.LU R28, [R1+0x539c] ;  /* 0x00539c00011c7983 */ /* 0x000ea80000300800 */
[----:B------:R-:W2:Y:S04]  /*5a4e0*/  LDL.LU R29, [R1+0x5398] ;  /* 0x00539800011d7983 */ /* 0x000ea80000300800 */
[----:B------:R0:W-:Y:S04]  /*5a4f0*/  STL.64 [R1+0x52d0], R8 ;  /* 0x0052d00801007387 */ /* 0x0001e80000100a00 */
[----:B------:R-:W2:Y:S04]  /*5a500*/  LDL.LU R20, [R1+0x250] ;  /* 0x0002500001147983 */ /* 0x000ea80000300800 */
[----:B------:R-:W2:Y:S04]  /*5a510*/  LDL.LU R21, [R1+0x254] ;  /* 0x0002540001157983 */ /* 0x000ea80000300800 */
[----:B------:R-:W2:Y:S04]  /*5a520*/  LDL.LU R22, [R1+0x258] ;  /* 0x0002580001167983 */ /* 0x000ea80000300800 */
[----:B------:R-:W2:Y:S01]  /*5a530*/  LDL.LU R23, [R1+0x25c] ;  /* 0x00025c0001177983 */ /* 0x000ea20000300800 */
[----:B0-----:R-:W-:Y:S01]  /*5a540*/  MOV R8, R27 ;  /* 0x0000001b00087202 */ /* 0x001fe20000000f00 */
[----:B------:R-:W-:-:S05]  /*5a550*/  IMAD.MOV.U32 R9, RZ, RZ, R26 ;  /* 0x000000ffff097224 */ /* 0x000fca00078e001a */
[----:B------:R0:W-:Y:S02]  /*5a560*/  STL.64 [R1+0x52e8], R8 ;  /* 0x0052e80801007387 */ /* 0x0001e40000100a00 */
[----:B0-----:R-:W-:Y:S02]  /*5a570*/  MOV R8, R25 ;  /* 0x0000001900087202 */ /* 0x001fe40000000f00 */
[----:B------:R-:W-:Y:S01]  /*5a580*/  MOV R9, R24 ;  /* 0x0000001800097202 */ /* 0x000fe20000000f00 */
[----:B--2---:R-:W-:Y:S04]  /*5a590*/  STL.64 [R1+0x52c8], R22 ;  /* 0x0052c81601007387 */ /* 0x004fe80000100a00 */
[----:B------:R0:W-:Y:S04]  /*5a5a0*/  STL.64 [R1+0x52c0], R20 ;  /* 0x0052c01401007387 */ /* 0x0001e80000100a00 */
[----:B0-----:R-:W2:Y:S04]  /*5a5b0*/  LDL.LU R20, [R1+0x240] ;  /* 0x0002400001147983 */ /* 0x001ea80000300800 */
[----:B------:R-:W2:Y:S04]  /*5a5c0*/  LDL.LU R21, [R1+0x244] ;  /* 0x0002440001157983 */ /* 0x000ea80000300800 */
[----:B------:R-:W2:Y:S04]  /*5a5d0*/  LDL.LU R22, [R1+0x248] ;  /* 0x0002480001167983 */ /* 0x000ea80000300800 */
[----:B------:R-:W2:Y:S04]  /*5a5e0*/  LDL.LU R23, [R1+0x24c] ;  /* 0x00024c0001177983 */ /* 0x000ea80000300800 */
        /* <DEDUP_REMOVED lines=10> */
[----:B------:R0:W-:Y:S02]  /*5a690*/  STL.64 [R1+0x5320], R24 ;  /* 0x0053201801007387 */ /* 0x0001e40000100a00 */
[----:B0-----:R-:W-:Y:S01]  /*5a6a0*/  IMAD.MOV.U32 R24, RZ, RZ, R12 ;  /* 0x000000ffff187224 */ /* 0x001fe200078e000c */
[----:B----4-:R-:W-:Y:S01]  /*5a6b0*/  MOV R25, R13 ;  /* 0x0000000d00197202 */ /* 0x010fe20000000f00 */
[----:B------:R-:W2:Y:S04]  /*5a6c0*/  LDL.LU R12, [R1+0x5394] ;  /* 0x00539400010c7983 */ /* 0x000ea80000300800 */
[----:B------:R-:W2:Y:S04]  /*5a6d0*/  LDL.LU R13, [R1+0x5390] ;  /* 0x00539000010d7983 */ /* 0x000ea80000300800 */
[----:B------:R0:W-:Y:S02]  /*5a6e0*/  STL.64 [R1+0x5338], R24 ;  /* 0x0053381801007387 */ /* 0x0001e40000100a00 */
[----:B0-----:R-:W-:Y:S01]  /*5a6f0*/  MOV R24, R14 ;  /* 0x0000000e00187202 */ /* 0x001fe20000000f00 */
[----:B------:R-:W-:Y:S01]  /*5a700*/  IMAD.MOV.U32 R25, RZ, RZ, R15 ;  /* 0x000000ffff197224 */ /* 0x000fe200078e000f */
[----:B------:R-:W2:Y:S04]  /*5a710*/  LDL.LU R14, [R1+0x538c] ;  /* 0x00538c00010e7983 */ /* 0x000ea80000300800 */
[----:B------:R-:W2:Y:S04]  /*5a720*/  LDL.LU R15, [R1+0x5388] ;  /* 0x00538800010f7983 */ /* 0x000ea80000300800 */
[----:B------:R-:W-:Y:S04]  /*5a730*/  STL.64 [R1+0x5350], R24 ;  /* 0x0053501801007387 */ /* 0x000fe80000100a00 */
[----:B------:R-:W-:Y:S04]  /*5a740*/  STL.64 [R1+0x5310], R10 ;  /* 0x0053100a01007387 */ /* 0x000fe80000100a00 */
[----:B------:R0:W-:Y:S04]  /*5a750*/  STL.64 [R1+0x5308], R8 ;  /* 0x0053080801007387 */ /* 0x0001e80000100a00 */
[----:B0-----:R-:W4:Y:S01]  /*5a760*/  LDL.64 R8, [R1] ;  /* 0x0000000001087983 */ /* 0x001f220000100a00 */
[----:B------:R-:W-:-:S03]  /*5a770*/  MOV R24, R3 ;  /* 0x0000000300187202 */ /* 0x000fc60000000f00 */
[----:B----4-:R0:W-:Y:S04]  /*5a780*/  STL.64 [R1+0x5330], R8 ;  /* 0x0053300801007387 */ /* 0x0101e80000100a00 */
[----:B0-----:R-:W4:Y:S04]  /*5a790*/  LDL.LU R8, [R1+0x1b0] ;  /* 0x0001b00001087983 */ /* 0x001f280000300800 */
[----:B------:R-:W4:Y:S04]  /*5a7a0*/  LDL.LU R9, [R1+0x1b4] ;  /* 0x0001b40001097983 */ /* 0x000f280000300800 */
[----:B------:R-:W2:Y:S04]  /*5a7b0*/  LDL.LU R10, [R1+0x1b8] ;  /* 0x0001b800010a7983 */ /* 0x000ea80000300800 */
[----:B------:R-:W2:Y:S01]  /*5a7c0*/  LDL.LU R11, [R1+0x1bc] ;  /* 0x0001bc00010b7983 */ /* 0x000ea20000300800 */
[----:B------:R-:W-:-:S03]  /*5a7d0*/  MOV R25, R0 ;  /* 0x0000000000197202 */ /* 0x000fc60000000f00 */
[----:B------:R-:W3:Y:S04]  /*5a7e0*/  LDL.LU R3, [R1+0x5384] ;  /* 0x0053840001037983 */ /* 0x000ee80000300800 */
[----:B------:R-:W3:Y:S04]  /*5a7f0*/  LDL.LU R0, [R1+0x5380] ;  /* 0x0053800001007983 */ /* 0x000ee80000300800 */
[----:B------:R-:W-:Y:S04]  /*5a800*/  STL.64 [R1+0x5368], R24 ;  /* 0x0053681801007387 */ /* 0x000fe80000100a00 */
[----:B--2---:R-:W-:Y:S04]  /*5a810*/  STL.64 [R1+0x5348], R10 ;  /* 0x0053480a01007387 */ /* 0x004fe80000100a00 */
[----:B----4-:R0:W-:Y:S04]  /*5a820*/  STL.64 [R1+0x5340], R8 ;  /* 0x0053400801007387 */ /* 0x0101e80000100a00 */
[----:B0-----:R-:W2:Y:S04]  /*5a830*/  LDL.LU R8, [R1+0x190] ;  /* 0x0001900001087983 */ /* 0x001ea80000300800 */
[----:B------:R-:W2:Y:S04]  /*5a840*/  LDL.LU R9, [R1+0x194] ;  /* 0x0001940001097983 */ /* 0x000ea80000300800 */
[----:B------:R-:W4:Y:S04]  /*5a850*/  LDL.LU R10, [R1+0x198] ;  /* 0x00019800010a7983 */ /* 0x000f280000300800 */
[----:B------:R-:W4:Y:S04]  /*5a860*/  LDL.LU R11, [R1+0x19c] ;  /* 0x00019c00010b7983 */ /* 0x000f280000300800 */
[----:B----4-:R-:W-:Y:S04]  /*5a870*/  STL.64 [R1+0x5360], R10 ;  /* 0x0053600a01007387 */ /* 0x010fe80000100a00 */
[----:B--2---:R0:W-:Y:S04]  /*5a880*/  STL.64 [R1+0x5358], R8 ;  /* 0x0053580801007387 */ /* 0x0041e80000100a00 */
        /* <DEDUP_REMOVED lines=8> */
[----:B------:R-:W2:Y:S04]  /*5a910*/  LDL.LU R10, [R1+0xc8] ;  /* 0x0000c800010a7983 */ /* 0x000ea80000300800 */
[----:B------:R-:W2:Y:S04]  /*5a920*/  LDL.LU R11, [R1+0xcc] ;  /* 0x0000cc00010b7983 */ /* 0x000ea80000300800 */
[----:B------:R-:W-:Y:S04]  /*5a930*/  STL.64 [R1+0x52e0], R22 ;  /* 0x0052e01601007387 */ /* 0x000fe80000100a00 */
[----:B------:R0:W-:Y:S04]  /*5a940*/  STL.64 [R1+0x52d8], R20 ;  /* 0x0052d81401007387 */ /* 0x0001e80000100a00 */
[----:B0-----:R-:W4:Y:S04]  /*5a950*/  LDL.LU R20, [R1+0x230] ;  /* 0x0002300001147983 */ /* 0x001f280000300800 */
[----:B------:R-:W4:Y:S04]  /*5a960*/  LDL.LU R21, [R1+0x234] ;  /* 0x0002340001157983 */ /* 0x000f280000300800 */
[----:B------:R-:W2:Y:S04]  /*5a970*/  LDL.LU R22, [R1+0x238] ;  /* 0x0002380001167983 */ /* 0x000ea80000300800 */
[----:B------:R-:W2:Y:S01]  /*5a980*/  LDL.LU R23, [R1+0x23c] ;  /* 0x00023c0001177983 */ /* 0x000ea20000300800 */
[----:B------:R-:W-:Y:S01]  /*5a990*/  IMAD.MOV.U32 R24, RZ, RZ, R29 ;  /* 0x000000ffff187224 */ /* 0x000fe200078e001d */
[----:B------:R-:W-:-:S02]  /*5a9a0*/  MOV R25, R28 ;  /* 0x0000001c00197202 */ /* 0x000fc40000000f00 */
[----:B--2---:R-:W-:Y:S04]  /*5a9b0*/  STL.64 [R1+0x52f8], R22 ;  /* 0x0052f81601007387 */ /* 0x004fe80000100a00 */
[----:B----4-:R0:W-:Y:S04]  /*5a9c0*/  STL.64 [R1+0x52f0], R20 ;  /* 0x0052f01401007387 */ /* 0x0101e80000100a00 */
[----:B0-----:R-:W2:Y:S04]  /*5a9d0*/  LDL.LU R20, [R1+0x210] ;  /* 0x0002100001147983 */ /* 0x001ea80000300800 */
[----:B------:R-:W2:Y:S04]  /*5a9e0*/  LDL.LU R21, [R1+0x214] ;  /* 0x0002140001157983 */ /* 0x000ea80000300800 */
[----:B------:R-:W2:Y:S04]  /*5a9f0*/  LDL.LU R22, [R1+0x218] ;  /* 0x0002180001167983 */ /* 0x000ea80000300800 */
[----:B------:R-:W2:Y:S04]  /*5aa00*/  LDL.LU R23, [R1+0x21c] ;  /* 0x00021c0001177983 */ /* 0x000ea80000300800 */
[----:B------:R-:W-:Y:S04]  /*5aa10*/  STL.64 [R1+0x5258], R18 ;  /* 0x0052581201007387 */ /* 0x000fe80000100a00 */
[----:B---3--:R-:W-:Y:S04]  /*5aa20*/  STL.64 [R1+0x5250], R16 ;  /* 0x0052501001007387 */ /* 0x008fe80000100a00 */
[----:B------:R0:W-:Y:S04]  /*5aa30*/  STL.64 [R1+0x5240], R4 ;  /* 0x0052400401007387 */ /* 0x0001e80000100a00 */
[----:B0-----:R-:W3:Y:S01]  /*5aa40*/  LDL.64 R4, [R1+0xe0] ;  /* 0x0000e00001047983 */ /* 0x001ee20000100a00 */
[----:B------:R-:W-:Y:S01]  /*5aa50*/  HMMA.16816.F32 R24, R12, R24, R8 ;  /* 0x000000180c18723c */ /* 0x000fe20000001808 */
[----:B------:R-:W-:-:S02]  /*5aa60*/  MOV R16, R6 ;  /* 0x0000000600107202 */ /* 0x000fc40000000f00 */
[----:B---3--:R0:W-:Y:S04]  /*5aa70*/  STL.64 [R1+0x5260], R4 ;  /* 0x0052600401007387 */ /* 0x0081e80000100a00 */
[----:B0-----:R-:W3:Y:S04]  /*5aa80*/  LDL.LU R4, [R1+0x450] ;  /* 0x0004500001047983 */ /* 0x001ee80000300800 */
[----:B------:R-:W3:Y:S04]  /*5aa90*/  LDL.LU R5, [R1+0x454] ;  /* 0x0004540001057983 */ /* 0x000ee80000300800 */
[----:B------:R-:W3:Y:S04]  /*5aaa0*/  LDL.LU R6, [R1+0x458] ;  /* 0x0004580001067983 */ /* 0x000ee80000300800 */
[----:B------:R-:W3:Y:S04]  /*5aab0*/  LDL.LU R7, [R1+0x45c] ;  /* 0x00045c0001077983 */ /* 0x000ee80000300800 */
[----:B------:R-:W4:Y:S04]  /*5aac0*/  LDL.LU.64 R10, [R1+0x5378] ;  /* 0x00537800010a7983 */ /* 0x000f280000300a00 */
[----:B------:R-:W4:Y:S04]  /*5aad0*/  LDL.LU.64 R8, [R1+0x5370] ;  /* 0x0053700001087983 */ /* 0x000f280000300a00 */
[----:B------:R0:W-:Y:S04]  /*5aae0*/  STL.64 [R1+0x3a0], R24 ;  /* 0x0003a01801007387 */ /* 0x0001e80000100a00 */
[----:B------:R4:W-:Y:S04]  /*5aaf0*/  STL.64 [R1+0x3a8], R26 ;  /* 0x0003a81a01007387 */ /* 0x0009e80000100a00 */
[----:B0-----:R-:W4:Y:S02]  /*5ab00*/  LDL.LU.64 R24, [R1+0x5368] ;  /* 0x0053680001187983 */ /* 0x001f240000300a00 */
[C---:B----4-:R-:W-:Y:S02]  /*5ab10*/  HMMA.16816.F32 R24, R12.reuse, R24, R8 ;  /* 0x000000180c18723c */ /* 0x050fe40000001808 */
[----:B------:R-:W4:Y:S04]  /*5ab20*/  LDL.LU.64 R10, [R1+0x5360] ;  /* 0x00536000010a7983 */ /* 0x000f280000300a00 */
[----:B------:R-:W4:Y:S11]  /*5ab30*/  LDL.LU.64 R8, [R1+0x5358] ;  /* 0x0053580001087983 */ /* 0x000f360000300a00 */
[----:B------:R-:W-:Y:S06]  /*5ab40*/  @!UPT UIADD3 URZ, URZ, URZ, URZ ;  /* 0x0000003f3f3ff290 */ /* 0x000fec000fffe03f */
        /* <DEDUP_REMOVED lines=11> */
[----:B------:R-:W4:Y:S11]  /*5ac00*/  LDL.LU.64 R8, [R1+0x5330] ;  /* 0x0053300001087983 */ /* 0x000f360000300a00 */
[----:B------:R-:W-:Y:S10]  /*5ac10*/  @!UPT UIADD3 URZ, URZ, URZ, URZ ;  /* 0x0000003f3f3ff290 */ /* 0x000ff4000fffe03f */
[----:B------:R-:W-:Y:S04]  /*5ac20*/  STL.64 [R1+0x370], R24 ;  /* 0x0003701801007387 */ /* 0x000fe80000100a00 */
[----:B------:R0:W-:Y:S04]  /*5ac30*/  STL.64 [R1+0x378], R26 ;  /* 0x0003781a01007387 */ /* 0x0001e80000100a00 */
[----:B0-----:R-:W4:Y:S04]  /*5ac40*/  LDL.LU.64 R26, [R1+0x5328] ;  /* 0x00532800011a7983 */ /* 0x001f280000300a00 */
[----:B------:R-:W4:Y:S02]  /*5ac50*/  LDL.LU.64 R24, [R1+0x5320] ;  /* 0x0053200001187983 */ /* 0x000f240000300a00 */
[----:B----4-:R-:W-:Y:S11]  /*5ac60*/  HMMA.16816.F32 R24, R12, R8, R24 ;  /* 0x000000080c18723c */ /* 0x010ff60000001818 */
[----:B------:R-:W-:Y:S11]  /*5ac70*/  @!UPT UIADD3 URZ, URZ, URZ, URZ ;  /* 0x0000003f3f3ff290 */ /* 0x000ff6000fffe03f */
[----:B------:R-:W-:Y:S01]  /*5ac80*/  @!UPT UIADD3 URZ, URZ, URZ, URZ ;  /* 0x0000003f3f3ff290 */ /* 0x000fe2000fffe03f */
[----:B------:R0:W-:Y:S04]  /*5ac90*/  STL.64 [R1+0x360], R24 ;  /* 0x0003601801007387 */ /* 0x0001e80000100a00 */
[----:B------:R1:W-:Y:S04]  /*5aca0*/  STL.64 [R1+0x368], R26 ;  /* 0x0003681a01007387 */ /* 0x0003e80000100a00 */
[----:B0-----:R-:W4:Y:S01]  /*5acb0*/  LDL.LU.64 R24, [R1+0x5318] ;  /* 0x0053180001187983 */ /* 0x001f220000300a00 */
[----:B-1----:R-:W-:-:S03]  /*5acc0*/  MOV R27, R8 ;  /* 0x00000008001b7202 */ /* 0x002fc60000000f00 */
[----:B------:R-:W4:Y:S01]  /*5acd0*/  LDL.LU.64 R10, [R1+0x5310] ;  /* 0x00531000010a7983 */ /* 0x000f220000300a00 */
[----:B------:R-:W-:-:S03]  /*5ace0*/  MOV R26, R9 ;  /* 0x00000009001a7202 */ /* 0x000fc60000000f00 */
[----:B------:R-:W4:Y:S02]  /*5acf0*/  LDL.LU.64 R8, [R1+0x5308] ;  /* 0x0053080001087983 */ /* 0x000f240000300a00 */
[C---:B----4-:R-:W-:Y:S11]  /*5ad00*/  HMMA.16816.F32 R8, R12.reuse, R24, R8 ;  /* 0x000000180c08723c */ /* 0x050ff60000001808 */
[----:B------:R-:W-:Y:S11]  /*5ad10*/  @!UPT UIADD3 URZ, URZ, URZ, URZ ;  /* 0x0000003f3f3ff290 */ /* 0x000ff6000fffe03f */
[----:B------:R-:W-:Y:S01]  /*5ad20*/  @!UPT UIADD3 URZ, URZ, URZ, URZ ;  /* 0x0000003f3f3ff290 */ /* 0x000fe2000fffe03f */
[----:B------:R0:W-:Y:S04]  /*5ad30*/  STL.64 [R1+0x350], R8 ;  /* 0x0003500801007387 */ /* 0x0001e80000100a00 */
[----:B------:R-:W-:Y:S04]  /*5ad40*/  STL.64 [R1+0x358], R10 ;  /* 0x0003580a01007387 */ /* 0x000fe80000100a00 */
[----:B0-----:R-:W2:Y:S04]  /*5ad50*/  LDL.LU.64 R8, [R1+0x5300] ;  /* 0x0053000001087983 */ /* 0x001ea80000300a00 */
[----:B------:R0:W-:Y:S04]  /*5ad60*/  STL.64 [R1+0x51f8], R24 ;  /* 0x0051f81801007387 */ /* 0x0001e80000100a00 */
[----:B------:R-:W-:Y:S04]  /*5ad70*/  STL.64 [R1+0x5220], R26 ;  /* 0x0052201a01007387 */ /* 0x000fe80000100a00 */
[----:B0-----:R-:W4:Y:S01]  /*5ad80*/  LDL.64 R24, [R1+0x40] ;  /* 0x0000400001187983 */ /* 0x001f220000100a00 */
[C---:B--2---:R-:W-:Y:S03]  /*5ad90*/  HMMA.16816.F32 R8, R12.reuse, R8, R20 ;  /* 0x000000080c08723c */ /* 0x044fe60000001814 */
[----:B----4-:R0:W-:Y:S04]  /*5ada0*/  STL.64 [R1+0x5238], R24 ;  /* 0x0052381801007387 */ /* 0x0101e80000100a00 */
[----:B0-----:R-:W2:Y:S04]  /*5adb0*/  LDL.LU R24, [R1+0x470] ;  /* 0x0004700001187983 */ /* 0x001ea80000300800 */
[----:B------:R-:W2:Y:S04]  /*5adc0*/  LDL.LU R25, [R1+0x474] ;  /* 0x0004740001197983 */ /* 0x000ea80000300800 */
[----:B------:R-:W2:Y:S04]  /*5add0*/  LDL.LU R26, [R1+0x478] ;  /* 0x00047800011a7983 */ /* 0x000ea80000300800 */
        /* <DEDUP_REMOVED lines=33> */
[----:B----4-:R-:W-:Y:S02]  /*5aff0*/  HMMA.16816.F32 R8, R12, R8, R20 ;  /* 0x000000080c08723c */ /* 0x010fe40000001814 */
[----:B------:R-:W4:Y:S04]  /*5b000*/  LDL.LU.64 R22, [R1+0x5280] ;  /* 0x0052800001167983 */ /* 0x000f280000300a00 */
[----:B------:R-:W4:Y:S11]  /*5b010*/  LDL.LU.64 R20, [R1+0x5278] ;  /* 0x0052780001147983 */ /* 0x000f360000300a00 */
[----:B------:R-:W-:Y:S06]  /*5b020*/  @!UPT UIADD3 URZ, URZ, URZ, URZ ;  /* 0x0000003f3f3ff290 */ /* 0x000fec000fffe03f */
[----:B------:R0:W-:Y:S04]  /*5b030*/  STL.64 [R1+0x2f0], R8 ;  /* 0x0002f00801007387 */ /* 0x0001e80000100a00 */
[----:B------:R4:W-:Y:S04]  /*5b040*/  STL.64 [R1+0x2f8], R10 ;  /* 0x0002f80a01007387 */ /* 0x0009e80000100a00 */
[----:B0-----:R-:W4:Y:S01]  /*5b050*/  LDL.LU.64 R8, [R1+0x5270] ;  /* 0x0052700001087983 */ /* 0x001f220000300a00 */
[----:B------:R-:W-:-:S07]  /*5b060*/  IMAD.MOV.U32 R17, RZ, RZ, R2 ;  /* 0x000000ffff117224 */ /* 0x000fce00078e0002 */
[C---:B---3--:R-:W-:Y:S08]  /*5b070*/  HMMA.16816.F32 R16, R12.reuse, R16, R4 ;  /* 0x000000100c10723c */ /* 0x048ff00000001804 */
[C---:B----4-:R-:W-:Y:S01]  /*5b080*/  HMMA.16816.F32 R8, R12.reuse, R8, R20 ;  /* 0x000000080c08723c */ /* 0x050fe20000001814 */
[----:B------:R-:W3:Y:S04]  /*5b090*/  LDL.LU R22, [R1+0x5268] ;  /* 0x0052680001167983 */ /* 0x000ee80000300800 */
[----:B------:R-:W4:Y:S11]  /*5b0a0*/  LDL.LU R20, [R1+0xa40] ;  /* 0x000a400001147983 */ /* 0x000f360000300800 */
[----:B------:R-:W-:Y:S07]  /*5b0b0*/  @!UPT UIADD3 URZ, URZ, URZ, URZ ;  /* 0x0000003f3f3ff290 */ /* 0x000fee000fffe03f */
[----:B------:R-:W-:Y:S04]  /*5b0c0*/  STL.64 [R1+0x2e0], R8 ;  /* 0x0002e00801007387 */ /* 0x000fe80000100a00 */
[----:B------:R0:W-:Y:S04]  /*5b0d0*/  STL.64 [R1+0x2e8], R10 ;  /* 0x0002e80a01007387 */ /* 0x0001e80000100a00 */
[----:B0-----:R-:W2:Y:S04]  /*5b0e0*/  LDL.LU R11, [R1+0xa44] ;  /* 0x000a4400010b7983 */ /* 0x001ea80000300800 */
[----:B------:R-:W3:Y:S04]  /*5b0f0*/  LDL.LU R10, [R1+0xa48] ;  /* 0x000a4800010a7983 */ /* 0x000ee80000300800 */
[----:B------:R-:W2:Y:S04]  /*5b100*/  LDL.LU R9, [R1+0xa4c] ;  /* 0x000a4c0001097983 */ /* 0x000ea80000300800 */
[----:B------:R-:W2:Y:S04]  /*5b110*/  LDL.LU.64 R4, [R1+0x5260] ;  /* 0x0052600001047983 */ /* 0x000ea80000300a00 */
[----:B------:R-:W-:Y:S04]  /*5b120*/  STL.64 [R1+0x2d0], R16 ;  /* 0x0002d01001007387 */ /* 0x000fe80000100a00 */
[----:B------:R0:W-:Y:S04]  /*5b130*/  STL.64 [R1+0x2d8], R18 ;  /* 0x0002d81201007387 */ /* 0x0001e80000100a00 */
[----:B0-----:R-:W2:Y:S04]  /*5b140*/  LDL.LU.64 R18, [R1+0x5258] ;  /* 0x0052580001127983 */ /* 0x001ea80000300a00 */
[----:B------:R-:W2:Y:S02]  /*5b150*/  LDL.LU.64 R16, [R1+0x5250] ;  /* 0x0052500001107983 */ /* 0x000ea40000300a00 */
[----:B--2---:R-:W-:Y:S11]  /*5b160*/  HMMA.16816.F32 R16, R12, R4, R16 ;  /* 0x000000040c10723c */ /* 0x004ff60000001810 */
[----:B------:R-:W-:Y:S11]  /*5b170*/  @!UPT UIADD3 URZ, URZ, URZ, URZ ;  /* 0x0000003f3f3ff290 */ /* 0x000ff6000fffe03f */
[----:B------:R-:W-:Y:S01]  /*5b180*/  @!UPT UIADD3 URZ, URZ, URZ, URZ ;  /* 0x0000003f3f3ff290 */ /* 0x000fe2000fffe03f */
[----:B------:R0:W-:Y:S04]  /*5b190*/  STL.64 [R1+0x2c0], R16 ;  /* 0x0002c01001007387 */ /* 0x0001e80000100a00 */
[----:B------:R1:W-:Y:S04]  /*5b1a0*/  STL.64 [R1+0x2c8], R18 ;  /* 0x0002c81201007387 */ /* 0x0003e80000100a00 */
[----:B0-----:R-:W2:Y:S01]  /*5b1b0*/  LDL.LU R17, [R1+0x5248] ;  /* 0x0052480001117983 */ /* 0x001ea20000300800 */
[----:B-1----:R-:W-:Y:S02]  /*5b1c0*/  MOV R19, R4 ;  /* 0x0000000400137202 */ /* 0x002fe40000000f00 */
[----:B------:R-:W-:-:S02]  /*5b1d0*/  MOV R18, R5 ;  /* 0x0000000500127202 */ /* 0x000fc40000000f00 */
[----:B------:R-:W3:Y:S01]  /*5b1e0*/  LDL.LU.64 R4, [R1+0x5240] ;  /* 0x0052400001047983 */ /* 0x000ee20000300a00 */
[----:B------:R-:W-:-:S03]  /*5b1f0*/  IMAD.MOV.U32 R27, RZ, RZ, R0 ;  /* 0x000000ffff1b7224 */ /* 0x000fc600078e0000 */
[----:B------:R-:W4:Y:S04]  /*5b200*/  LDL.LU R8, [R1+0xa50] ;  /* 0x000a500001087983 */ /* 0x000f280000300800 */
[----:B------:R-:W4:Y:S04]  /*5b210*/  LDL.LU R2, [R1+0xa54] ;  /* 0x000a540001027983 */ /* 0x000f280000300800 */
[----:B------:R-:W4:Y:S04]  /*5b220*/  LDL.LU R0, [R1+0xa58] ;  /* 0x000a580001007983 */ /* 0x000f280000300800 */
[----:B------:R-:W-:Y:S04]  /*5b230*/  STL.64 [R1+0x51d0], R18 ;  /* 0x0051d01201007387 */ /* 0x000fe80000100a00 */
[----:B--2---:R0:W-:Y:S01]  /*5b240*/  STL [R1+0x51c8], R17 ;  /* 0x0051c81101007387 */ /* 0x0041e20000100800 */
[----:B---3--:R-:W-:Y:S03]  /*5b250*/  HMMA.16816.F32 R12, R12, R4, R24 ;  /* 0x000000040c0c723c */ /* 0x008fe60000001818 */
[----:B0-----:R-:W2:Y:S04]  /*5b260*/  LDL.LU.64 R16, [R1+0x20] ;  /* 0x0000200001107983 */ /* 0x001ea80000300a00 */
[----:B------:R-:W3:Y:S04]  /*5b270*/  LDL.LU.64 R24, [R1+0x5238] ;  /* 0x0052380001187983 */ /* 0x000ee80000300a00 */
[----:B------:R-:W3:Y:S04]  /*5b280*/  LDL.LU.64 R6, [R1+0x5230] ;  /* 0x0052300001067983 */ /* 0x000ee80000300a00 */
[----:B------:R-:W3:Y:S04]  /*5b290*/  LDL.LU.64 R4, [R1+0x5228] ;  /* 0x0052280001047983 */ /* 0x000ee80000300a00 */
[----:B------:R-:W2:Y:S04]  /*5b2a0*/  LDL.LU R29, [R1+0x6f0] ;  /* 0x0006f000011d7983 */ /* 0x000ea80000300800 */
[----:B--2---:R-:W-:Y:S04]  /*5b2b0*/  STL [R1+0x5168], R29 ;  /* 0x0051681d01007387 */ /* 0x004fe80000100800 */
[----:B------:R4:W-:Y:S04]  /*5b2c0*/  STL.64 [R1+0x250], R12 ;  /* 0x0002500c01007387 */ /* 0x0009e80000100a00 */
[----:B------:R0:W-:Y:S01]  /*5b2d0*/  STL.64 [R1+0x258], R14 ;  /* 0x0002580e01007387 */ /* 0x0001e20000100a00 */
[----:B----4-:R-:W-:-:S02]  /*5b2e0*/  FMUL R12, R3, R20 ;  /* 0x00000014030c7220 */ /* 0x010fc40000400000 */
[----:B------:R-:W-:Y:S02]  /*5b2f0*/  FMUL R13, R3, R11 ;  /* 0x0000000b030d7220 */ /* 0x000fe40000400000 */
[C---:B0-----:R-:W-:Y:S01]  /*5b300*/  FMUL R14, R22.reuse, R10 ;  /* 0x0000000a160e7220 */ /* 0x041fe20000400000 */
[----:B------:R-:W2:Y:S01]  /*5b310*/  LDL.LU R11, [R1+0xa5c] ;  /* 0x000a5c00010b7983 */ /* 0x000ea20000300800 */
[----:B------:R-:W-:-:S03]  /*5b320*/  FMUL R15, R22, R9 ;  /* 0x00000009160f7220 */ /* 0x000fc60000400000 */
[----:B------:R-:W4:Y:S04]  /*5b330*/  LDL.LU R23, [R1+0xa60] ;  /* 0x000a600001177983 */ /* 0x000f280000300800 */
[----:B---3--:R-:W-:Y:S01]  /*5b340*/  HMMA.16816.F32 R12, R4, R24, R12 ;  /* 0x00000018040c723c */ /* 0x008fe2000000180c */
[----:B------:R-:W3:Y:S04]  /*5b350*/  LDL.LU R21, [R1+0xa64] ;  /* 0x000a640001157983 */ /* 0x000ee80000300800 */
[----:B------:R-:W2:Y:S04]  /*5b360*/  LDL.LU R20, [R1+0xa68] ;  /* 0x000a680001147983 */ /* 0x000ea80000300800 */
[----:B------:R-:W2:Y:S11]  /*5b370*/  LDL.LU.64 R26, [R1+0x5220] ;  /* 0x00522000011a7983 */ /* 0x000eb60000300a00 */
[----:B------:R-:W-:Y:S03]  /*5b380*/  @!UPT UIADD3 URZ, URZ, URZ, URZ ;  /* 0x0000003f3f3ff290 */ /* 0x000fe6000fffe03f */
[----:B------:R-:W-:Y:S04]  /*5b390*/  STL.64 [R1+0x240], R12 ;  /* 0x0002400c01007387 */ /* 0x000fe80000100a00 */
[----:B------:R-:W-:Y:S04]  /*5b3a0*/  STL.64 [R1+0x248], R14 ;  /* 0x0002480e01007387 */ /* 0x000fe80000100a00 */
[----:B------:R-:W2:Y:S04]  /*5b3b0*/  LDL.LU R19, [R1+0xa6c] ;  /* 0x000a6c0001137983 */ /* 0x000ea80000300800 */
[----:B------:R-:W2:Y:S01]  /*5b3c0*/  LDL.LU R18, [R1+0xa70] ;  /* 0x000a700001127983 */ /* 0x000ea20000300800 */
[----:B------:R-:W-:-:S02]  /*5b3d0*/  FMUL R8, R3, R8 ;  /* 0x0000000803087220 */ /* 0x000fc40000400000 */
[----:B------:R-:W-:Y:S02]  /*5b3e0*/  FMUL R9, R3, R2 ;  /* 0x0000000203097220 */ /* 0x000fe40000400000 */
[C---:B------:R-:W-:Y:S01]  /*5b3f0*/  FMUL R10, R22.reuse, R0 ;  /* 0x00000000160a7220 */ /* 0x040fe20000400000 */
[----:B--2---:R-:W-:Y:S04]  /*5b400*/  STL.64 [R1+0x5218], R18 ;  /* 0x0052181201007387 */ /* 0x004fe80000100a00 */
[----:B------:R0:W-:Y:S04]  /*5b410*/  STL.64 [R1+0x5210], R16 ;  /* 0x0052101001007387 */ /* 0x0001e80000100a00 */
[----:B0-----:R-:W2:Y:S01]  /*5b420*/  LDL.LU.64 R16, [R1+0x30] ;  /* 0x0000300001107983 */ /* 0x001ea20000300a00 */
[----:B------:R-:W-:-:S02]  /*5b430*/  FMUL R11, R22, R11 ;  /* 0x0000000b160b7220 */ /* 0x000fc40000400000 */
[----:B------:R-:W-:Y:S01]  /*5b440*/  IMAD.MOV.U32 R29, RZ, RZ, R25 ;  /* 0x000000ffff1d7224 */ /* 0x000fe200078e0019 */
[----:B------:R-:W3:Y:S04]  /*5b450*/  LDL.LU R2, [R1+0xa74] ;  /* 0x000a740001027983 */ /* 0x000ee80000300800 */
[----:B------:R-:W3:Y:S04]  /*5b460*/  LDL.LU R0, [R1+0xa78] ;  /* 0x000a780001007983 */ /* 0x000ee80000300800 */
[----:B------:R0:W-:Y:S01]  /*5b470*/  STL [R1+0x516c], R29 ;  /* 0x00516c1d01007387 */ /* 0x0001e20000100800 */
[C---:B----4-:R-:W-:Y:S01]  /*5b480*/  FMUL R12, R3.reuse, R23 ;  /* 0x00000017030c7220 */ /* 0x050fe20000400000 */
[----:B--2---:R-:W-:Y:S01]  /*5b490*/  HMMA.16816.F32 R8, R4, R16, R8 ;  /* 0x000000100408723c */ /* 0x004fe20000001808 */
[----:B0-----:R-:W-:Y:S01]  /*5b4a0*/  IMAD.MOV.U32 R29, RZ, RZ, R16 ;  /* 0x000000ffff1d7224 */ /* 0x001fe200078e0010 */
[----:B------:R-:W-:Y:S11]  /*5b4b0*/  MOV R23, R17 ;  /* 0x0000001100177202 */ /* 0x000ff60000000f00 */
[----:B------:R-:W-:Y:S10]  /*5b4c0*/  @!UPT UIADD3 URZ, URZ, URZ, URZ ;  /* 0x0000003f3f3ff290 */ /* 0x000ff4000fffe03f */
[----:B------:R-:W-:Y:S04]  /*5b4d0*/  STL.64 [R1+0x230], R8 ;  /* 0x0002300801007387 */ /* 0x000fe80000100a00 */
[----:B------:R0:W-:Y:S04]  /*5b4e0*/  STL.64 [R1+0x238], R10 ;  /* 0x0002380a01007387 */ /* 0x0001e80000100a00 */
[----:B------:R-:W2:Y:S04]  /*5b4f0*/  LDL.LU.64 R18, [R1+0x5218] ;  /* 0x0052180001127983 */ /* 0x000ea80000300a00 */
[----:B------:R-:W4:Y:S01]  /*5b500*/  LDL.LU.64 R16, [R1+0x5210] ;  /* 0x0052100001107983 */ /* 0x000f220000300a00 */
[----:B---3--:R-:W-:-:S02]  /*5b510*/  FMUL R13, R3, R21 ;  /* 0x00000015030d7220 */ /* 0x008fc40000400000 */
[----:B------:R-:W-:Y:S01]  /*5b520*/  FMUL R14, R22, R20 ;  /* 0x00000014160e7220 */ /* 0x000fe20000400000 */
[----:B------:R1:W-:Y:S04]  /*5b530*/  STL [R1+0x5174], R29 ;  /* 0x0051741d01007387 */ /* 0x0003e80000100800 */
[----:B------:R-:W-:Y:S01]  /*5b540*/  STL [R1+0x5170], R23 ;  /* 0x0051701701007387 */ /* 0x000fe20000100800 */
[----:B------:R-:W-:-:S03]  /*5b550*/  MOV R24, R27 ;  /* 0x0000001b00187202 */ /* 0x000fc60000000f00 */
[----:B0-----:R-:W3:Y:S01]  /*5b560*/  LDL.LU R11, [R1+0xa7c] ;  /* 0x000a7c00010b7983 */ /* 0x001ee20000300800 */
[----:B------:R-:W-:Y:S01]  /*5b570*/  MOV R25, R26 ;  /* 0x0000001a00197202 */ /* 0x000fe20000000f00 */
[----:B--2---:R-:W-:-:S07]  /*5b580*/  FMUL R15, R22, R19 ;  /* 0x00000013160f7220 */ /* 0x004fce0000400000 */
[----:B----4-:R-:W-:Y:S01]  /*5b590*/  HMMA.16816.F32 R12, R4, R16, R12 ;  /* 0x00000010040c723c */ /* 0x010fe2000000180c */
[----:B-1----:R-:W-:Y:S11]  /*5b5a0*/  MOV R29, R16 ;  /* 0x00000010001d7202 */ /* 0x002ff60000000f00 */
[----:B------:R-:W-:Y:S11]  /*5b5b0*/  @!UPT UIADD3 URZ, URZ, URZ, URZ ;  /* 0x0000003f3f3ff290 */ /* 0x000ff6000fffe03f */
[----:B------:R-:W-:Y:S04]  /*5b5c0*/  STL.64 [R1+0x220], R12 ;  /* 0x0002200c01007387 */ /* 0x000fe80000100a00 */
[----:B------:R-:W-:Y:S04]  /*5b5d0*/  STL.64 [R1+0x228], R14 ;  /* 0x0002280e01007387 */ /* 0x000fe80000100a00 */
[----:B------:R-:W2:Y:S04]  /*5b5e0*/  LDL.LU R28, [R1+0xa80] ;  /* 0x000a8000011c7983 */ /* 0x000ea80000300800 */
[----:B------:R-:W4:Y:S04]  /*5b5f0*/  LDL.LU R27, [R1+0xa84] ;  /* 0x000a8400011b7983 */ /* 0x000f280000300800 */
[----:B------:R-:W2:Y:S04]  /*5b600*/  LDL.LU R16, [R1+0xa88] ;  /* 0x000a880001107983 */ /* 0x000ea80000300800 */
[----:B------:R-:W2:Y:S01]  /*5b610*/  LDL.LU R26, [R1+0xa8c] ;  /* 0x000a8c00011a7983 */ /* 0x000ea20000300800 */
[----:B------:R-:W-:-:S02]  /*5b620*/  FMUL R8, R3, R18 ;  /* 0x0000001203087220 */ /* 0x000fc40000400000 */
[----:B------:R-:W-:Y:S02]  /*5b630*/  FMUL R9, R3, R2 ;  /* 0x0000000203097220 */ /* 0x000fe40000400000 */
[C---:B------:R-:W-:Y:S01]  /*5b640*/  FMUL R10, R22.reuse, R0 ;  /* 0x00000000160a7220 */ /* 0x040fe20000400000 */
[----:B--2---:R-:W-:Y:S04]  /*5b650*/  STL [R1+0x5208], R26 ;  /* 0x0052081a01007387 */ /* 0x004fe80000100800 */
[----:B------:R0:W-:Y:S04]  /*5b660*/  STL.64 [R1+0x5200], R24 ;  /* 0x0052001801007387 */ /* 0x0001e80000100a00 */
[----:B0-----:R-:W2:Y:S01]  /*5b670*/  LDL.64 R24, [R1+0x10] ;  /* 0x0000100001187983 */ /* 0x001ea20000100a00 */
[----:B---3--:R-:W-:-:S03]  /*5b680*/  FMUL R11, R22, R11 ;  /* 0x0000000b160b7220 */ /* 0x008fc60000400000 */
[----:B------:R-:W3:Y:S04]  /*5b690*/  LDL.LU R21, [R1+0xa90] ;  /* 0x000a900001157983 */ /* 0x000ee80000300800 */
[----:B------:R-:W3:Y:S01]  /*5b6a0*/  LDL.LU R20, [R1+0xa94] ;  /* 0x000a940001147983 */ /* 0x000ee20000300800 */
[----:B------:R-:W-:-:S03]  /*5b6b0*/  IMAD.MOV.U32 R23, RZ, RZ, R17 ;  /* 0x000000ffff177224 */ /* 0x000fc600078e0011 */
[----:B------:R-:W3:Y:S04]  /*5b6c0*/  LDL.LU R2, [R1+0xa98] ;  /* 0x000a980001027983 */ /* 0x000ee80000300800 */
[----:B------:R-:W3:Y:S04]  /*5b6d0*/  LDL.LU R0, [R1+0xa9c] ;  /* 0x000a9c0001007983 */ /* 0x000ee80000300800 */
[----:B------:R-:W3:Y:S04]  /*5b6e0*/  LDL.LU R19, [R1+0xaa0] ;  /* 0x000aa00001137983 */ /* 0x000ee80000300800 */
[----:B------:R-:W3:Y:S04]  /*5b6f0*/  LDL.LU R18, [R1+0xaa4] ;  /* 0x000aa40001127983 */ /* 0x000ee80000300800 */
[----:B------:R-:W3:Y:S04]  /*5b700*/  LDL.LU R17, [R1+0xaa8] ;  /* 0x000aa80001117983 */ /* 0x000ee80000300800 */
[----:B------:R-:W3:Y:S01]  /*5b710*/  LDL.LU R26, [R1+0x5208] ;  /* 0x00520800011a7983 */ /* 0x000ee20000300800 */
[C---:B------:R-:W-:Y:S01]  /*5b720*/  FMUL R12, R3.reuse, R28 ;  /* 0x0000001c030c7220 */ /* 0x040fe20000400000 */
[----:B--2---:R-:W-:Y:S01]  /*5b730*/  HMMA.16816.F32 R8, R4, R24, R8 ;  /* 0x000000180408723c */ /* 0x004fe20000001808 */
[----:B------:R-:W-:Y:S11]  /*5b740*/  MOV R28, R25 ;  /* 0x00000019001c7202 */ /* 0x000ff60000000f00 */
[----:B------:R-:W-:Y:S11]  /*5b750*/  @!UPT UIADD3 URZ, URZ, URZ, URZ ;  /* 0x0000003f3f3ff290 */ /* 0x000ff6000fffe03f */
[----:B------:R0:W-:Y:S04]  /*5b760*/  STL.64 [R1+0x210], R8 ;  /* 0x0002100801007387 */ /* 0x0001e80000100a00 */
[----:B------:R1:W-:Y:S04]  /*5b770*/  STL.64 [R1+0x218], R10 ;  /* 0x0002180a01007387 */ /* 0x0003e80000100a00 */
[----:B------:R-:W2:Y:S01]  /*5b780*/  LDL.LU.64 R24, [R1+0x5200] ;  /* 0x0052000001187983 */ /* 0x000ea20000300a00 */
[----:B----4-:R-:W-:Y:S02]  /*5b790*/  FMUL R13, R3, R27 ;  /* 0x0000001b030d7220 */ /* 0x010fe40000400000 */
[----:B------:R-:W-:-:S02]  /*5b7a0*/  FMUL R14, R22, R16 ;  /* 0x00000010160e7220 */ /* 0x000fc40000400000 */
[C---:B---3--:R-:W-:Y:S01]  /*5b7b0*/  FMUL R15, R22.reuse, R26 ;  /* 0x0000001a160f7220 */ /* 0x048fe20000400000 */
[----:B------:R-:W3:Y:S06]  /*5b7c0*/  LDL.LU R16, [R1+0xaac] ;  /* 0x000aac0001107983 */ /* 0x000eec0000300800 */
[----:B--2---:R-:W-:Y:S01]  /*5b7d0*/  HMMA.16816.F32 R12, R4, R24, R12 ;  /* 0x00000018040c723c */ /* 0x004fe2000000180c */
[----:B------:R-:W2:Y:S01]  /*5b7e0*/  LDL.LU.64 R24, [R1+0x51f8] ;  /* 0x0051f80001187983 */ /* 0x000ea20000300a00 */
[C---:B0-----:R-:W-:Y:S02]  /*5b7f0*/  FMUL R8, R3.reuse, R21 ;  /* 0x0000001503087220 */ /* 0x041fe40000400000 */
[----:B------:R-:W-:Y:S01]  /*5b800*/  FMUL R9, R3, R20 ;  /* 0x0000001403097220 */ /* 0x000fe20000400000 */
[----:B------:R-:W4:Y:S01]  /*5b810*/  LDL.LU R21, [R1+0xab0] ;  /* 0x000ab00001157983 */ /* 0x000f220000300800 */
[----:B-1----:R-:W-:-:S02]  /*5b820*/  FMUL R10, R22, R2 ;  /* 0x00000002160a7220 */ /* 0x002fc40000400000 */
[----:B------:R-:W-:Y:S11]  /*5b830*/  FMUL R11, R22, R0 ;  /* 0x00000000160b7220 */ /* 0x000ff60000400000 */
[----:B------:R-:W-:Y:S04]  /*5b840*/  @!UPT UIADD3 URZ, URZ, URZ, URZ ;  /* 0x0000003f3f3ff290 */ /* 0x000fe8000fffe03f */
[----:B------:R0:W-:Y:S04]  /*5b850*/  STL.64 [R1+0x200], R12 ;  /* 0x0002000c01007387 */ /* 0x0001e80000100a00 */
[----:B------:R1:W-:Y:S04]  /*5b860*/  STL.64 [R1+0x208], R14 ;  /* 0x0002080e01007387 */ /* 0x0003e80000100a00 */
[----:B------:R-:W3:Y:S04]  /*5b870*/  LDL.LU R20, [R1+0xab4] ;  /* 0x000ab40001147983 */ /* 0x000ee80000300800 */
[----:B------:R-:W3:Y:S04]  /*5b880*/  LDL.LU R2, [R1+0xab8] ;  /* 0x000ab80001027983 */ /* 0x000ee80000300800 */
[----:B------:R-:W3:Y:S01]  /*5b890*/  LDL.LU R0, [R1+0xabc] ;  /* 0x000abc0001007983 */ /* 0x000ee20000300800 */
[----:B--2---:R-:W-:Y:S03]  /*5b8a0*/  HMMA.16816.F32 R8, R4, R24, R8 ;  /* 0x000000180408723c */ /* 0x004fe60000001808 */
[----:B------:R-:W-:Y:S11]  /*5b8b0*/  STL [R1+0x5130], R25 ;  /* 0x0051301901007387 */ /* 0x000ff60000100800 */
[----:B------:R-:W-:Y:S09]  /*5b8c0*/  @!UPT UIADD3 URZ, URZ, URZ, URZ ;  /* 0x0000003f3f3ff290 */ /* 0x000ff2000fffe03f */
[----:B------:R-:W-:Y:S04]  /*5b8d0*/  STL.64 [R1+0x1f0], R8 ;  /* 0x0001f00801007387 */ /* 0x000fe80000100a00 */
[----:B------:R-:W-:Y:S04]  /*5b8e0*/  STL.64 [R1+0x1f8], R10 ;  /* 0x0001f80a01007387 */ /* 0x000fe80000100a00 */
[----:B------:R-:W2:Y:S01]  /*5b8f0*/  LDL.LU R26, [R1+0xac0] ;  /* 0x000ac000011a7983 */ /* 0x000ea20000300800 */
[C---:B0-----:R-:W-:Y:S02]  /*5b900*/  FMUL R12, R3.reuse, R19 ;  /* 0x00000013030c7220 */ /* 0x041fe40000400000 */
[----:B------:R-:W-:-:S02]  /*5b910*/  FMUL R13, R3, R18 ;  /* 0x00000012030d7220 */ /* 0x000fc40000400000 */
[C---:B-1----:R-:W-:Y:S02]  /*5b920*/  FMUL R14, R22.reuse, R17 ;  /* 0x00000011160e7220 */ /* 0x042fe40000400000 */
[----:B---3--:R-:W-:Y:S01]  /*5b930*/  FMUL R15, R22, R16 ;  /* 0x00000010160f7220 */ /* 0x008fe20000400000 */
[----:B--2---:R-:W-:Y:S04]  /*5b940*/  STL [R1+0x51f4], R26 ;  /* 0x0051f41a01007387 */ /* 0x004fe80000100800 */
[----:B------:R0:W-:Y:S04]  /*5b950*/  STL [R1+0x51f0], R24 ;  /* 0x0051f01801007387 */ /* 0x0001e80000100800 */
[----:B0-----:R-:W2:Y:S04]  /*5b960*/  LDL.LU.64 R24, [R1+0x50] ;  /* 0x0000500001187983 */ /* 0x001ea80000300a00 */
[----:B------:R-:W3:Y:S04]  /*5b970*/  LDL.LU R19, [R1+0xac4] ;  /* 0x000ac40001137983 */ /* 0x000ee80000300800 */
[----:B------:R-:W3:Y:S04]  /*5b980*/  LDL.LU R18, [R1+0xac8] ;  /* 0x000ac80001127983 */ /* 0x000ee80000300800 */
[----:B------:R-:W3:Y:S01]  /*5b990*/  LDL.64 R16, [R1+0x130] ;  /* 0x0001300001107983 */ /* 0x000ee20000100a00 */
[----:B--2---:R-:W-:Y:S03]  /*5b9a0*/  HMMA.16816.F32 R12, R4, R24, R12 ;  /* 0x00000018040c723c */ /* 0x004fe6000000180c */
[----:B---3--:R0:W-:Y:S04]  /*5b9b0*/  STL.64 [R1+0x51e8], R16 ;  /* 0x0051e81001007387 */ /* 0x0081e80000100a00 */
[----:B0-----:R-:W2:Y:S11]  /*5b9c0*/  LDL.LU.64 R16, [R1+0x150] ;  /* 0x0001500001107983 */ /* 0x001eb60000300a00 */
[----:B------:R-:W-:Y:S05]  /*5b9d0*/  @!UPT UIADD3 URZ, URZ, URZ, URZ ;  /* 0x0000003f3f3ff290 */ /* 0x000fea000fffe03f */
[----:B------:R-:W-:Y:S04]  /*5b9e0*/  STL.64 [R1+0x1e0], R12 ;  /* 0x0001e00c01007387 */ /* 0x000fe80000100a00 */
[----:B------:R0:W-:Y:S04]  /*5b9f0*/  STL.64 [R1+0x1e8], R14 ;  /* 0x0001e80e01007387 */ /* 0x0001e80000100a00 */
[----:B------:R-:W3:Y:S01]  /*5ba00*/  LDL.LU R26, [R1+0x51f4] ;  /* 0x0051f400011a7983 */ /* 0x000ee20000300800 */
[C---:B----4-:R-:W-:Y:S02]  /*5ba10*/  FMUL R8, R3.reuse, R21 ;  /* 0x0000001503087220 */ /* 0x050fe40000400000 */
[----:B------:R-:W-:-:S02]  /*5ba20*/  FMUL R9, R3, R20 ;  /* 0x0000001403097220 */ /* 0x000fc40000400000 */
[C---:B------:R-:W-:Y:S02]  /*5ba30*/  FMUL R10, R22.reuse, R2 ;  /* 0x00000002160a7220 */ /* 0x040fe40000400000 */
[----:B------:R-:W-:Y:S01]  /*5ba40*/  FMUL R11, R22, R0 ;  /* 0x00000000160b7220 */ /* 0x000fe20000400000 */
[----:B------:R-:W-:Y:S01]  /*5ba50*/  MOV R21, R24 ;  /* 0x0000001800157202 */ /* 0x000fe20000000f00 */
[----:B------:R-:W-:Y:S01]  /*5ba60*/  IMAD.MOV.U32 R20, RZ, RZ, R25 ;  /* 0x000000ffff147224 */ /* 0x000fe200078e0019 */
[----:B------:R-:W4:Y:S04]  /*5ba70*/  LDL.LU R24, [R1+0x51f0] ;  /* 0x0051f00001187983 */ /* 0x000f280000300800 */
[----:B0-----:R-:W4:Y:S04]  /*5ba80*/  LDL.LU R15, [R1+0xacc] ;  /* 0x000acc00010f7983 */ /* 0x001f280000300800 */
[----:B------:R-:W4:Y:S04]  /*5ba90*/  LDL.LU R25, [R1+0xad0] ;  /* 0x000ad00001197983 */ /* 0x000f280000300800 */
[----:B------:R-:W4:Y:S04]  /*5baa0*/  LDL.LU R2, [R1+0xad4] ;  /* 0x000ad40001027983 */ /* 0x000f280000300800 */
[----:B------:R-:W4:Y:S01]  /*5bab0*/  LDL.LU R0, [R1+0xad8] ;  /* 0x000ad80001007983 */ /* 0x000f220000300800 */
[----:B------:R-:W-:-:S02]  /*5bac0*/  FMUL R13, R3, R19 ;  /* 0x00000013030d7220 */ /* 0x000fc40000400000 */
[C---:B------:R-:W-:Y:S01]  /*5bad0*/  FMUL R14, R22.reuse, R18 ;  /* 0x00000012160e7220 */ /* 0x040fe20000400000 */
[----:B--2---:R-:W-:Y:S01]  /*5bae0*/  HMMA.16816.F32 R8, R4, R16, R8 ;  /* 0x000000100408723c */ /* 0x004fe20000001808 */
[----:B------:R-:W-:Y:S01]  /*5baf0*/  MOV R27, R17 ;  /* 0x00000011001b7202 */ /* 0x000fe20000000f00 */
[----:B---3--:R-:W-:Y:S01]  /*5bb00*/  FMUL R12, R3, R26 ;  /* 0x0000001a030c7220 */ /* 0x008fe20000400000 */
[----:B------:R-:W-:Y:S11]  /*5bb10*/  MOV R26, R16 ;  /* 0x00000010001a7202 */ /* 0x000ff60000000f00 */
[----:B------:R-:W-:Y:S09]  /*5bb20*/  @!UPT UIADD3 URZ, URZ, URZ, URZ ;  /* 0x0000003f3f3ff290 */ /* 0x000ff2000fffe03f */
[----:B------:R-:W-:Y:S04]  /*5bb30*/  STL.64 [R1+0x1d0], R8 ;  /* 0x0001d00801007387 */ /* 0x000fe80000100a00 */
[----:B------:R0:W-:Y:S04]  /*5bb40*/  STL.64 [R1+0x1d8], R10 ;  /* 0x0001d80a01007387 */ /* 0x0001e80000100a00 */
[----:B------:R-:W2:Y:S04]  /*5bb50*/  LDL.LU.64 R16, [R1+0x51e8] ;  /* 0x0051e80001107983 */ /* 0x000ea80000300a00 */
[----:B0-----:R-:W3:Y:S04]  /*5bb60*/  LDL.LU R11, [R1+0xadc] ;  /* 0x000adc00010b7983 */ /* 0x001ee80000300800 */
[----:B------:R-:W2:Y:S04]  /*5bb70*/  LDL.LU R19, [R1+0xae4] ;  /* 0x000ae40001137983 */ /* 0x000ea80000300800 */
[----:B------:R-:W2:Y:S01]  /*5bb80*/  LDL.LU R18, [R1+0xae8] ;  /* 0x000ae80001127983 */ /* 0x000ea20000300800 */
[----:B----4-:R-:W-:-:S03]  /*5bb90*/  FMUL R15, R22, R15 ;  /* 0x0000000f160f7220 */ /* 0x010fc60000400000 */
[----:B--2---:R-:W-:Y:S04]  /*5bba0*/  STL.64 [R1+0x51e0], R18 ;  /* 0x0051e01201007387 */ /* 0x004fe80000100a00 */
[----:B------:R0:W-:Y:S04]  /*5bbb0*/  STL.64 [R1+0x51d8], R16 ;  /* 0x0051d81001007387 */ /* 0x0001e80000100a00 */
[----:B0-----:R-:W2:Y:S01]  /*5bbc0*/  LDL.LU.64 R16, [R1+0x140] ;  /* 0x0001400001107983 */ /* 0x001ea20000300a00 */
[----:B------:R-:W-:-:S03]  /*5bbd0*/  FMUL R8, R3, R25 ;  /* 0x0000001903087220 */ /* 0x000fc60000400000 */
[----:B------:R-:W-:Y:S04]  /*5bbe0*/  STL [R1+0x512c], R26 ;  /* 0x00512c1a01007387 */ /* 0x000fe80000100800 */
[----:B------:R0:W-:Y:S04]  /*5bbf0*/  STL [R1+0x5128], R27 ;  /* 0x0051281b01007387 */ /* 0x0001e80000100800 */
[----:B0-----:R-:W4:Y:S04]  /*5bc00*/  LDL.LU R27, [R1+0xae0] ;  /* 0x000ae000011b7983 */ /* 0x001f280000300800 */
[----:B------:R-:W4:Y:S01]  /*5bc10*/  LDL.LU.64 R18, [R1+0x51e0] ;  /* 0x0051e00001127983 */ /* 0x000f220000300a00 */
[----:B--2---:R-:W-:Y:S01]  /*5bc20*/  HMMA.16816.F32 R12, R4, R16, R12 ;  /* 0x00000010040c723c */ /* 0x004fe2000000180c */
[----:B------:R-:W-:Y:S01]  /*5bc30*/  IMAD.MOV.U32 R25, RZ, RZ, R16 ;  /* 0x000000ffff197224 */ /* 0x000fe200078e0010 */
[----:B------:R-:W-:-:S02]  /*5bc40*/  MOV R26, R17 ;  /* 0x00000011001a7202 */ /* 0x000fc40000000f00 */
[----:B------:R-:W2:Y:S01]  /*5bc50*/  LDL.LU.64 R16, [R1+0x51d8] ;  /* 0x0051d80001107983 */ /* 0x000ea20000300a00 */
[----:B------:R-:W-:Y:S02]  /*5bc60*/  FMUL R9, R3, R2 ;  /* 0x0000000203097220 */ /* 0x000fe40000400000 */
[C---:B------:R-:W-:Y:S02]  /*5bc70*/  FMUL R10, R22.reuse, R0 ;  /* 0x00000000160a7220 */ /* 0x040fe40000400000 */
[C---:B---3--:R-:W-:Y:S11]  /*5bc80*/  FMUL R11, R22.reuse, R11 ;  /* 0x0000000b160b7220 */ /* 0x048ff60000400000 */
[----:B------:R-:W-:Y:S04]  /*5bc90*/  @!UPT UIADD3 URZ, URZ, URZ, URZ ;  /* 0x0000003f3f3ff290 */ /* 0x000fe8000fffe03f */
[----:B------:R-:W-:Y:S01]  /*5bca0*/  IMAD.MOV.U32 R0, RZ, RZ, R15 ;  /* 0x000000ffff007224 */ /* 0x000fe200078e000f */
[----:B------:R-:W-:Y:S01]  /*5bcb0*/  MOV R2, R14 ;  /* 0x0000000e00027202 */ /* 0x000fe20000000f00 */
[----:B------:R0:W-:Y:S01]  /*5bcc0*/  STL.64 [R1+0x1c0], R12 ;  /* 0x0001c00c01007387 */ /* 0x0001e20000100a00 */
[----:B----4-:R-:W-:-:S03]  /*5bcd0*/  FMUL R14, R22, R18 ;  /* 0x00000012160e7220 */ /* 0x010fc60000400000 */
[----:B------:R1:W-:Y:S04]  /*5bce0*/  STL [R1+0x4e1c], R0 ;  /* 0x004e1c0001007387 */ /* 0x0003e80000100800 */
[----:B------:R3:W-:Y:S01]  /*5bcf0*/  STL [R1+0x4e18], R2 ;  /* 0x004e180201007387 */ /* 0x0007e20000100800 */
[----:B0-----:R-:W-:-:S03]  /*5bd00*/  FMUL R13, R3, R19 ;  /* 0x00000013030d7220 */ /* 0x001fc60000400000 */
[----:B------:R-:W4:Y:S01]  /*5bd10*/  LDL.LU.64 R18, [R1+0x51d0] ;  /* 0x0051d00001127983 */ /* 0x000f220000300a00 */
[----:B------:R-:W-:Y:S01]  /*5bd20*/  FMUL R12, R3, R27 ;  /* 0x0000001b030c7220 */ /* 0x000fe20000400000 */
[----:B--2---:R-:W-:Y:S02]  /*5bd30*/  HMMA.16816.F32 R8, R4, R16, R8 ;  /* 0x000000100408723c */ /* 0x004fe40000001808 */
[----:B------:R-:W2:Y:S01]  /*5bd40*/  LDL.LU R17, [R1+0x51c8] ;  /* 0x0051c80001117983 */ /* 0x000ea20000300800 */
[----:B------:R-:W-:Y:S11]  /*5bd50*/  MOV R27, R16 ;  /* 0x00000010001b7202 */ /* 0x000ff60000000f00 */
[----:B------:R-:W-:Y:S09]  /*5bd60*/  @!UPT UIADD3 URZ, URZ, URZ, URZ ;  /* 0x0000003f3f3ff290 */ /* 0x000ff2000fffe03f */
[----:B------:R0:W-:Y:S01]  /*5bd70*/  STL.64 [R1+0x1b0], R8 ;  /* 0x0001b00801007387 */ /* 0x0001e20000100a00 */
[----:B-1----:R-:W-:-:S03]  /*5bd80*/  MOV R0, R10 ;  /* 0x0000000a00007202 */ /* 0x002fc60000000f00 */
[----:B------:R-:W2:Y:S01]  /*5bd90*/  LDL.LU R15, [R1+0xaec] ;  /* 0x000aec00010f7983 */ /* 0x000ea20000300800 */
[----:B---3--:R-:W-:-:S03]  /*5bda0*/  IMAD.MOV.U32 R2, RZ, RZ, R11 ;  /* 0x000000ffff027224 */ /* 0x008fc600078e000b */
[----:B0-----:R-:W3:Y:S04]  /*5bdb0*/  LDL.LU R8, [R1+0xaf0] ;  /* 0x000af00001087983 */ /* 0x001ee80000300800 */
[----:B------:R-:W2:Y:S04]  /*5bdc0*/  LDL.LU R9, [R1+0xaf4] ;  /* 0x000af40001097983 */ /* 0x000ea80000300800 */
[----:B------:R-:W2:Y:S04]  /*5bdd0*/  LDL.LU R10, [R1+0xaf8] ;  /* 0x000af800010a7983 */ /* 0x000ea80000300800 */
[----:B------:R-:W2:Y:S04]  /*5bde0*/  LDL.LU R11, [R1+0xafc] ;  /* 0x000afc00010b7983 */ /* 0x000ea80000300800 */
[----:B------:R-:W2:Y:S04]  /*5bdf0*/  LDL.LU R16, [R1+0xb0c] ;  /* 0x000b0c0001107983 */ /* 0x000ea80000300800 */
[----:B----4-:R0:W-:Y:S04]  /*5be00*/  STL.64 [R1+0x51b0], R18 ;  /* 0x0051b01201007387 */ /* 0x0101e80000100a00 */
[----:B0-----:R-:W4:Y:S04]  /*5be10*/  LDL.LU R18, [R1+0xb04] ;  /* 0x000b040001127983 */ /* 0x001f280000300800 */
[----:B------:R-:W4:Y:S04]  /*5be20*/  LDL.LU R19, [R1+0xb08] ;  /* 0x000b080001137983 */ /* 0x000f280000300800 */
[----:B--2---:R0:W-:Y:S04]  /*5be30*/  STL.64 [R1+0x51a8], R16 ;  /* 0x0051a81001007387 */ /* 0x0041e80000100a00 */
[----:B0-----:R-:W2:Y:S04]  /*5be40*/  LDL R16, [R1+0x110] ;  /* 0x0001100001107983 */ /* 0x001ea80000100800 */
[----:B------:R-:W2:Y:S04]  /*5be50*/  LDL R17, [R1+0x114] ;  /* 0x0001140001117983 */ /* 0x000ea80000100800 */
[----:B----4-:R-:W-:Y:S01]  /*5be60*/  STL.64 [R1+0x51c0], R18 ;  /* 0x0051c01201007387 */ /* 0x010fe20000100a00 */
[----:B------:R-:W-:-:S03]  /*5be70*/  FMUL R15, R22, R15 ;  /* 0x0000000f160f7220 */ /* 0x000fc60000400000 */
[----:B--2---:R0:W-:Y:S04]  /*5be80*/  STL.64 [R1+0x51b8], R16 ;  /* 0x0051b81001007387 */ /* 0x0041e80000100a00 */
[----:B0-----:R-:W2:Y:S04]  /*5be90*/  LDL R16, [R1+0x120] ;  /* 0x0001200001107983 */ /* 0x001ea80000100800 */
[----:B------:R-:W2:Y:S04]  /*5bea0*/  LDL R17, [R1+0x124] ;  /* 0x0001240001117983 */ /* 0x000ea80000100800 */
[----:B------:R0:W-:Y:S04]  /*5beb0*/  STL.64 [R1+0x5140], R26 ;  /* 0x0051401a01007387 */ /* 0x0001e80000100a00 */
[----:B0-----:R-:W4:Y:S04]  /*5bec0*/  LDL.LU R27, [R1+0xb00] ;  /* 0x000b0000011b7983 */ /* 0x001f280000300800 */
[----:B------:R-:W-:Y:S04]  /*5bed0*/  STL.64 [R1+0x5138], R24 ;  /* 0x0051381801007387 */ /* 0x000fe80000100a00 */
[----:B------:R-:W-:Y:S04]  /*5bee0*/  STL [R1+0x4fcc], R2 ;  /* 0x004fcc0201007387 */ /* 0x000fe80000100800 */
[----:B------:R0:W-:Y:S04]  /*5bef0*/  STL [R1+0x4fc8], R0 ;  /* 0x004fc80001007387 */ /* 0x0001e80000100800 */
[----:B0-----:R-:W4:Y:S04]  /*5bf00*/  LDL R0, [R1+0x6f4] ;  /* 0x0006f40001007983 */ /* 0x001f280000100800 */
[----:B------:R-:W4:Y:S04]  /*5bf10*/  LDL.LU.64 R24, [R1+0xd0] ;  /* 0x0000d00001187983 */ /* 0x000f280000300a00 */
[----:B------:R-:W4:Y:S01]  /*5bf20*/  LDL.LU.64 R18, [R1+0x51c0] ;  /* 0x0051c00001127983 */ /* 0x000f220000300a00 */
[----:B--2---:R-:W-:Y:S03]  /*5bf30*/  HMMA.16816.F32 R12, R4, R16, R12 ;  /* 0x00000010040c723c */ /* 0x004fe6000000180c */
[----:B------:R-:W2:Y:S01]  /*5bf40*/  LDL.LU.64 R16, [R1+0x51b8] ;  /* 0x0051b80001107983 */ /* 0x000ea20000300a00 */
[----:B---3--:R-:W-:-:S02]  /*5bf50*/  FMUL R8, R3, R8 ;  /* 0x0000000803087220 */ /* 0x008fc40000400000 */
[C---:B------:R-:W-:Y:S02]  /*5bf60*/  FMUL R9, R3.reuse, R9 ;  /* 0x0000000903097220 */ /* 0x040fe40000400000 */
[C---:B------:R-:W-:Y:S02]  /*5bf70*/  FMUL R10, R22.reuse, R10 ;  /* 0x0000000a160a7220 */ /* 0x040fe40000400000 */
[C---:B------:R-:W-:Y:S11]  /*5bf80*/  FMUL R11, R22.reuse, R11 ;  /* 0x0000000b160b7220 */ /* 0x040ff60000400000 */
[----:B------:R-:W-:Y:S02]  /*5bf90*/  @!UPT UIADD3 URZ, URZ, URZ, URZ ;  /* 0x0000003f3f3ff290 */ /* 0x000fe4000fffe03f */
[----:B------:R4:W-:Y:S04]  /*5bfa0*/  STL.64 [R1+0x1a0], R12 ;  /* 0x0001a00c01007387 */ /* 0x0009e80000100a00 */
[----:B------:R0:W-:Y:S01]  /*5bfb0*/  STL.64 [R1+0x1a8], R14 ;  /* 0x0001a80e01007387 */ /* 0x0001e20000100a00 */
[C---:B----4-:R-:W-:Y:S02]  /*5bfc0*/  FMUL R13, R3.reuse, R18 ;  /* 0x00000012030d7220 */ /* 0x050fe40000400000 */
[----:B0-----:R-:W-:Y:S02]  /*5bfd0*/  FMUL R14, R22, R19 ;  /* 0x00000013160e7220 */ /* 0x001fe40000400000 */
[----:B------:R-:W3:Y:S01]  /*5bfe0*/  LDL.LU.64 R18, [R1+0x51b0] ;  /* 0x0051b00001127983 */ /* 0x000ee20000300a00 */
[----:B--2---:R-:W-:Y:S03]  /*5bff0*/  HMMA.16816.F32 R8, R4, R16, R8 ;  /* 0x000000100408723c */ /* 0x004fe60000001808 */
[----:B------:R-:W2:Y:S11]  /*5c000*/  LDL.LU.64 R16, [R1+0x51a8] ;  /* 0x0051a80001107983 */ /* 0x000eb60000300a00 */
[----:B------:R-:W-:Y:S09]  /*5c010*/  @!UPT UIADD3 URZ, URZ, URZ, URZ ;  /* 0x0000003f3f3ff290 */ /* 0x000ff2000fffe03f */
[----:B------:R-:W-:Y:S04]  /*5c020*/  STL.64 [R1+0x190], R8 ;  /* 0x0001900801007387 */ /* 0x000fe80000100a00 */
[----:B------:R-:W-:Y:S01]  /*5c030*/  STL.64 [R1+0x198], R10 ;  /* 0x0001980a01007387 */ /* 0x000fe20000100a00 */
[----:B------:R-:W-:-:S03]  /*5c040*/  FMUL R12, R3, R27 ;  /* 0x0000001b030c7220 */ /* 0x000fc60000400000 */
[----:B--2---:R0:W1:Y:S01]  /*5c050*/  LDSM.16.M88.4 R8, [R17+0x33000] ;  /* 0x033000001108783b */ /* 0x0040620000000200 */
[----:B------:R-:W-:-:S03]  /*5c060*/  FMUL R15, R22, R16 ;  /* 0x00000010160f7220 */ /* 0x000fc60000400000 */
[----:B------:R-:W2:Y:S04]  /*5c070*/  LDL.LU R16, [R1+0xb10] ;  /* 0x000b100001107983 */ /* 0x000ea80000300800 */
[----:B0-----:R-:W4:Y:S04]  /*5c080*/  LDL.LU R17, [R1+0xb14] ;  /* 0x000b140001117983 */ /* 0x001f280000300800 */
[----:B------:R-:W2:Y:S04]  /*5c090*/  LDL.LU R2, [R1+0xb18] ;  /* 0x000b180001027983 */ /* 0x000ea80000300800 */
[----:B-1----:R-:W-:Y:S04]  /*5c0a0*/  STL.64 [R1+0x5180], R10 ;  /* 0x0051800a01007387 */ /* 0x002fe80000100a00 */
[----:B------:R3:W-:Y:S02]  /*5c0b0*/  STL.64 [R1+0x5178], R8 ;  /* 0x0051780801007387 */ /* 0x0007e40000100a00 */
[----:B---3--:R-:W-:-:S02]  /*5c0c0*/  MOV R8, R19 ;  /* 0x0000001300087202 */ /* 0x008fc40000000f00 */
[----:B------:R-:W3:Y:S04]  /*5c0d0*/  LDL.LU R19, [R1+0xb1c] ;  /* 0x000b1c0001137983 */ /* 0x000ee80000300800 */
[----:B------:R-:W2:Y:S04]  /*5c0e0*/  LDL.LU R27, [R1+0xc30] ;  /* 0x000c3000011b7983 */ /* 0x000ea80000300800 */
[----:B------:R-:W2:Y:S04]  /*5c0f0*/  LDL.LU R11, [R1+0xc34] ;  /* 0x000c3400010b7983 */ /* 0x000ea80000300800 */
[----:B------:R-:W2:Y:S01]  /*5c100*/  LDL.LU R10, [R1+0xc38] ;  /* 0x000c3800010a7983 */ /* 0x000ea20000300800 */
[----:B------:R-:W-:-:S03]  /*5c110*/  MOV R9, R18 ;  /* 0x0000001200097202 */ /* 0x000fc60000000f00 */
[----:B--2---:R0:W-:Y:S04]  /*5c120*/  STL.64 [R1+0x5190], R10 ;  /* 0x0051900a01007387 */ /* 0x0041e80000100a00 */
[----:B0-----:R-:W2:Y:S04]  /*5c130*/  LDL.LU R10, [R1+0xc24] ;  /* 0x000c2400010a7983 */ /* 0x001ea80000300800 */
[----:B------:R-:W2:Y:S04]  /*5c140*/  LDL.LU R11, [R1+0xc28] ;  /* 0x000c2800010b7983 */ /* 0x000ea80000300800 */
[----:B------:R0:W-:Y:S04]  /*5c150*/  STL.64 [R1+0x5188], R8 ;  /* 0x0051880801007387 */ /* 0x0001e80000100a00 */
[----:B0-----:R-:W3:Y:S04]  /*5c160*/  LDL.64 R8, [R1+0xf0] ;  /* 0x0000f00001087983 */ /* 0x001ee80000100a00 */
[----:B--2---:R-:W-:Y:S04]  /*5c170*/  STL.64 [R1+0x51a0], R10 ;  /* 0x0051a00a01007387 */ /* 0x004fe80000100a00 */
[----:B---3--:R0:W-:Y:S04]  /*5c180*/  STL.64 [R1+0x5198], R8 ;  /* 0x0051980801007387 */ /* 0x0081e80000100a00 */
[----:B0-----:R-:W2:Y:S01]  /*5c190*/  LDL.64 R8, [R1+0x100] ;  /* 0x0001000001087983 */ /* 0x001ea20000100a00 */
[----:B------:R-:W-:-:S03]  /*5c1a0*/  FMUL R18, R22, R2 ;  /* 0x0000000216127220 */ /* 0x000fc60000400000 */
[----:B------:R-:W3:Y:S04]  /*5c1b0*/  LDL.LU R26, [R1+0xc3c] ;  /* 0x000c3c00011a7983 */ /* 0x000ee80000300800 */
[----:B------:R-:W3:Y:S01]  /*5c1c0*/  LDL.LU.64 R10, [R1+0x51a0] ;  /* 0x0051a000010a7983 */ /* 0x000ee20000300a00 */
[----:B--2---:R-:W-:Y:S01]  /*5c1d0*/  HMMA.16816.F32 R12, R4, R8, R12 ;  /* 0x00000008040c723c */ /* 0x004fe2000000180c */
[----:B------:R-:W-:Y:S11]  /*5c1e0*/  IMAD.MOV.U32 R2, RZ, RZ, R9 ;  /* 0x000000ffff027224 */ /* 0x000ff600078e0009 */
[----:B------:R-:W-:Y:S11]  /*5c1f0*/  @!UPT UIADD3 URZ, URZ, URZ, URZ ;  /* 0x0000003f3f3ff290 */ /* 0x000ff6000fffe03f */
[----:B------:R-:W-:Y:S04]  /*5c200*/  STL.64 [R1+0x180], R12 ;  /* 0x0001800c01007387 */ /* 0x000fe80000100a00 */
[----:B------:R0:W-:Y:S04]  /*5c210*/  STL.64 [R1+0x188], R14 ;  /* 0x0001880e01007387 */ /* 0x0001e80000100a00 */
[----:B------:R-:W2:Y:S04]  /*5c220*/  LDL.LU.64 R8, [R1+0x5198] ;  /* 0x0051980001087983 */ /* 0x000ea80000300a00 */
[----:B0-----:R-:W2:Y:S01]  /*5c230*/  LDL.LU R14, [R1+0xc20] ;  /* 0x000c2000010e7983 */ /* 0x001ea20000300800 */
[----:B------:R-:W-:-:S02]  /*5c240*/  FMUL R16, R3, R16 ;  /* 0x0000001003107220 */ /* 0x000fc40000400000 */
[C---:B----4-:R-:W-:Y:S01]  /*5c250*/  FMUL R17, R3.reuse, R17 ;  /* 0x0000001103117220 */ /* 0x050fe20000400000 */
[----:B------:R-:W4:Y:S01]  /*5c260*/  LDL.LU R15, [R1+0xc2c] ;  /* 0x000c2c00010f7983 */ /* 0x000f220000300800 */
[----:B------:R-:W-:Y:S02]  /*5c270*/  FMUL R19, R22, R19 ;  /* 0x0000001316137220 */ /* 0x000fe40000400000 */
[C---:B---3--:R-:W-:Y:S01]  /*5c280*/  FMUL R13, R3.reuse, R10 ;  /* 0x0000000a030d7220 */ /* 0x048fe20000400000 */
[----:B------:R0:W-:Y:S04]  /*5c290*/  STL [R1+0x510c], R2 ;  /* 0x00510c0201007387 */ /* 0x0001e80000100800 */
[----:B--2---:R-:W-:Y:S01]  /*5c2a0*/  HMMA.16816.F32 R16, R4, R8, R16 ;  /* 0x000000080410723c */ /* 0x004fe20000001810 */
[----:B0-----:R-:W-:Y:S01]  /*5c2b0*/  MOV R2, R9 ;  /* 0x0000000900027202 */ /* 0x001fe20000000f00 */
[----:B------:R-:W-:-:S02]  /*5c2c0*/  FMUL R12, R3, R14 ;  /* 0x0000000e030c7220 */ /* 0x000fc40000400000 */
[C---:B------:R-:W-:Y:S02]  /*5c2d0*/  FMUL R14, R22.reuse, R11 ;  /* 0x0000000b160e7220 */ /* 0x040fe40000400000 */
[----:B------:R-:W2:Y:S11]  /*5c2e0*/  LDL.LU.64 R10, [R1+0x5190] ;  /* 0x00519000010a7983 */ /* 0x000eb60000300a00 */
[----:B------:R-:W-:Y:S06]  /*5c2f0*/  @!UPT UIADD3 URZ, URZ, URZ, URZ ;  /* 0x0000003f3f3ff290 */ /* 0x000fec000fffe03f */
[----:B------:R0:W-:Y:S04]  /*5c300*/  STL.64 [R1+0x170], R16 ;  /* 0x0001701001007387 */ /* 0x0001e80000100a00 */
[----:B------:R1:W-:Y:S04]  /*5c310*/  STL.64 [R1+0x178], R18 ;  /* 0x0001781201007387 */ /* 0x0003e80000100a00 */
[----:B------:R-:W3:Y:S01]  /*5c320*/  LDL.LU.64 R8, [R1+0x5188] ;  /* 0x0051880001087983 */ /* 0x000ee20000300a00 */
[----:B----4-:R-:W-:Y:S02]  /*5c330*/  FMUL R15, R22, R15 ;  /* 0x0000000f160f7220 */ /* 0x010fe40000400000 */
[----:B0-----:R-:W-:-:S02]  /*5c340*/  FMUL R16, R3, R27 ;  /* 0x0000001b03107220 */ /* 0x001fc40000400000 */
[C---:B-1----:R-:W-:Y:S02]  /*5c350*/  FMUL R19, R22.reuse, R26 ;  /* 0x0000001a16137220 */ /* 0x042fe40000400000 */
[----:B--2---:R-:W-:Y:S02]  /*5c360*/  FMUL R17, R3, R11 ;  /* 0x0000000b03117220 */ /* 0x004fe40000400000 */
[----:B------:R-:W-:Y:S02]  /*5c370*/  FMUL R18, R22, R10 ;  /* 0x0000000a16127220 */ /* 0x000fe40000400000 */
[----:B------:R-:W2:Y:S01]  /*5c380*/  LDL.LU.64 R10, [R1+0x5180] ;  /* 0x00518000010a7983 */ /* 0x000ea20000300a00 */
[C---:B---3--:R-:W-:Y:S03]  /*5c390*/  HMMA.16816.F32 R12, R4.reuse, R8, R12 ;  /* 0x00000008040c723c */ /* 0x048fe6000000180c */
[----:B------:R-:W2:Y:S05]  /*5c3a0*/  LDL.LU.64 R8, [R1+0x5178] ;  /* 0x0051780001087983 */ /* 0x000eaa0000300a00 */
[----:B------:R-:W-:Y:S11]  /*5c3b0*/  HMMA.16816.F32 R4, R4, R24, R16 ;  /* 0x000000180404723c */ /* 0x000ff60000001810 */
[----:B------:R-:W-:Y:S04]  /*5c3c0*/  @!UPT UIADD3 URZ, URZ, URZ, URZ ;  /* 0x0000003f3f3ff290 */ /* 0x000fe8000fffe03f */
[----:B------:R0:W-:Y:S04]  /*5c3d0*/  STL.64 [R1+0x160], R12 ;  /* 0x0001600c01007387 */ /* 0x0001e80000100a00 */
[----:B------:R-:W-:Y:S01]  /*5c3e0*/  STL.64 [R1+0x168], R14 ;  /* 0x0001680e01007387 */ /* 0x000fe20000100a00 */
[----:B0-----:R-:W-:Y:S01]  /*5c3f0*/  MOV R12, R29 ;  /* 0x0000001d000c7202 */ /* 0x001fe20000000f00 */
[----:B------:R-:W-:Y:S02]  /*5c400*/  IMAD.MOV.U32 R13, RZ, RZ, R23 ;  /* 0x000000ffff0d7224 */ /* 0x000fe400078e0017 */
[----:B------:R-:W3:Y:S04]  /*5c410*/  LDL.LU R29, [R1+0x5174] ;  /* 0x00517400011d7983 */ /* 0x000ee80000300800 */
[----:B------:R-:W4:Y:S04]  /*5c420*/  LDL.LU R23, [R1+0x5170] ;  /* 0x0051700001177983 */ /* 0x000f280000300800 */
[----:B------:R-:W-:Y:S04]  /*5c430*/  STL.64 [R1+0xc0], R4 ;  /* 0x0000c00401007387 */ /* 0x000fe80000100a00 */
[----:B------:R-:W-:Y:S04]  /*5c440*/  STL.64 [R1+0xc8], R6 ;  /* 0x0000c80601007387 */ /* 0x000fe80000100a00 */
[----:B------:R-:W2:Y:S04]  /*5c450*/  LDL.LU R22, [R1+0xbc0] ;  /* 0x000bc00001167983 */ /* 0x000ea80000300800 */
[----:B--2---:R-:W-:Y:S04]  /*5c460*/  STL [R1+0x5150], R22 ;  /* 0x0051501601007387 */ /* 0x004fe80000100800 */
[----:B------:R3:W-:Y:S02]  /*5c470*/  STL.64 [R1+0x5148], R20 ;  /* 0x0051481401007387 */ /* 0x0007e40000100a00 */
[----:B---3--:R-:W-:-:S02]  /*5c480*/  IMAD.MOV.U32 R20, RZ, RZ, R29 ;  /* 0x000000ffff147224 */ /* 0x008fc400078e001d */
[----:B------:R-:W2:Y:S04]  /*5c490*/  LDL.LU R29, [R1+0x516c] ;  /* 0x00516c00011d7983 */ /* 0x000ea80000300800 */
[----:B------:R-:W3:Y:S04]  /*5c4a0*/  LDL.LU R4, [R1+0xbe0] ;  /* 0x000be00001047983 */ /* 0x000ee80000300800 */
[----:B------:R-:W2:Y:S01]  /*5c4b0*/  LDL.LU R5, [R1+0xbe4] ;  /* 0x000be40001057983 */ /* 0x000ea20000300800 */
[----:B----4-:R-:W-:-:S03]  /*5c4c0*/  MOV R21, R23 ;  /* 0x0000001700157202 */ /* 0x010fc60000000f00 */
[----:B------:R-:W4:Y:S04]  /*5c4d0*/  LDL.LU R6, [R1+0xbe8] ;  /* 0x000be80001067983 */ /* 0x000f280000300800 */
[----:B------:R-:W2:Y:S04]  /*5c4e0*/  LDL.LU R7, [R1+0xbec] ;  /* 0x000bec0001077983 */ /* 0x000ea80000300800 */
[----:B------:R-:W2:Y:S04]  /*5c4f0*/  LDL.LU R27, [R1+0xbd0] ;  /* 0x000bd000011b7983 */ /* 0x000ea80000300800 */
[----:B------:R-:W2:Y:S04]  /*5c500*/  LDL.LU R26, [R1+0xbd4] ;  /* 0x000bd400011a7983 */ /* 0x000ea80000300800 */
[----:B------:R-:W2:Y:S04]  /*5c510*/  LDL.LU R23, [R1+0xbd8] ;  /* 0x000bd80001177983 */ /* 0x000ea80000300800 */
[----:B------:R-:W2:Y:S01]  /*5c520*/  LDL.LU R22, [R1+0xbdc] ;  /* 0x000bdc0001167983 */ /* 0x000ea20000300800 */
[----:B------:R-:W-:-:S03]  /*5c530*/  MOV R18, R24 ;  /* 0x0000001800127202 */ /* 0x000fc60000000f00 */
[----:B--2---:R-:W-:Y:S04]  /*5c540*/  STL.64 [R1+0x5160], R22 ;  /* 0x0051601601007387 */ /* 0x004fe80000100a00 */
[----:B------:R0:W-:Y:S04]  /*5c550*/  STL.64 [R1+0x5158], R20 ;  /* 0x0051581401007387 */ /* 0x0001e80000100a00 */
[----:B0-----:R-:W2:Y:S01]  /*5c560*/  LDL.LU R20, [R1+0x40] ;  /* 0x0000400001147983 */ /* 0x001ea20000300800 */
[----:B------:R-:W-:-:S03]  /*5c570*/  MOV R21, R29 ;  /* 0x0000001d00157202 */ /* 0x000fc60000000f00 */
[----:B------:R-:W4:Y:S04]  /*5c580*/  LDL.LU R29, [R1+0x5168] ;  /* 0x00516800011d7983 */ /* 0x000f280000300800 */
[----:B------:R-:W2:Y:S04]  /*5c590*/  LDL.LU R19, [R1+0xbc4] ;  /* 0x000bc40001137983 */ /* 0x000ea80000300800 */
[----:B------:R-:W2:Y:S04]  /*5c5a0*/  LDL.LU R15, [R1+0xbc8] ;  /* 0x000bc800010f7983 */ /* 0x000ea80000300800 */
[----:B------:R-:W2:Y:S04]  /*5c5b0*/  LDL.LU R14, [R1+0xbcc] ;  /* 0x000bcc00010e7983 */ /* 0x000ea80000300800 */
[----:B------:R-:W-:Y:S04]  /*5c5c0*/  STL [R1+0x5108], R18 ;  /* 0x0051081201007387 */ /* 0x000fe80000100800 */
[----:B------:R-:W2:Y:S04]  /*5c5d0*/  LDL.LU R16, [R1] ;  /* 0x0000000001107983 */ /* 0x000ea80000300800 */
[----:B------:R-:W2:Y:S04]  /*5c5e0*/  LDL.LU R17, [R1+0x4] ;  /* 0x0000040001117983 */ /* 0x000ea80000300800 */
[----:B------:R-:W2:Y:S04]  /*5c5f0*/  LDL.LU R24, [R1+0x10] ;  /* 0x0000100001187983 */ /* 0x000ea80000300800 */
[----:B------:R-:W2:Y:S01]  /*5c600*/  LDL.LU.64 R22, [R1+0x5160] ;  /* 0x0051600001167983 */ /* 0x000ea20000300a00 */
[----:B---3--:R-:W-:-:S02]  /*5c610*/  FMUL R4, R0, R4 ;  /* 0x0000000400047220 */ /* 0x008fc40000400000 */
[----:B------:R-:W-:Y:S02]  /*5c620*/  FMUL R5, R0, R5 ;  /* 0x0000000500057220 */ /* 0x000fe40000400000 */
[C---:B----4-:R-:W-:Y:S02]  /*5c630*/  FMUL R6, R29.reuse, R6 ;  /* 0x000000061d067220 */ /* 0x050fe40000400000 */
[----:B------:R-:W-:-:S07]  /*5c640*/  FMUL R7, R29, R7 ;  /* 0x000000071d077220 */ /* 0x000fce0000400000 */
[----:B--2---:R-:W-:Y:S01]  /*5c650*/  HMMA.16816.F32 R4, R8, R20, R4 ;  /* 0x000000140804723c */ /* 0x004fe20000001804 */
[----:B------:R-:W2:Y:S11]  /*5c660*/  LDL.LU.64 R20, [R1+0x5158] ;  /* 0x0051580001147983 */ /* 0x000eb60000300a00 */
[----:B------:R-:W-:Y:S11]  /*5c670*/  @!UPT UIADD3 URZ, URZ, URZ, URZ ;  /* 0x0000003f3f3ff290 */ /* 0x000ff6000fffe03f */
[----:B------:R-:W-:Y:S04]  /*5c680*/  STL.64 [R1+0xa0], R4 ;  /* 0x0000a00401007387 */ /* 0x000fe80000100a00 */
[----:B------:R0:W-:Y:S02]  /*5c690*/  STL.64 [R1+0xa8], R6 ;  /* 0x0000a80601007387 */ /* 0x0001e40000100a00 */
[----:B0-----:R-:W-:Y:S02]  /*5c6a0*/  FMUL R7, R29, R22 ;  /* 0x000000161d077220 */ /* 0x001fe40000400000 */
[----:B------:R-:W3:Y:S01]  /*5c6b0*/  LDL.LU R22, [R1+0x5150] ;  /* 0x0051500001167983 */ /* 0x000ee20000300800 */
[C---:B------:R-:W-:Y:S02]  /*5c6c0*/  FMUL R4, R0.reuse, R27 ;  /* 0x0000001b00047220 */ /* 0x040fe40000400000 */
[----:B------:R-:W-:-:S02]  /*5c6d0*/  FMUL R5, R0, R26 ;  /* 0x0000001a00057220 */ /* 0x000fc40000400000 */
[----:B------:R-:W-:-:S07]  /*5c6e0*/  FMUL R6, R29, R23 ;  /* 0x000000171d067220 */ /* 0x000fce0000400000 */
[----:B--2---:R-:W-:Y:S01]  /*5c6f0*/  HMMA.16816.F32 R4, R8, R20, R4 ;  /* 0x000000140804723c */ /* 0x004fe20000001804 */
[----:B------:R-:W2:Y:S11]  /*5c700*/  LDL.LU.64 R20, [R1+0x5148] ;  /* 0x0051480001147983 */ /* 0x000eb60000300a00 */
[----:B------:R-:W-:Y:S11]  /*5c710*/  @!UPT UIADD3 URZ, URZ, URZ, URZ ;  /* 0x0000003f3f3ff290 */ /* 0x000ff6000fffe03f */
[----:B------:R0:W-:Y:S04]  /*5c720*/  STL.64 [R1+0x90], R4 ;  /* 0x0000900401007387 */ /* 0x0001e80000100a00 */
[----:B------:R1:W-:Y:S04]  /*5c730*/  STL.64 [R1+0x98], R6 ;  /* 0x0000980601007387 */ /* 0x0003e80000100a00 */
[----:B------:R-:W4:Y:S01]  /*5c740*/  LDL.LU R27, [R1+0xbb8] ;  /* 0x000bb800011b7983 */ /* 0x000f220000300800 */
[----:B0-----:R-:W-:-:S03]  /*5c750*/  FMUL R5, R0, R19 ;  /* 0x0000001300057220 */ /* 0x001fc60000400000 */
[----:B------:R-:W4:Y:S01]  /*5c760*/  LDL.LU R26, [R1+0xbbc] ;  /* 0x000bbc00011a7983 */ /* 0x000f220000300800 */
[C---:B-1----:R-:W-:Y:S02]  /*5c770*/  FMUL R6, R29.reuse, R15 ;  /* 0x0000000f1d067220 */ /* 0x042fe40000400000 */
[----:B---3--:R-:W-:Y:S02]  /*5c780*/  FMUL R4, R0, R22 ;  /* 0x0000001600047220 */ /* 0x008fe40000400000 */
[----:B------:R-:W-:-:S07]  /*5c790*/  FMUL R7, R29, R14 ;  /* 0x0000000e1d077220 */ /* 0x000fce0000400000 */
[----:B------:R-:W-:Y:S11]  /*5c7a0*/  HMMA.16816.F32 R12, R8, R12, R4 ;  /* 0x0000000c080c723c */ /* 0x000ff60000001804 */
[----:B------:R-:W-:Y:S11]  /*5c7b0*/  @!UPT UIADD3 URZ, URZ, URZ, URZ ;  /* 0x0000003f3f3ff290 */ /* 0x000ff6000fffe03f */
[----:B------:R-:W-:Y:S01]  /*5c7c0*/  @!UPT UIADD3 URZ, URZ, URZ, URZ ;  /* 0x0000003f3f3ff290 */ /* 0x000fe2000fffe03f */
[----:B------:R-:W-:Y:S04]  /*5c7d0*/  STL.64 [R1+0x80], R12 ;  /* 0x0000800c01007387 */ /* 0x000fe80000100a00 */
[----:B------:R0:W-:Y:S04]  /*5c7e0*/  STL [R1+0x88], R14 ;  /* 0x0000880e01007387 */ /* 0x0001e80000100800 */
[----:B------:R-:W3:Y:S04]  /*5c7f0*/  LDL.LU R6, [R1+0xbb0] ;  /* 0x000bb00001067983 */ /* 0x000ee80000300800 */
[----:B------:R-:W4:Y:S01]  /*5c800*/  LDL.LU R7, [R1+0xbb4] ;  /* 0x000bb40001077983 */ /* 0x000f220000300800 */
[----:B------:R-:W-:Y:S01]  /*5c810*/  MOV R3, R25 ;  /* 0x0000001900037202 */ /* 0x000fe20000000f00 */
[----:B------:R-:W-:Y:S01]  /*5c820*/  IMAD.MOV.U32 R25, RZ, RZ, R28 ;  /* 0x000000ffff197224 */ /* 0x000fe200078e001c */
[----:B------:R-:W-:Y:S01]  /*5c830*/  MOV R28, R15 ;  /* 0x0000000f001c7202 */ /* 0x000fe20000000f00 */
[----:B------:R-:W4:Y:S04]  /*5c840*/  LDL.LU R19, [R1+0xba0] ;  /* 0x000ba00001137983 */ /* 0x000f280000300800 */
[----:B------:R-:W4:Y:S04]  /*5c850*/  LDL.LU R18, [R1+0xba4] ;  /* 0x000ba40001127983 */ /* 0x000f280000300800 */
[----:B------:R-:W4:Y:S04]  /*5c860*/  LDL.LU R15, [R1+0xba8] ;  /* 0x000ba800010f7983 */ /* 0x000f280000300800 */
[----:B0-----:R-:W4:Y:S04]  /*5c870*/  LDL.LU R14, [R1+0xbac] ;  /* 0x000bac00010e7983 */ /* 0x001f280000300800 */
[----:B------:R-:W4:Y:S04]  /*5c880*/  LDL.LU R23, [R1+0xb90] ;  /* 0x000b900001177983 */ /* 0x000f280000300800 */
[----:B------:R-:W4:Y:S01]  /*5c890*/  LDL.LU R22, [R1+0xb94] ;  /* 0x000b940001167983 */ /* 0x000f220000300800 */
[----:B--2---:R-:W-:Y:S01]  /*5c8a0*/  MOV R12, R21 ;  /* 0x00000015000c7202 */ /* 0x004fe20000000f00 */
[----:B------:R-:W-:-:S02]  /*5c8b0*/  IMAD.MOV.U32 R13, RZ, RZ, R20 ;  /* 0x000000ffff0d7224 */ /* 0x000fc400078e0014 */
[----:B------:R-:W2:Y:S04]  /*5c8c0*/  LDL.LU R21, [R1+0xb98] ;  /* 0x000b980001157983 */ /* 0x000ea80000300800 */
[----:B------:R-:W2:Y:S04]  /*5c8d0*/  LDL.LU R20, [R1+0xb9c] ;  /* 0x000b9c0001147983 */ /* 0x000ea80000300800 */
[----:B------:R-:W-:Y:S01]  /*5c8e0*/  STL [R1+0x4dd8], R28 ;  /* 0x004dd81c01007387 */ /* 0x000fe20000100800 */
[----:B---3--:R-:W-:Y:S02]  /*5c8f0*/  FMUL R4, R0, R6 ;  /* 0x0000000600047220 */ /* 0x008fe40000400000 */
[----:B----4-:R-:W-:-:S02]  /*5c900*/  FMUL R6, R29, R27 ;  /* 0x0000001b1d067220 */ /* 0x010fc40000400000 */
[C---:B------:R-:W-:Y:S02]  /*5c910*/  FMUL R5, R0.reuse, R7 ;  /* 0x0000000700057220 */ /* 0x040fe40000400000 */
[C---:B------:R-:W-:Y:S02]  /*5c920*/  FMUL R7, R29.reuse, R26 ;  /* 0x0000001a1d077220 */ /* 0x040fe40000400000 */
[----:B------:R-:W3:Y:S05]  /*5c930*/  LDL.LU.64 R26, [R1+0x5140] ;  /* 0x00514000011a7983 */ /* 0x000eea0000300a00 */
[----:B------:R-:W-:Y:S01]  /*5c940*/  HMMA.16816.F32 R4, R8, R24, R4 ;  /* 0x000000180804723c */ /* 0x000fe20000001804 */
[----:B------:R-:W4:Y:S11]  /*5c950*/  LDL.LU.64 R24, [R1+0x5138] ;  /* 0x0051380001187983 */ /* 0x000f360000300a00 */
[----:B------:R-:W-:Y:S11]  /*5c960*/  @!UPT UIADD3 URZ, URZ, URZ, URZ ;  /* 0x0000003f3f3ff290 */ /* 0x000ff6000fffe03f */
[----:B------:R0:W-:Y:S04]  /*5c970*/  STL.64 [R1+0x70], R4 ;  /* 0x0000700401007387 */ /* 0x0001e80000100a00 */
[----:B------:R1:W-:Y:S01]  /*5c980*/  STL.64 [R1+0x78], R6 ;  /* 0x0000780601007387 */ /* 0x0003e20000100a00 */
[C---:B0-----:R-:W-:Y:S02]  /*5c990*/  FMUL R4, R0.reuse, R19 ;  /* 0x0000001300047220 */ /* 0x041fe40000400000 */
[----:B------:R-:W-:Y:S02]  /*5c9a0*/  FMUL R5, R0, R18 ;  /* 0x0000001200057220 */ /* 0x000fe40000400000 */
[C---:B-1----:R-:W-:Y:S02]  /*5c9b0*/  FMUL R6, R29.reuse, R15 ;  /* 0x0000000f1d067220 */ /* 0x042fe40000400000 */
[----:B------:R-:W-:-:S07]  /*5c9c0*/  FMUL R7, R29, R14 ;  /* 0x0000000e1d077220 */ /* 0x000fce0000400000 */
[----:B------:R-:W-:Y:S07]  /*5c9d0*/  HMMA.16816.F32 R4, R8, R16, R4 ;  /* 0x000000100804723c */ /* 0x000fee0000001804 */
[----:B----4-:R-:W-:Y:S02]  /*5c9e0*/  MOV R16, R25 ;  /* 0x0000001900107202 */ /* 0x010fe40000000f00 */
[----:B------:R-:W4:Y:S11]  /*5c9f0*/  LDL.LU R25, [R1+0x5130] ;  /* 0x0051300001197983 */ /* 0x000f360000300800 */
[----:B------:R-:W-:Y:S03]  /*5ca00*/  @!UPT UIADD3 URZ, URZ, URZ, URZ ;  /* 0x0000003f3f3ff290 */ /* 0x000fe6000fffe03f */
[----:B------:R0:W-:Y:S04]  /*5ca10*/  STL.64 [R1+0x60], R4 ;  /* 0x0000600401007387 */ /* 0x0001e80000100a00 */
[----:B------:R2:W-:Y:S01]  /*5ca20*/  STL.64 [R1+0x68], R6 ;  /* 0x0000680601007387 */ /* 0x0005e20000100a00 */
[C---:B0-----:R-:W-:Y:S02]  /*5ca30*/  FMUL R4, R0.reuse, R23 ;  /* 0x0000001700047220 */ /* 0x041fe40000400000 */
[----:B------:R-:W-:Y:S02]  /*5ca40*/  FMUL R5, R0, R22 ;  /* 0x0000001600057220 */ /* 0x000fe40000400000 */
[C---:B--2---:R-:W-:Y:S02]  /*5ca50*/  FMUL R6, R29.reuse, R21 ;  /* 0x000000151d067220 */ /* 0x044fe40000400000 */
[----:B------:R-:W-:Y:S01]  /*5ca60*/  FMUL R7, R29, R20 ;  /* 0x000000141d077220 */ /* 0x000fe20000400000 */
[----:B---3--:R-:W-:-:S02]  /*5ca70*/  MOV R17, R26 ;  /* 0x0000001a00117202 */ /* 0x008fc40000000f00 */
[----:B------:R-:W2:Y:S04]  /*5ca80*/  LDL.LU R26, [R1+0x512c] ;  /* 0x00512c00011a7983 */ /* 0x000ea80000300800 */
[----:B------:R-:W3:Y:S04]  /*5ca90*/  LDL.LU R19, [R1+0xb80] ;  /* 0x000b800001137983 */ /* 0x000ee80000300800 */
[----:B------:R-:W2:Y:S04]  /*5caa0*/  LDL.LU R18, [R1+0xb84] ;  /* 0x000b840001127983 */ /* 0x000ea80000300800 */
[----:B------:R-:W2:Y:S04]  /*5cab0*/  LDL.LU R15, [R1+0xb88] ;  /* 0x000b8800010f7983 */ /* 0x000ea80000300800 */
[----:B------:R-:W2:Y:S01]  /*5cac0*/  LDL.LU R14, [R1+0xb8c] ;  /* 0x000b8c00010e7983 */ /* 0x000ea20000300800 */
[----:B----4-:R-:W-:Y:S11]  /*5cad0*/  HMMA.16816.F32 R20, R8, R24, R4 ;  /* 0x000000180814723c */ /* 0x010ff60000001804 */
[----:B------:R-:W-:Y:S11]  /*5cae0*/  @!UPT UIADD3 URZ, URZ, URZ, URZ ;  /* 0x0000003f3f3ff290 */ /* 0x000ff6000fffe03f */
[----:B------:R-:W-:Y:S01]  /*5caf0*/  @!UPT UIADD3 URZ, URZ, URZ, URZ ;  /* 0x0000003f3f3ff290 */ /* 0x000fe2000fffe03f */
[----:B------:R-:W-:Y:S04]  /*5cb00*/  STL.64 [R1+0x4ce0], R22 ;  /* 0x004ce01601007387 */ /* 0x000fe80000100a00 */
[----:B------:R0:W-:Y:S02]  /*5cb10*/  STL.64 [R1+0x4cd8], R20 ;  /* 0x004cd81401007387 */ /* 0x0001e40000100a00 */
[----:B0-----:R-:W-:Y:S02]  /*5cb20*/  IMAD.MOV.U32 R20, RZ, RZ, R27 ;  /* 0x000000ffff147224 */ /* 0x001fe400078e001b */
[----:B------:R-:W4:Y:S04]  /*5cb30*/  LDL.LU R27, [R1+0x5128] ;  /* 0x00512800011b7983 */ /* 0x000f280000300800 */
[----:B------:R-:W4:Y:S04]  /*5cb40*/  LDL.LU R21, [R1+0x134] ;  /* 0x0001340001157983 */ /* 0x000f280000300800 */
[----:B------:R-:W4:Y:S04]  /*5cb50*/  LDL R22, [R1+0x138] ;  /* 0x0001380001167983 */ /* 0x000f280000100800 */
[----:B------:R-:W4:Y:S01]  /*5cb60*/  LDL R23, [R1+0x13c] ;  /* 0x00013c0001177983 */ /* 0x000f220000100800 */
[----:B---3--:R-:W-:-:S02]  /*5cb70*/  FMUL R4, R0, R19 ;  /* 0x0000001300047220 */ /* 0x008fc40000400000 */
[----:B--2---:R-:W-:Y:S02]  /*5cb80*/  FMUL R5, R0, R18 ;  /* 0x0000001200057220 */ /* 0x004fe40000400000 */
[C---:B------:R-:W-:Y:S02]  /*5cb90*/  FMUL R6, R29.reuse, R15 ;  /* 0x0000000f1d067220 */ /* 0x040fe40000400000 */
[----:B------:R-:W-:-:S07]  /*5cba0*/  FMUL R7, R29, R14 ;  /* 0x0000000e1d077220 */ /* 0x000fce0000400000 */
[----:B------:R-:W-:Y:S01]  /*5cbb0*/  HMMA.16816.F32 R12, R8, R12, R4 ;  /* 0x0000000c080c723c */ /* 0x000fe20000001804 */
[----:B----4-:R-:W-:Y:S04]  /*5cbc0*/  STL.64 [R1+0x5118], R22 ;  /* 0x0051181601007387 */ /* 0x010fe80000100a00 */
[----:B------:R0:W-:Y:S02]  /*5cbd0*/  STL.64 [R1+0x5110], R20 ;  /* 0x0051101401007387 */ /* 0x0001e40000100a00 */
[----:B0-----:R-:W-:Y:S02]  /*5cbe0*/  MOV R20, R26 ;  /* 0x0000001a00147202 */ /* 0x001fe40000000f00 */
[----:B------:R-:W2:Y:S01]  /*5cbf0*/  LDL.LU R26, [R1+0x5124] ;  /* 0x00512400011a7983 */ /* 0x000ea20000300800 */
[----:B------:R-:W-:-:S03]  /*5cc00*/  MOV R21, R27 ;  /* 0x0000001b00157202 */ /* 0x000fc60000000f00 */
[----:B------:R-:W2:Y:S04]  /*5cc10*/  LDL.LU R27, [R1+0x5120] ;  /* 0x00512000011b7983 */ /* 0x000ea80000300800 */
[----:B------:R-:W3:Y:S04]  /*5cc20*/  LDL.LU R23, [R1+0xb78] ;  /* 0x000b780001177983 */ /* 0x000ee80000300800 */
[----:B------:R-:W4:Y:S04]  /*5cc30*/  LDL.LU R22, [R1+0xb7c] ;  /* 0x000b7c0001167983 */ /* 0x000f280000300800 */
[----:B------:R0:W-:Y:S04]  /*5cc40*/  STL.64 [R1+0xb0], R12 ;  /* 0x0000b00c01007387 */ /* 0x0001e80000100a00 */
[----:B------:R-:W3:Y:S04]  /*5cc50*/  LDL.LU R6, [R1+0xb70] ;  /* 0x000b700001067983 */ /* 0x000ee80000300800 */
[----:B------:R-:W4:Y:S01]  /*5cc60*/  LDL.LU R7, [R1+0xb74] ;  /* 0x000b740001077983 */ /* 0x000f220000300800 */
[----:B------:R-:W-:-:S03]  /*5cc70*/  MOV R24, R15 ;  /* 0x0000000f00187202 */ /* 0x000fc60000000f00 */
[----:B------:R-:W4:Y:S01]  /*5cc80*/  LDL.LU R28, [R1+0xb64] ;  /* 0x000b6400011c7983 */ /* 0x000f220000300800 */
[----:B------:R-:W-:-:S03]  /*5cc90*/  IMAD.MOV.U32 R25, RZ, RZ, R14 ;  /* 0x000000ffff197224 */ /* 0x000fc600078e000e */
[----:B------:R-:W4:Y:S04]  /*5cca0*/  LDL.LU R19, [R1+0xb68] ;  /* 0x000b680001137983 */ /* 0x000f280000300800 */
[----:B------:R-:W4:Y:S04]  /*5ccb0*/  LDL.LU R18, [R1+0xb6c] ;  /* 0x000b6c0001127983 */ /* 0x000f280000300800 */
[----:B------:R-:W4:Y:S04]  /*5ccc0*/  LDL.LU R15, [R1+0xb50] ;  /* 0x000b5000010f7983 */ /* 0x000f280000300800 */
[----:B------:R-:W4:Y:S04]  /*5ccd0*/  LDL.LU R14, [R1+0xb54] ;  /* 0x000b5400010e7983 */ /* 0x000f280000300800 */
[----:B0-----:R-:W4:Y:S04]  /*5cce0*/  LDL.LU R13, [R1+0xb58] ;  /* 0x000b5800010d7983 */ /* 0x001f280000300800 */
[----:B------:R-:W4:Y:S04]  /*5ccf0*/  LDL.LU R12, [R1+0xb5c] ;  /* 0x000b5c00010c7983 */ /* 0x000f280000300800 */
[----:B--2---:R0:W-:Y:S04]  /*5cd00*/  STL.64 [R1+0x50a0], R26 ;  /* 0x0050a01a01007387 */ /* 0x0041e80000100a00 */
[----:B0-----:R-:W2:Y:S01]  /*5cd10*/  LDL.LU R27, [R1+0xb60] ;  /* 0x000b6000011b7983 */ /* 0x001ea20000300800 */
[----:B---3--:R-:W-:-:S02]  /*5cd20*/  FMUL R4, R0, R6 ;  /* 0x0000000600047220 */ /* 0x008fc40000400000 */
[C---:B------:R-:W-:Y:S02]  /*5cd30*/  FMUL R6, R29.reuse, R23 ;  /* 0x000000171d067220 */ /* 0x040fe40000400000 */
[----:B----4-:R-:W-:Y:S02]  /*5cd40*/  FMUL R5, R0, R7 ;  /* 0x0000000700057220 */ /* 0x010fe40000400000 */
[----:B------:R-:W-:-:S07]  /*5cd50*/  FMUL R7, R29, R22 ;  /* 0x000000161d077220 */ /* 0x000fce0000400000 */
[----:B------:R-:W-:Y:S01]  /*5cd60*/  HMMA.16816.F32 R4, R8, R20, R4 ;  /* 0x000000140804723c */ /* 0x000fe20000001804 */
[----:B------:R-:W-:Y:S04]  /*5cd70*/  STL.64 [R1+0x5098], R24 ;  /* 0x0050981801007387 */ /* 0x000fe80000100a00 */
[----:B------:R-:W3:Y:S04]  /*5cd80*/  LDL.LU.64 R22, [R1+0x5118] ;  /* 0x0051180001167983 */ /* 0x000ee80000300a00 */
[----:B------:R-:W4:Y:S11]  /*5cd90*/  LDL.LU.64 R20, [R1+0x5110] ;  /* 0x0051100001147983 */ /* 0x000f360000300a00 */
[----:B------:R-:W-:Y:S03]  /*5cda0*/  @!UPT UIADD3 URZ, URZ, URZ, URZ ;  /* 0x0000003f3f3ff290 */ /* 0x000fe6000fffe03f */
[----:B------:R0:W-:Y:S04]  /*5cdb0*/  STL.64 [R1+0x4c0], R4 ;  /* 0x0004c00401007387 */ /* 0x0001e80000100a00 */
[----:B------:R1:W-:Y:S01]  /*5cdc0*/  STL.64 [R1+0x4c8], R6 ;  /* 0x0004c80601007387 */ /* 0x0003e20000100a00 */
[C---:B0-----:R-:W-:Y:S02]  /*5cdd0*/  FMUL R5, R0.reuse, R28 ;  /* 0x0000001c00057220 */ /* 0x041fe40000400000 */
[C---:B-1----:R-:W-:Y:S02]  /*5cde0*/  FMUL R6, R29.reuse, R19 ;  /* 0x000000131d067220 */ /* 0x042fe40000400000 */
[----:B------:R-:W-:Y:S02]  /*5cdf0*/  FMUL R7, R29, R18 ;  /* 0x000000121d077220 */ /* 0x000fe40000400000 */
[----:B--2---:R-:W-:-:S07]  /*5ce00*/  FMUL R4, R0, R27 ;  /* 0x0000001b00047220 */ /* 0x004fce0000400000 */
[----:B------:R-:W-:Y:S01]  /*5ce10*/  HMMA.16816.F32 R4, R8, R16, R4 ;  /* 0x000000100804723c */ /* 0x000fe20000001804 */
[----:B------:R-:W2:Y:S11]  /*5ce20*/  LDL.LU R16, [R1+0x110] ;  /* 0x0001100001107983 */ /* 0x000eb60000300800 */
[----:B------:R-:W-:Y:S11]  /*5ce30*/  @!UPT UIADD3 URZ, URZ, URZ, URZ ;  /* 0x0000003f3f3ff290 */ /* 0x000ff6000fffe03f */
[----:B------:R0:W-:Y:S04]  /*5ce40*/  STL.64 [R1+0x4b0], R4 ;  /* 0x0004b00401007387 */ /* 0x0001e80000100a00 */
[----:B------:R1:W-:Y:S04]  /*5ce50*/  STL.64 [R1+0x4b8], R6 ;  /* 0x0004b80601007387 */ /* 0x0003e80000100a00 */
[----:B------:R-:W2:Y:S04]  /*5ce60*/  LDL.LU R17, [R1+0x114] ;  /* 0x0001140001117983 */ /* 0x000ea80000300800 */
[----:B------:R-:W2:Y:S01]  /*5ce70*/  LDL.LU R27, [R1+0xb40] ;  /* 0x000b4000011b7983 */ /* 0x000ea20000300800 */
[----:B0-----:R-:W-:-:S03]  /*5ce80*/  FMUL R4, R0, R15 ;  /* 0x0000000f00047220 */ /* 0x001fc60000400000 */
[----:B------:R-:W2:Y:S01]  /*5ce90*/  LDL.LU R26, [R1+0xb44] ;  /* 0x000b4400011a7983 */ /* 0x000ea20000300800 */
[----:B------:R-:W-:-:S03]  /*5cea0*/  FMUL R5, R0, R14 ;  /* 0x0000000e00057220 */ /* 0x000fc60000400000 */
[----:B------:R-:W2:Y:S01]  /*5ceb0*/  LDL.LU R19, [R1+0xb48] ;  /* 0x000b480001137983 */ /* 0x000ea20000300800 */
[----:B-1----:R-:W-:-:S03]  /*5cec0*/  FMUL R6, R29, R13 ;  /* 0x0000000d1d067220 */ /* 0x002fc60000400000 */
[----:B------:R-:W2:Y:S01]  /*5ced0*/  LDL.LU R18, [R1+0xb4c] ;  /* 0x000b4c0001127983 */ /* 0x000ea20000300800 */
[----:B------:R-:W-:-:S03]  /*5cee0*/  FMUL R7, R29, R12 ;  /* 0x0000000c1d077220 */ /* 0x000fc60000400000 */
[----:B------:R-:W2:Y:S04]  /*5cef0*/  LDL.LU R15, [R1+0xb30] ;  /* 0x000b3000010f7983 */ /* 0x000ea80000300800 */
[----:B------:R-:W2:Y:S04]  /*5cf00*/  LDL.LU R14, [R1+0xb34] ;  /* 0x000b3400010e7983 */ /* 0x000ea80000300800 */
[----:B------:R-:W2:Y:S04]  /*5cf10*/  LDL.LU R13, [R1+0xb38] ;  /* 0x000b3800010d7983 */ /* 0x000ea80000300800 */
[----:B------:R-:W2:Y:S04]  /*5cf20*/  LDL.LU R12, [R1+0xb3c] ;  /* 0x000b3c00010c7983 */ /* 0x000ea80000300800 */
[----:B------:R-:W2:Y:S04]  /*5cf30*/  LDL.LU R24, [R1+0xe0] ;  /* 0x0000e00001187983 */ /* 0x000ea80000300800 */
[----:B------:R-:W2:Y:S01]  /*5cf40*/  LDL.LU R25, [R1+0xe4] ;  /* 0x0000e40001197983 */ /* 0x000ea20000300800 */
[----:B----4-:R-:W-:Y:S03]  /*5cf50*/  HMMA.16816.F32 R4, R8, R20, R4 ;  /* 0x000000140804723c */ /* 0x010fe60000001804 */
[----:B--2---:R0:W-:Y:S04]  /*5cf60*/  STL.64 [R1+0x50f0], R24 ;  /* 0x0050f01801007387 */ /* 0x0041e80000100a00 */
[----:B0-----:R-:W2:Y:S01]  /*5cf70*/  LDL.LU R24, [R1+0xf0] ;  /* 0x0000f00001187983 */ /* 0x001ea20000300800 */
[----:B------:R-:W-:-:S03]  /*5cf80*/  MOV R25, R2 ;  /* 0x0000000200197202 */ /* 0x000fc60000000f00 */
[----:B------:R-:W4:Y:S04]  /*5cf90*/  LDL.LU R2, [R1+0x510c] ;  /* 0x00510c0001027983 */ /* 0x000f280000300800 */
[----:B------:R-:W2:Y:S04]  /*5cfa0*/  LDL R28, [R1+0x1f58] ;  /* 0x001f5800011c7983 */ /* 0x000ea80000100800 */
[----:B---3--:R-:W-:Y:S04]  /*5cfb0*/  STL.64 [R1+0x5090], R22 ;  /* 0x0050901601007387 */ /* 0x008fe80000100a00 */
[----:B------:R-:W3:Y:S04]  /*5cfc0*/  LDL.LU R20, [R1+0x120] ;  /* 0x0001200001147983 */ /* 0x000ee80000300800 */
[----:B------:R0:W-:Y:S04]  /*5cfd0*/  STL.64 [R1+0x4a0], R4 ;  /* 0x0004a00401007387 */ /* 0x0001e80000100a00 */
[----:B------:R1:W-:Y:S04]  /*5cfe0*/  STL.64 [R1+0x4a8], R6 ;  /* 0x0004a80601007387 */ /* 0x0003e80000100a00 */
[----:B------:R-:W3:Y:S01]  /*5cff0*/  LDL.LU R21, [R1+0x124] ;  /* 0x0001240001157983 */ /* 0x000ee20000300800 */
[----:B0-----:R-:W-:-:S02]  /*5d000*/  FMUL R4, R0, R27 ;  /* 0x0000001b00047220 */ /* 0x001fc40000400000 */
[----:B------:R-:W-:Y:S02]  /*5d010*/  FMUL R5, R0, R26 ;  /* 0x0000001a00057220 */ /* 0x000fe40000400000 */
[C---:B-1----:R-:W-:Y:S02]  /*5d020*/  FMUL R6, R29.reuse, R19 ;  /* 0x000000131d067220 */ /* 0x042fe40000400000 */
[----:B------:R-:W-:-:S07]  /*5d030*/  FMUL R7, R29, R18 ;  /* 0x000000121d077220 */ /* 0x000fce0000400000 */
[----:B---3--:R-:W-:Y:S07]  /*5d040*/  HMMA.16816.F32 R20, R8, R20, R4 ;  /* 0x000000140814723c */ /* 0x008fee0000001804 */
[C---:B------:R-:W-:Y:S02]  /*5d050*/  FMUL R4, R0.reuse, R15 ;  /* 0x0000000f00047220 */ /* 0x040fe40000400000 */
[----:B------:R-:W-:Y:S02]  /*5d060*/  FMUL R5, R0, R14 ;  /* 0x0000000e00057220 */ /* 0x000fe40000400000 */
[----:B------:R-:W-:-:S02]  /*5d070*/  FMUL R6, R29, R13 ;  /* 0x0000000d1d067220 */ /* 0x000fc40000400000 */
[----:B------:R-:W-:-:S10]  /*5d080*/  FMUL R7, R29, R12 ;  /* 0x0000000c1d077220 */ /* 0x000fd40000400000 */
[----:B------:R-:W-:Y:S04]  /*5d090*/  STL.64 [R1+0x480], R20 ;  /* 0x0004801401007387 */ /* 0x000fe80000100a00 */
[----:B------:R-:W-:Y:S04]  /*5d0a0*/  STL.64 [R1+0x488], R22 ;  /* 0x0004881601007387 */ /* 0x000fe80000100a00 */
[----:B------:R-:W3:Y:S04]  /*5d0b0*/  LDL.LU R15, [R1+0xb20] ;  /* 0x000b2000010f7983 */ /* 0x000ee80000300800 */
[----:B------:R-:W2:Y:S04]  /*5d0c0*/  LDL.LU R14, [R1+0xb24] ;  /* 0x000b2400010e7983 */ /* 0x000ea80000300800 */
[----:B------:R-:W2:Y:S04]  /*5d0d0*/  LDL.LU R13, [R1+0xb28] ;  /* 0x000b2800010d7983 */ /* 0x000ea80000300800 */
[----:B------:R-:W2:Y:S04]  /*5d0e0*/  LDL.LU R12, [R1+0xb2c] ;  /* 0x000b2c00010c7983 */ /* 0x000ea80000300800 */
[----:B------:R-:W2:Y:S04]  /*5d0f0*/  LDL.LU R27, [R1+0xc10] ;  /* 0x000c1000011b7983 */ /* 0x000ea80000300800 */
[----:B------:R-:W2:Y:S01]  /*5d100*/  LDL.LU R26, [R1+0xc14] ;  /* 0x000c1400011a7983 */ /* 0x000ea20000300800 */
[----:B------:R-:W-:Y:S03]  /*5d110*/  HMMA.16816.F32 R4, R8, R16, R4 ;  /* 0x000000100804723c */ /* 0x000fe60000001804 */
[----:B--2---:R-:W-:Y:S04]  /*5d120*/  STL.64 [R1+0x5100], R26 ;  /* 0x0051001a01007387 */ /* 0x004fe80000100a00 */
[----:B------:R0:W-:Y:S04]  /*5d130*/  STL.64 [R1+0x50f8], R24 ;  /* 0x0050f81801007387 */ /* 0x0001e80000100a00 */
[----:B0-----:R-:W2:Y:S04]  /*5d140*/  LDL.LU R24, [R1+0x100] ;  /* 0x0001000001187983 */ /* 0x001ea80000300800 */
[----:B------:R-:W2:Y:S04]  /*5d150*/  LDL.LU R23, [R1+0xc18] ;  /* 0x000c180001177983 */ /* 0x000ea80000300800 */
[----:B------:R-:W2:Y:S04]  /*5d160*/  LDL.LU R22, [R1+0xc1c] ;  /* 0x000c1c0001167983 */ /* 0x000ea80000300800 */
[----:B------:R-:W2:Y:S04]  /*5d170*/  LDL.LU R18, [R1+0x5108] ;  /* 0x0051080001127983 */ /* 0x000ea80000300800 */
[----:B------:R-:W2:Y:S01]  /*5d180*/  LDL.LU R21, [R1+0xc00] ;  /* 0x000c000001157983 */ /* 0x000ea20000300800 */
[----:B----4-:R-:W-:-:S03]  /*5d190*/  IMAD.MOV.U32 R25, RZ, RZ, R2 ;  /* 0x000000ffff197224 */ /* 0x010fc600078e0002 */
[----:B------:R-:W4:Y:S04]  /*5d1a0*/  LDL.LU R20, [R1+0xc04] ;  /* 0x000c040001147983 */ /* 0x000f280000300800 */
[----:B------:R3:W-:Y:S04]  /*5d1b0*/  STL.64 [R1+0x470], R4 ;  /* 0x0004700401007387 */ /* 0x0007e80000100a00 */
[----:B------:R0:W-:Y:S04]  /*5d1c0*/  STL.64 [R1+0x478], R6 ;  /* 0x0004780601007387 */ /* 0x0001e80000100a00 */
[----:B------:R-:W4:Y:S04]  /*5d1d0*/  LDL.LU R19, [R1+0xc08] ;  /* 0x000c080001137983 */ /* 0x000f280000300800 */
[----:B------:R-:W4:Y:S01]  /*5d1e0*/  LDL.LU R2, [R1+0xc0c] ;  /* 0x000c0c0001027983 */ /* 0x000f220000300800 */
[----:B---3--:R-:W-:-:S02]  /*5d1f0*/  FMUL R4, R0, R15 ;  /* 0x0000000f00047220 */ /* 0x008fc40000400000 */
[C---:B------:R-:W-:Y:S01]  /*5d200*/  FMUL R5, R0.reuse, R14 ;  /* 0x0000000e00057220 */ /* 0x040fe20000400000 */
[----:B------:R-:W3:Y:S01]  /*5d210*/  LDL.LU R16, [R1+0xbf0] ;  /* 0x000bf00001107983 */ /* 0x000ee20000300800 */
[C---:B0-----:R-:W-:Y:S02]  /*5d220*/  FMUL R6, R29.reuse, R13 ;  /* 0x0000000d1d067220 */ /* 0x041fe40000400000 */
[C---:B------:R-:W-:Y:S01]  /*5d230*/  FMUL R7, R29.reuse, R12 ;  /* 0x0000000c1d077220 */ /* 0x040fe20000400000 */
[----:B------:R-:W3:Y:S04]  /*5d240*/  LDL.LU R17, [R1+0xbf4] ;  /* 0x000bf40001117983 */ /* 0x000ee80000300800 */
[----:B------:R-:W3:Y:S04]  /*5d250*/  LDL.LU.64 R26, [R1+0x5100] ;  /* 0x00510000011a7983 */ /* 0x000ee80000300a00 */
[----:B------:R-:W-:Y:S01]  /*5d260*/  LDSM.16.M88.4 R12, [R28+0x30000] ;  /* 0x030000001c0c783b */ /* 0x000fe20000000200 */
[----:B--2---:R-:W-:Y:S03]  /*5d270*/  HMMA.16816.F32 R4, R8, R24, R4 ;  /* 0x000000180804723c */ /* 0x004fe60000001804 */
[----:B------:R-:W2:Y:S11]  /*5d280*/  LDL.LU.64 R24, [R1+0x50f8] ;  /* 0x0050f80001187983 */ /* 0x000eb60000300a00 */
[----:B------:R-:W-:Y:S09]  /*5d290*/  @!UPT UIADD3 URZ, URZ, URZ, URZ ;  /* 0x0000003f3f3ff290 */ /* 0x000ff2000fffe03f */
[----:B------:R-:W-:Y:S04]  /*5d2a0*/  STL.64 [R1+0x460], R4 ;  /* 0x0004600401007387 */ /* 0x000fe80000100a00 */
[----:B------:R0:W-:Y:S02]  /*5d2b0*/  STL.64 [R1+0x468], R6 ;  /* 0x0004680601007387 */ /* 0x0001e40000100a00 */
[C---:B0-----:R-:W-:Y:S02]  /*5d2c0*/  FMUL R6, R29.reuse, R23 ;  /* 0x000000171d067220 */ /* 0x041fe40000400000 */
[----:B------:R-:W-:Y:S02]  /*5d2d0*/  FMUL R7, R29, R22 ;  /* 0x000000161d077220 */ /* 0x000fe40000400000 */
[----:B---3--:R-:W-:-:S02]  /*5d2e0*/  FMUL R4, R0, R27 ;  /* 0x0000001b00047220 */ /* 0x008fc40000400000 */
[----:B------:R-:W-:-:S07]  /*5d2f0*/  FMUL R5, R0, R26 ;  /* 0x0000001a00057220 */ /* 0x000fce0000400000 */
[----:B--2---:R-:W-:Y:S01]  /*5d300*/  HMMA.16816.F32 R4, R8, R24, R4 ;  /* 0x000000180804723c */ /* 0x004fe20000001804 */
[----:B------:R-:W2:Y:S11]  /*5d310*/  LDL.LU.64 R24, [R1+0x50f0] ;  /* 0x0050f00001187983 */ /* 0x000eb60000300a00 */
[----:B------:R-:W-:Y:S11]  /*5d320*/  @!UPT UIADD3 URZ, URZ, URZ, URZ ;  /* 0x0000003f3f3ff290 */ /* 0x000ff6000fffe03f */
[----:B------:R0:W-:Y:S04]  /*5d330*/  STL.64 [R1+0x450], R4 ;  /* 0x0004500401007387 */ /* 0x0001e80000100a00 */
[----:B------:R1:W-:Y:S01]  /*5d340*/  STL.64 [R1+0x458], R6 ;  /* 0x0004580601007387 */ /* 0x0003e20000100a00 */
[C---:B0-----:R-:W-:Y:S02]  /*5d350*/  FMUL R4, R0.reuse, R21 ;  /* 0x0000001500047220 */ /* 0x041fe40000400000 */
[----:B----4-:R-:W-:Y:S02]  /*5d360*/  FMUL R5, R0, R20 ;  /* 0x0000001400057220 */ /* 0x010fe40000400000 */
[C---:B-1----:R-:W-:Y:S02]  /*5d370*/  FMUL R6, R29.reuse, R19 ;  /* 0x000000131d067220 */ /* 0x042fe40000400000 */
[----:B------:R-:W-:-:S02]  /*5d380*/  FMUL R7, R29, R2 ;  /* 0x000000021d077220 */ /* 0x000fc40000400000 */
[----:B------:R-:W3:Y:S01]  /*5d390*/  LDL.LU R2, [R1+0xbf8] ;  /* 0x000bf80001027983 */ /* 0x000ee20000300800 */
[C---:B------:R-:W-:Y:S02]  /*5d3a0*/  FMUL R16, R0.reuse, R16 ;  /* 0x0000001000107220 */ /* 0x040fe40000400000 */
[----:B------:R-:W-:Y:S02]  /*5d3b0*/  FMUL R17, R0, R17 ;  /* 0x0000001100117220 */ /* 0x000fe40000400000 */
[C---:B--2---:R-:W-:Y:S11]  /*5d3c0*/  HMMA.16816.F32 R4, R8.reuse, R24, R4 ;  /* 0x000000180804723c */ /* 0x044ff60000001804 */
[----:B------:R-:W-:Y:S11]  /*5d3d0*/  @!UPT UIADD3 URZ, URZ, URZ, URZ ;  /* 0x0000003f3f3ff290 */ /* 0x000ff6000fffe03f */
[----:B------:R-:W-:Y:S01]  /*5d3e0*/  @!UPT UIADD3 URZ, URZ, URZ, URZ ;  /* 0x0000003f3f3ff290 */ /* 0x000fe2000fffe03f */
[----:B------:R-:W-:Y:S04]  /*5d3f0*/  STL.64 [R1+0x6e0], R4 ;  /* 0x0006e00401007387 */ /* 0x000fe80000100a00 */
[----:B------:R-:W-:Y:S04]  /*5d400*/  STL.64 [R1+0x6e8], R6 ;  /* 0x0006e80601007387 */ /* 0x000fe80000100a00 */
[----:B------:R-:W2:Y:S04]  /*5d410*/  LDL.LU R0, [R1+0xbfc] ;  /* 0x000bfc0001007983 */ /* 0x000ea80000300800 */
[----:B------:R-:W4:Y:S04]  /*5d420*/  LDL.LU R24, [R1+0x290] ;  /* 0x0002900001187983 */ /* 0x000f280000300800 */
[----:B------:R-:W4:Y:S04]  /*5d430*/  LDL.LU R25, [R1+0x294] ;  /* 0x0002940001197983 */ /* 0x000f280000300800 */
[----:B------:R-:W2:Y:S04]  /*5d440*/  LDL.LU R26, [R1+0x298] ;  /* 0x00029800011a7983 */ /* 0x000ea80000300800 */
[----:B------:R-:W2:Y:S04]  /*5d450*/  LDL.LU R27, [R1+0x29c] ;  /* 0x00029c00011b7983 */ /* 0x000ea80000300800 */
[----:B------:R-:W0:Y:S04]  /*5d460*/  LDSM.16.M88.4 R4, [R28+0x31000] ;  /* 0x031000001c04783b */ /* 0x000e280000000200 */
[----:B--2---:R1:W-:Y:S04]  /*5d470*/  STL.64 [R1+0x50c0], R26 ;  /* 0x0050c01a01007387 */ /* 0x0043e80000100a00 */
[----:B----4-:R-:W-:Y:S04]  /*5d480*/  STL.64 [R1+0x50b8], R24 ;  /* 0x0050b81801007387 */ /* 0x010fe80000100a00 */
[----:B-1----:R-:W2:Y:S04]  /*5d490*/  LDL.64 R26, [R1+0x18] ;  /* 0x00001800011a7983 */ /* 0x002ea80000100a00 */
[----:B--2---:R1:W-:Y:S04]  /*5d4a0*/  STL.64 [R1+0x50c8], R26 ;  /* 0x0050c81a01007387 */ /* 0x0043e80000100a00 */
[----:B-1----:R-:W2:Y:S04]  /*5d4b0*/  LDL.64 R26, [R1+0x28] ;  /* 0x00002800011a7983 */ /* 0x002ea80000100a00 */
[----:B--2---:R1:W-:Y:S04]  /*5d4c0*/  STL.64 [R1+0x50e0], R26 ;  /* 0x0050e01a01007387 */ /* 0x0043e80000100a00 */
[----:B-1----:R-:W2:Y:S01]  /*5d4d0*/  LDL.64 R26, [R1+0x38] ;  /* 0x00003800011a7983 */ /* 0x002ea20000100a00 */
[----:B------:R-:W-:Y:S01]  /*5d4e0*/  MOV R20, R18 ;  /* 0x0000001200147202 */ /* 0x000fe20000000f00 */
[C---:B---3--:R-:W-:Y:S01]  /*5d4f0*/  FMUL R18, R29.reuse, R2 ;  /* 0x000000021d127220 */ /* 0x048fe20000400000 */
[----:B------:R-:W-:Y:S01]  /*5d500*/  MOV R21, R3 ;  /* 0x0000000300157202 */ /* 0x000fe20000000f00 */
[----:B------:R-:W-:Y:S01]  /*5d510*/  FMUL R19, R29, R0 ;  /* 0x000000001d137220 */ /* 0x000fe20000400000 */
[----:B--2---:R1:W-:Y:S04]  /*5d520*/  STL.64 [R1+0x50e8], R26 ;  /* 0x0050e81a01007387 */ /* 0x0043e80000100a00 */
[----:B-1----:R-:W2:Y:S04]  /*5d530*/  LDL.64 R26, [R1+0x48] ;  /* 0x00004800011a7983 */ /* 0x002ea80000100a00 */
[----:B0-----:R0:W-:Y:S04]  /*5d540*/  STL [R1+0x4fdc], R4 ;  /* 0x004fdc0401007387 */ /* 0x0011e80000100800 */
[----:B------:R1:W-:Y:S04]  /*5d550*/  STL [R1+0x4fd8], R5 ;  /* 0x004fd80501007387 */ /* 0x0003e80000100800 */
[----:B------:R3:W-:Y:S04]  /*5d560*/  STL [R1+0x4fd4], R6 ;  /* 0x004fd40601007387 */ /* 0x0007e80000100800 */
[----:B------:R4:W-:Y:S04]  /*5d570*/  STL [R1+0x4fd0], R7 ;  /* 0x004fd00701007387 */ /* 0x0009e80000100800 */
[----:B0-----:R-:W2:Y:S04]  /*5d580*/  LDL.LU R4, [R1+0x2a0] ;  /* 0x0002a00001047983 */ /* 0x001ea80000300800 */
[----:B-1----:R-:W2:Y:S04]  /*5d590*/  LDL.LU R5, [R1+0x2a4] ;  /* 0x0002a40001057983 */ /* 0x002ea80000300800 */
[----:B---3--:R-:W3:Y:S04]  /*5d5a0*/  LDL.LU R6, [R1+0x2a8] ;  /* 0x0002a80001067983 */ /* 0x008ee80000300800 */
[----:B----4-:R-:W3:Y:S01]  /*5d5b0*/  LDL.LU R7, [R1+0x2ac] ;  /* 0x0002ac0001077983 */ /* 0x010ee20000300800 */
[----:B------:R-:W-:Y:S03]  /*5d5c0*/  HMMA.16816.F32 R8, R8, R20, R16 ;  /* 0x000000140808723c */ /* 0x000fe60000001810 */
[----:B---3--:R-:W-:Y:S04]  /*5d5d0*/  STL.64 [R1+0x50d8], R6 ;  /* 0x0050d80601007387 */ /* 0x008fe80000100a00 */
[----:B--2---:R0:W-:Y:S04]  /*5d5e0*/  STL.64 [R1+0x50d0], R4 ;  /* 0x0050d00401007387 */ /* 0x0041e80000100a00 */
[----:B0-----:R-:W2:Y:S04]  /*5d5f0*/  LDL.LU R4, [R1+0x2b0] ;  /* 0x0002b00001047983 */ /* 0x001ea80000300800 */
[----:B------:R-:W2:Y:S04]  /*5d600*/  LDL.LU R5, [R1+0x2b4] ;  /* 0x0002b40001057983 */ /* 0x000ea80000300800 */
[----:B------:R-:W2:Y:S04]  /*5d610*/  LDL.LU R6, [R1+0x2b8] ;  /* 0x0002b80001067983 */ /* 0x000ea80000300800 */
[----:B------:R-:W2:Y:S04]  /*5d620*/  LDL.LU R7, [R1+0x2bc] ;  /* 0x0002bc0001077983 */ /* 0x000ea80000300800 */
[----:B------:R-:W-:Y:S04]  /*5d630*/  STL [R1+0x30c0], R29 ;  /* 0x0030c01d01007387 */ /* 0x000fe80000100800 */
[----:B------:R-:W3:Y:S04]  /*5d640*/  LDL.LU R16, [R1+0x440] ;  /* 0x0004400001107983 */ /* 0x000ee80000300800 */
[----:B------:R-:W-:Y:S04]  /*5d650*/  STL.64 [R1+0x610], R8 ;  /* 0x0006100801007387 */ /* 0x000fe80000100a00 */
[----:B------:R0:W-:Y:S04]  /*5d660*/  STL.64 [R1+0x618], R10 ;  /* 0x0006180a01007387 */ /* 0x0001e80000100a00 */
[----:B------:R-:W3:Y:S04]  /*5d670*/  LDL.LU R17, [R1+0x444] ;  /* 0x0004440001117983 */ /* 0x000ee80000300800 */
[----:B------:R-:W3:Y:S04]  /*5d680*/  LDL.LU R18, [R1+0x448] ;  /* 0x0004480001127983 */ /* 0x000ee80000300800 */
[----:B------:R-:W3:Y:S04]  /*5d690*/  LDL.LU R19, [R1+0x44c] ;  /* 0x00044c0001137983 */ /* 0x000ee80000300800 */
[----:B------:R-:W4:Y:S04]  /*5d6a0*/  LDL.LU R20, [R1+0x280] ;  /* 0x0002800001147983 */ /* 0x000f280000300800 */
[----:B------:R-:W4:Y:S04]  /*5d6b0*/  LDL.LU R21, [R1+0x284] ;  /* 0x0002840001157983 */ /* 0x000f280000300800 */
[----:B------:R-:W2:Y:S04]  /*5d6c0*/  LDL.LU R22, [R1+0x288] ;  /* 0x0002880001167983 */ /* 0x000ea80000300800 */
[----:B------:R-:W2:Y:S01]  /*5d6d0*/  LDL.LU R23, [R1+0x28c] ;  /* 0x00028c0001177983 */ /* 0x000ea20000300800 */
[----:B---3--:R-:W-:Y:S03]  /*5d6e0*/  HMMA.16816.F32 R16, R12, R26, R16 ;  /* 0x0000001a0c10723c */ /* 0x008fe60000001810 */
[----:B--2---:R1:W-:Y:S04]  /*5d6f0*/  STL.64 [R1+0x50b0], R22 ;  /* 0x0050b01601007387 */ /* 0x0043e80000100a00 */
[----:B----4-:R-:W-:Y:S04]  /*5d700*/  STL.64 [R1+0x50a8], R20 ;  /* 0x0050a81401007387 */ /* 0x010fe80000100a00 */
[----:B0-----:R-:W2:Y:S04]  /*5d710*/  LDL.64 R10, [R1+0x58] ;  /* 0x00005800010a7983 */ /* 0x001ea80000100a00 */
[----:B-1----:R-:W3:Y:S08]  /*5d720*/  LDL.64 R22, [R1+0x8] ;  /* 0x0000080001167983 */ /* 0x002ef00000100a00 */
[----:B------:R0:W-:Y:S04]  /*5d730*/  STL.64 [R1+0x600], R16 ;  /* 0x0006001001007387 */ /* 0x0001e80000100a00 */
[----:B------:R-:W-:Y:S01]  /*5d740*/  STL.64 [R1+0x608], R18 ;  /* 0x0006081201007387 */ /* 0x000fe20000100a00 */
[----:B0-----:R-:W-:Y:S01]  /*5d750*/  MOV R16, R27 ;  /* 0x0000001b00107202 */ /* 0x001fe20000000f00 */
[----:B------:R-:W-:-:S02]  /*5d760*/  IMAD.MOV.U32 R17, RZ, RZ, R26 ;  /* 0x000000ffff117224 */ /* 0x000fc400078e001a */
[----:B------:R-:W4:Y:S04]  /*5d770*/  LDL.LU.64 R26, [R1+0x50e8] ;  /* 0x0050e800011a7983 */ /* 0x000f280000300a00 */
[----:B------:R0:W-:Y:S04]  /*5d780*/  STL [R1+0x4fe4], R16 ;  /* 0x004fe41001007387 */ /* 0x0001e80000100800 */
[----:B------:R1:W-:Y:S04]  /*5d790*/  STL [R1+0x4fe0], R17 ;  /* 0x004fe01101007387 */ /* 0x0003e80000100800 */
[----:B0-----:R-:W4:Y:S04]  /*5d7a0*/  LDL.LU R16, [R1+0x430] ;  /* 0x0004300001107983 */ /* 0x001f280000300800 */
[----:B-1----:R-:W4:Y:S04]  /*5d7b0*/  LDL.LU R17, [R1+0x434] ;  /* 0x0004340001117983 */ /* 0x002f280000300800 */
[----:B------:R-:W4:Y:S04]  /*5d7c0*/  LDL.LU R18, [R1+0x438] ;  /* 0x0004380001127983 */ /* 0x000f280000300800 */
[----:B------:R-:W4:Y:S02]  /*5d7d0*/  LDL.LU R19, [R1+0x43c] ;  /* 0x00043c0001137983 */ /* 0x000f240000300800 */
[C---:B----4-:R-:W-:Y:S11]  /*5d7e0*/  HMMA.16816.F32 R16, R12.reuse, R26, R16 ;  /* 0x0000001a0c10723c */ /* 0x050ff60000001810 */
[----:B------:R-:W-:Y:S11]  /*5d7f0*/  @!UPT UIADD3 URZ, URZ, URZ, URZ ;  /* 0x0000003f3f3ff290 */ /* 0x000ff6000fffe03f */
[----:B------:R-:W-:Y:S01]  /*5d800*/  @!UPT UIADD3 URZ, URZ, URZ, URZ ;  /* 0x0000003f3f3ff290 */ /* 0x000fe2000fffe03f */
[----:B------:R-:W-:Y:S04]  /*5d810*/  STL.64 [R1+0x5f0], R16 ;  /* 0x0005f01001007387 */ /* 0x000fe80000100a00 */
[----:B------:R0:W-:Y:S02]  /*5d820*/  STL.64 [R1+0x5f8], R18 ;  /* 0x0005f81201007387 */ /* 0x0001e40000100a00 */
[----:B0-----:R-:W-:Y:S01]  /*5d830*/  MOV R19, R26 ;  /* 0x0000001a00137202 */ /* 0x001fe20000000f00 */
[----:B------:R-:W-:Y:S02]  /*5d840*/  IMAD.MOV.U32 R18, RZ, RZ, R27 ;  /* 0x000000ffff127224 */ /* 0x000fe400078e001b */
[----:B------:R-:W4:Y:S04]  /*5d850*/  LDL.LU.64 R26, [R1+0x50e0] ;  /* 0x0050e000011a7983 */ /* 0x000f280000300a00 */
[----:B------:R0:W-:Y:S04]  /*5d860*/  STL.64 [R1+0x5038], R18 ;  /* 0x0050381201007387 */ /* 0x0001e80000100a00 */
[----:B0-----:R-:W2:Y:S01]  /*5d870*/  LDL.64 R18, [R1+0x148] ;  /* 0x0001480001127983 */ /* 0x001ea20000100a00 */
[----:B----4-:R-:W-:Y:S01]  /*5d880*/  HMMA.16816.F32 R4, R12, R26, R4 ;  /* 0x0000001a0c04723c */ /* 0x010fe20000001804 */
[----:B------:R-:W-:-:S02]  /*5d890*/  MOV R0, R26 ;  /* 0x0000001a00007202 */ /* 0x000fc40000000f00 */
[----:B------:R-:W-:Y:S01]  /*5d8a0*/  MOV R29, R27 ;  /* 0x0000001b001d7202 */ /* 0x000fe20000000f00 */
[----:B--2---:R0:W-:Y:S04]  /*5d8b0*/  STL.64 [R1+0x5078], R18 ;  /* 0x0050781201007387 */ /* 0x0041e80000100a00 */
[----:B0-----:R-:W2:Y:S11]  /*5d8c0*/  LDL.64 R18, [R1+0x158] ;  /* 0x0001580001127983 */ /* 0x001eb60000100a00 */
[----:B------:R-:W-:Y:S04]  /*5d8d0*/  @!UPT UIADD3 URZ, URZ, URZ, URZ ;  /* 0x0000003f3f3ff290 */ /* 0x000fe8000fffe03f */
[----:B------:R-:W-:Y:S04]  /*5d8e0*/  STL.64 [R1+0x5e0], R4 ;  /* 0x0005e00401007387 */ /* 0x000fe80000100a00 */
[----:B------:R0:W-:Y:S04]  /*5d8f0*/  STL.64 [R1+0x5e8], R6 ;  /* 0x0005e80601007387 */ /* 0x0001e80000100a00 */
[----:B0-----:R-:W4:Y:S04]  /*5d900*/  LDL.LU.64 R6, [R1+0x50d8] ;  /* 0x0050d80001067983 */ /* 0x001f280000300a00 */
[----:B------:R-:W4:Y:S04]  /*5d910*/  LDL.LU.64 R4, [R1+0x50d0] ;  /* 0x0050d00001047983 */ /* 0x000f280000300a00 */
[----:B------:R-:W4:Y:S02]  /*5d920*/  LDL.LU.64 R26, [R1+0x50c8] ;  /* 0x0050c800011a7983 */ /* 0x000f240000300a00 */
[C---:B----4-:R-:W-:Y:S01]  /*5d930*/  HMMA.16816.F32 R4, R12.reuse, R26, R4 ;  /* 0x0000001a0c04723c */ /* 0x050fe20000001804 */
[----:B------:R-:W-:Y:S11]  /*5d940*/  MOV R2, R27 ;  /* 0x0000001b00027202 */ /* 0x000ff60000000f00 */
[----:B------:R-:W-:Y:S11]  /*5d950*/  @!UPT UIADD3 URZ, URZ, URZ, URZ ;  /* 0x0000003f3f3ff290 */ /* 0x000ff6000fffe03f */
[----:B------:R-:W-:Y:S04]  /*5d960*/  STL.64 [R1+0x5d0], R4 ;  /* 0x0005d00401007387 */ /* 0x000fe80000100a00 */
[----:B------:R0:W-:Y:S02]  /*5d970*/  STL.64 [R1+0x5d8], R6 ;  /* 0x0005d80601007387 */ /* 0x0001e40000100a00 */
[----:B0-----:R-:W-:Y:S02]  /*5d980*/  IMAD.MOV.U32 R7, RZ, RZ, R26 ;  /* 0x000000ffff077224 */ /* 0x001fe400078e001a */
[----:B------:R-:W4:Y:S04]  /*5d990*/  LDL.LU.64 R26, [R1+0x50c0] ;  /* 0x0050c000011a7983 */ /* 0x000f280000300a00 */
[----:B------:R-:W4:Y:S01]  /*5d9a0*/  LDL.LU.64 R24, [R1+0x50b8] ;  /* 0x0050b80001187983 */ /* 0x000f220000300a00 */
[----:B---3--:R-:W-:Y:S01]  /*5d9b0*/  MOV R5, R22 ;  /* 0x0000001600057202 */ /* 0x008fe20000000f00 */
[----:B------:R-:W-:Y:S01]  /*5d9c0*/  IMAD.MOV.U32 R6, RZ, RZ, R23 ;  /* 0x000000ffff067224 */ /* 0x000fe200078e0017 */
[----:B----4-:R-:W-:Y:S01]  /*5d9d0*/  HMMA.16816.F32 R24, R12, R22, R24 ;  /* 0x000000160c18723c */ /* 0x010fe20000001818 */
[----:B------:R-:W3:Y:S04]  /*5d9e0*/  LDL.LU.64 R22, [R1+0x50b0] ;  /* 0x0050b00001167983 */ /* 0x000ee80000300a00 */
[----:B------:R-:W3:Y:S11]  /*5d9f0*/  LDL.LU.64 R20, [R1+0x50a8] ;  /* 0x0050a80001147983 */ /* 0x000ef60000300a00 */
[----:B------:R-:W-:Y:S07]  /*5da00*/  @!UPT UIADD3 URZ, URZ, URZ, URZ ;  /* 0x0000003f3f3ff290 */ /* 0x000fee000fffe03f */
[----:B------:R-:W-:Y:S01]  /*5da10*/  STL.64 [R1+0x5c0], R24 ;  /* 0x0005c01801007387 */ /* 0x000fe20000100a00 */
[----:B------:R-:W-:-:S03]  /*5da20*/  MOV R3, R27 ;  /* 0x0000001b00037202 */ /* 0x000fc60000000f00 */
[----:B------:R0:W-:Y:S04]  /*5da30*/  STL [R1+0x5c8], R26 ;  /* 0x0005c81a01007387 */ /* 0x0001e80000100800 */
[----:B0-----:R-:W3:Y:S04]  /*5da40*/  LDL.LU.64 R26, [R1+0x50a0] ;  /* 0x0050a000011a7983 */ /* 0x001ee80000300a00 */
[----:B------:R-:W4:Y:S04]  /*5da50*/  LDL.LU.64 R24, [R1+0x5098] ;  /* 0x0050980001187983 */ /* 0x000f280000300a00 */
[----:B------:R-:W-:Y:S04]  /*5da60*/  STL.64 [R1+0x5088], R6 ;  /* 0x0050880601007387 */ /* 0x000fe80000100a00 */
[----:B------:R0:W-:Y:S04]  /*5da70*/  STL [R1+0x5080], R5 ;  /* 0x0050800501007387 */ /* 0x0001e80000100800 */
[----:B------:R-:W2:Y:S04]  /*5da80*/  LDL.LU R4, [R1+0x420] ;  /* 0x0004200001047983 */ /* 0x000ea80000300800 */
[----:B0-----:R-:W2:Y:S04]  /*5da90*/  LDL.LU R5, [R1+0x424] ;  /* 0x0004240001057983 */ /* 0x001ea80000300800 */
[----:B------:R-:W2:Y:S04]  /*5daa0*/  LDL.LU R6, [R1+0x428] ;  /* 0x0004280001067983 */ /* 0x000ea80000300800 */
[----:B------:R-:W2:Y:S04]  /*5dab0*/  LDL.LU R7, [R1+0x42c] ;  /* 0x00042c0001077983 */ /* 0x000ea80000300800 */
[----:B------:R-:W-:Y:S01]  /*5dac0*/  STL [R1+0x4cb0], R3 ;  /* 0x004cb00301007387 */ /* 0x000fe20000100800 */
[C---:B---3--:R-:W-:Y:S11]  /*5dad0*/  HMMA.16816.F32 R20, R12.reuse, R26, R20 ;  /* 0x0000001a0c14723c */ /* 0x048ff60000001814 */
[----:B------:R-:W-:Y:S11]  /*5dae0*/  @!UPT UIADD3 URZ, URZ, URZ, URZ ;  /* 0x0000003f3f3ff290 */ /* 0x000ff6000fffe03f */
[----:B------:R-:W-:Y:S01]  /*5daf0*/  @!UPT UIADD3 URZ, URZ, URZ, URZ ;  /* 0x0000003f3f3ff290 */ /* 0x000fe2000fffe03f */
[----:B------:R-:W-:Y:S01]  /*5db00*/  STL.64 [R1+0x430], R20 ;  /* 0x0004301401007387 */ /* 0x000fe20000100a00 */
[----:B------:R0:W-:Y:S03]  /*5db10*/  STL.64 [R1+0x438], R22 ;  /* 0x0004381601007387 */ /* 0x0001e60000100a00 */
[----:B0-----:R-:W3:Y:S01]  /*5db20*/  LDL.LU.64 R22, [R1+0x5090] ;  /* 0x0050900001167983 */ /* 0x001ee20000300a00 */
[----:B------:R-:W-:Y:S02]  /*5db30*/  STL.64 [R1+0x4f50], R26 ;  /* 0x004f501a01007387 */ /* 0x000fe40000100a00 */
[----:B----4-:R0:W-:Y:S02]  /*5db40*/  STL.64 [R1+0x4f48], R24 ;  /* 0x004f481801007387 */ /* 0x0101e40000100a00 */
[----:B0-----:R-:W4:Y:S01]  /*5db50*/  LDL.LU R24, [R1+0x270] ;  /* 0x0002700001187983 */ /* 0x001f220000300800 */
[----:B------:R-:W4:Y:S02]  /*5db60*/  LDL.LU R25, [R1+0x274] ;  /* 0x0002740001197983 */ /* 0x000f240000300800 */
[----:B------:R-:W4:Y:S02]  /*5db70*/  LDL.LU R26, [R1+0x278] ;  /* 0x00027800011a7983 */ /* 0x000f240000300800 */
[----:B------:R-:W4:Y:S02]  /*5db80*/  LDL.LU R27, [R1+0x27c] ;  /* 0x00027c00011b7983 */ /* 0x000f240000300800 */
[----:B------:R-:W-:Y:S01]  /*5db90*/  IMAD.MOV.U32 R21, RZ, RZ, R11 ;  /* 0x000000ffff157224 */ /* 0x000fe200078e000b */
[C---:B----4-:R-:W-:Y:S11]  /*5dba0*/  HMMA.16816.F32 R24, R12.reuse, R10, R24 ;  /* 0x0000000a0c18723c */ /* 0x050ff60000001818 */
[----:B------:R-:W-:Y:S11]  /*5dbb0*/  @!UPT UIADD3 URZ, URZ, URZ, URZ ;  /* 0x0000003f3f3ff290 */ /* 0x000ff6000fffe03f */
[----:B------:R-:W-:Y:S01]  /*5dbc0*/  @!UPT UIADD3 URZ, URZ, URZ, URZ ;  /* 0x0000003f3f3ff290 */ /* 0x000fe2000fffe03f */
[----:B------:R0:W-:Y:S02]  /*5dbd0*/  STL.64 [R1+0x6d0], R24 ;  /* 0x0006d01801007387 */ /* 0x0001e40000100a00 */
[----:B0-----:R-:W-:Y:S02]  /*5dbe0*/  MOV R24, R10 ;  /* 0x0000000a00187202 */ /* 0x001fe40000000f00 */
[----:B------:R-:W0:Y:S04]  /*5dbf0*/  LDSM.16.M88.4 R8, [R28+0x32000] ;  /* 0x032000001c08783b */ /* 0x000e280000000200 */
[----:B------:R-:W-:Y:S04]  /*5dc00*/  STL.64 [R1+0x6d8], R26 ;  /* 0x0006d81a01007387 */ /* 0x000fe80000100a00 */
[----:B0-----:R0:W-:Y:S01]  /*5dc10*/  STL.64 [R1+0x4e88], R10 ;  /* 0x004e880a01007387 */ /* 0x0011e20000100a00 */
[----:B------:R1:W-:Y:S03]  /*5dc20*/  STL.64 [R1+0x4e80], R8 ;  /* 0x004e800801007387 */ /* 0x0003e60000100a00 */
[----:B0-----:R-:W4:Y:S04]  /*5dc30*/  LDL R10, [R1+0xf8] ;  /* 0x0000f800010a7983 */ /* 0x001f280000100800 */
[----:B------:R-:W4:Y:S01]  /*5dc40*/  LDL R11, [R1+0xfc] ;  /* 0x0000fc00010b7983 */ /* 0x000f220000100800 */
[----:B--2---:R-:W-:Y:S01]  /*5dc50*/  HMMA.16816.F32 R4, R12, R18, R4 ;  /* 0x000000120c04723c */ /* 0x004fe20000001804 */
[----:B------:R-:W-:-:S02]  /*5dc60*/  MOV R26, R18 ;  /* 0x00000012001a7202 */ /* 0x000fc40000000f00 */
[----:B------:R-:W-:Y:S01]  /*5dc70*/  MOV R25, R19 ;  /* 0x0000001300197202 */ /* 0x000fe20000000f00 */
[----:B----4-:R0:W-:Y:S01]  /*5dc80*/  STL.64 [R1+0x5060], R10 ;  /* 0x0050600a01007387 */ /* 0x0101e20000100a00 */
[----:B-1----:R-:W2:Y:S02]  /*5dc90*/  LDL.LU R8, [R1+0x410] ;  /* 0x0004100001087983 */ /* 0x002ea40000300800 */
[----:B------:R-:W2:Y:S01]  /*5dca0*/  LDL.LU R9, [R1+0x414] ;  /* 0x0004140001097983 */ /* 0x000ea20000300800 */
[----:B0-----:R-:W2:Y:S01]  /*5dcb0*/  LDL.LU R10, [R1+0x418] ;  /* 0x00041800010a7983 */ /* 0x001ea20000300800 */
[----:B------:R-:W2:Y:S11]  /*5dcc0*/  LDL.LU R11, [R1+0x41c] ;  /* 0x00041c00010b7983 */ /* 0x000eb60000300800 */
[----:B------:R-:W-:Y:S03]  /*5dcd0*/  @!UPT UIADD3 URZ, URZ, URZ, URZ ;  /* 0x0000003f3f3ff290 */ /* 0x000fe6000fffe03f */
[----:B------:R-:W-:Y:S02]  /*5dce0*/  STL.64 [R1+0x6c0], R4 ;  /* 0x0006c00401007387 */ /* 0x000fe40000100a00 */
[----:B------:R0:W-:Y:S02]  /*5dcf0*/  STL.64 [R1+0x6c8], R6 ;  /* 0x0006c80601007387 */ /* 0x0001e40000100a00 */
[----:B0-----:R-:W4:Y:S01]  /*5dd00*/  LDL.LU.64 R6, [R1+0x5088] ;  /* 0x0050880001067983 */ /* 0x001f220000300a00 */
[----:B------:R-:W2:Y:S02]  /*5dd10*/  LDL.LU R5, [R1+0x5080] ;  /* 0x0050800001057983 */ /* 0x000ea40000300800 */
[----:B------:R-:W2:Y:S02]  /*5dd20*/  LDL.LU.64 R18, [R1+0x5078] ;  /* 0x0050780001127983 */ /* 0x000ea40000300a00 */
[C---:B--2---:R-:W-:Y:S01]  /*5dd30*/  HMMA.16816.F32 R8, R12.reuse, R18, R8 ;  /* 0x000000120c08723c */ /* 0x044fe20000001808 */
[----:B------:R-:W-:Y:S01]  /*5dd40*/  IMAD.MOV.U32 R4, RZ, RZ, R18 ;  /* 0x000000ffff047224 */ /* 0x000fe200078e0012 */
[----:B------:R-:W-:Y:S11]  /*5dd50*/  MOV R27, R19 ;  /* 0x00000013001b7202 */ /* 0x000ff60000000f00 */
[----:B------:R-:W-:Y:S10]  /*5dd60*/  @!UPT UIADD3 URZ, URZ, URZ, URZ ;  /* 0x0000003f3f3ff290 */ /* 0x000ff4000fffe03f */
[----:B------:R0:W-:Y:S01]  /*5dd70*/  STL.64 [R1+0x420], R8 ;  /* 0x0004200801007387 */ /* 0x0001e20000100a00 */
[----:B------:R1:W-:Y:S02]  /*5dd80*/  STL.64 [R1+0x428], R10 ;  /* 0x0004280a01007387 */ /* 0x0003e40000100a00 */
[----:B------:R-:W2:Y:S02]  /*5dd90*/  LDL.LU R16, [R1+0x3d0] ;  /* 0x0003d00001107983 */ /* 0x000ea40000300800 */
[----:B------:R-:W2:Y:S01]  /*5dda0*/  LDL.LU R17, [R1+0x3d4] ;  /* 0x0003d40001117983 */ /* 0x000ea20000300800 */
[----:B------:R-:W2:Y:S01]  /*5ddb0*/  LDL.LU R18, [R1+0x3d8] ;  /* 0x0003d80001127983 */ /* 0x000ea20000300800 */
[----:B------:R-:W2:Y:S03]  /*5ddc0*/  LDL.LU R19, [R1+0x3dc] ;  /* 0x0003dc0001137983 */ /* 0x000ea60000300800 */
[----:B0-----:R-:W2:Y:S01]  /*5ddd0*/  LDL.LU R8, [R1+0x3f0] ;  /* 0x0003f00001087983 */ /* 0x001ea20000300800 */
[----:B------:R-:W2:Y:S02]  /*5dde0*/  LDL.LU R9, [R1+0x3f4] ;  /* 0x0003f40001097983 */ /* 0x000ea40000300800 */
[----:B-1----:R-:W2:Y:S02]  /*5ddf0*/  LDL.LU R10, [R1+0x3f8] ;  /* 0x0003f800010a7983 */ /* 0x002ea40000300800 */
[----:B------:R-:W2:Y:S02]  /*5de00*/  LDL.LU R11, [R1+0x3fc] ;  /* 0x0003fc00010b7983 */ /* 0x000ea40000300800 */
[----:B--2---:R-:W-:Y:S01]  /*5de10*/  STL.64 [R1+0x5070], R10 ;  /* 0x0050700a01007387 */ /* 0x004fe20000100a00 */
[----:B------:R0:W-:Y:S03]  /*5de20*/  STL.64 [R1+0x5068], R8 ;  /* 0x0050680801007387 */ /* 0x0001e60000100a00 */
[----:B0-----:R-:W3:Y:S01]  /*5de30*/  LDL.LU R8, [R1+0x400] ;  /* 0x0004000001087983 */ /* 0x001ee20000300800 */
[----:B------:R-:W3:Y:S02]  /*5de40*/  LDL.LU R9, [R1+0x404] ;  /* 0x0004040001097983 */ /* 0x000ee40000300800 */
[----:B------:R-:W3:Y:S02]  /*5de50*/  LDL.LU R10, [R1+0x408] ;  /* 0x00040800010a7983 */ /* 0x000ee40000300800 */
[----:B------:R-:W3:Y:S01]  /*5de60*/  LDL.LU R11, [R1+0x40c] ;  /* 0x00040c00010b7983 */ /* 0x000ee20000300800 */
[----:B------:R0:W-:Y:S01]  /*5de70*/  STL.64 [R1+0x5048], R18 ;  /* 0x0050481201007387 */ /* 0x0001e20000100a00 */
[----:B------:R-:W-:Y:S03]  /*5de80*/  STL.64 [R1+0x5040], R16 ;  /* 0x0050401001007387 */ /* 0x000fe60000100a00 */
[----:B0-----:R-:W2:Y:S04]  /*5de90*/  LDL.64 R18, [R1+0x118] ;  /* 0x0001180001127983 */ /* 0x001ea80000100a00 */
[----:B--2---:R0:W-:Y:S04]  /*5dea0*/  STL.64 [R1+0x5058], R18 ;  /* 0x0050581201007387 */ /* 0x0041e80000100a00 */
[----:B0-----:R-:W2:Y:S01]  /*5deb0*/  LDL.64 R18, [R1+0x128] ;  /* 0x0001280001127983 */ /* 0x001ea20000100a00 */
[----:B------:R-:W-:Y:S02]  /*5dec0*/  STL.64 [R1+0x5000], R26 ;  /* 0x0050001a01007387 */ /* 0x000fe40000100a00 */
[----:B------:R0:W-:Y:S02]  /*5ded0*/  STL.64 [R1+0x4ff8], R24 ;  /* 0x004ff81801007387 */ /* 0x0001e40000100a00 */
[----:B0-----:R-:W2:Y:S01]  /*5dee0*/  LDL.LU R24, [R1+0x260] ;  /* 0x0002600001187983 */ /* 0x001ea20000300800 */
[----:B------:R-:W2:Y:S02]  /*5def0*/  LDL.LU R25, [R1+0x264] ;  /* 0x0002640001197983 */ /* 0x000ea40000300800 */
[----:B------:R-:W2:Y:S02]  /*5df00*/  LDL.LU R26, [R1+0x268] ;  /* 0x00026800011a7983 */ /* 0x000ea40000300800 */
[----:B------:R-:W2:Y:S02]  /*5df10*/  LDL.LU R27, [R1+0x26c] ;  /* 0x00026c00011b7983 */ /* 0x000ea40000300800 */
[----:B--2---:R0:W-:Y:S01]  /*5df20*/  STL.64 [R1+0x5010], R26 ;  /* 0x0050101a01007387 */ /* 0x0041e20000100a00 */
[----:B------:R1:W-:Y:S03]  /*5df30*/  STL.64 [R1+0x5008], R24 ;  /* 0x0050081801007387 */ /* 0x0003e60000100a00 */
[----:B0-----:R-:W2:Y:S04]  /*5df40*/  LDL.64 R26, [R1+0xe8] ;  /* 0x0000e800011a7983 */ /* 0x001ea80000100a00 */
[----:B--2---:R0:W-:Y:S01]  /*5df50*/  STL.64 [R1+0x5020], R26 ;  /* 0x0050201a01007387 */ /* 0x0041e20000100a00 */
[----:B-1----:R-:W2:Y:S02]  /*5df60*/  LDL.LU R24, [R1+0x3c0] ;  /* 0x0003c00001187983 */ /* 0x002ea40000300800 */
[----:B------:R-:W2:Y:S01]  /*5df70*/  LDL.LU R25, [R1+0x3c4] ;  /* 0x0003c40001197983 */ /* 0x000ea20000300800 */
[----:B0-----:R-:W2:Y:S01]  /*5df80*/  LDL.LU R26, [R1+0x3c8] ;  /* 0x0003c800011a7983 */ /* 0x001ea20000300800 */
[----:B------:R-:W2:Y:S03]  /*5df90*/  LDL.LU R27, [R1+0x3cc] ;  /* 0x0003cc00011b7983 */ /* 0x000ea60000300800 */
[----:B--2---:R0:W-:Y:S01]  /*5dfa0*/  STL.64 [R1+0x5030], R26 ;  /* 0x0050301a01007387 */ /* 0x0041e20000100a00 */
[----:B------:R1:W-:Y:S03]  /*5dfb0*/  STL.64 [R1+0x5028], R24 ;  /* 0x0050281801007387 */ /* 0x0003e60000100a00 */
[----:B0-----:R-:W2:Y:S01]  /*5dfc0*/  LDL.64 R26, [R1+0x108] ;  /* 0x00010800011a7983 */ /* 0x001ea20000100a00 */
[C---:B---3--:R-:W-:Y:S03]  /*5dfd0*/  HMMA.16816.F32 R8, R12.reuse, R22, R8 ;  /* 0x000000160c08723c */ /* 0x048fe60000001808 */
[----:B--2---:R0:W-:Y:S01]  /*5dfe0*/  STL.64 [R1+0x5050], R26 ;  /* 0x0050501a01007387 */ /* 0x0041e20000100a00 */
[----:B-1----:R-:W2:Y:S02]  /*5dff0*/  LDL.LU R24, [R1+0x3e0] ;  /* 0x0003e00001187983 */ /* 0x002ea40000300800 */
[----:B------:R-:W2:Y:S01]  /*5e000*/  LDL.LU R25, [R1+0x3e4] ;  /* 0x0003e40001197983 */ /* 0x000ea20000300800 */
[----:B0-----:R-:W2:Y:S01]  /*5e010*/  LDL.LU R26, [R1+0x3e8] ;  /* 0x0003e800011a7983 */ /* 0x001ea20000300800 */
[----:B------:R-:W2:Y:S02]  /*5e020*/  LDL.LU R27, [R1+0x3ec] ;  /* 0x0003ec00011b7983 */ /* 0x000ea40000300800 */
[----:B----4-:R0:W-:Y:S02]  /*5e030*/  STL.64 [R1+0x4ff0], R6 ;  /* 0x004ff00601007387 */ /* 0x0101e40000100a00 */
[----:B------:R1:W-:Y:S01]  /*5e040*/  STL.64 [R1+0x4fe8], R4 ;  /* 0x004fe80401007387 */ /* 0x0003e20000100a00 */
[----:B0-----:R-:W3:Y:S04]  /*5e050*/  LDL R6, [R1+0xd8] ;  /* 0x0000d80001067983 */ /* 0x001ee80000100800 */
[----:B------:R-:W3:Y:S04]  /*5e060*/  LDL R7, [R1+0xdc] ;  /* 0x0000dc0001077983 */ /* 0x000ee80000100800 */
[----:B---3--:R0:W-:Y:S01]  /*5e070*/  STL.64 [R1+0x5018], R6 ;  /* 0x0050180601007387 */ /* 0x0081e20000100a00 */
[----:B-1----:R-:W3:Y:S02]  /*5e080*/  LDL.LU R4, [R1+0x3b0] ;  /* 0x0003b00001047983 */ /* 0x002ee40000300800 */
[----:B------:R-:W3:Y:S01]  /*5e090*/  LDL.LU R5, [R1+0x3b4] ;  /* 0x0003b40001057983 */ /* 0x000ee20000300800 */
[----:B0-----:R-:W3:Y:S01]  /*5e0a0*/  LDL.LU R6, [R1+0x3b8] ;  /* 0x0003b80001067983 */ /* 0x001ee20000300800 */
[----:B------:R-:W3:Y:S02]  /*5e0b0*/  LDL.LU R7, [R1+0x3bc] ;  /* 0x0003bc0001077983 */ /* 0x000ee40000300800 */
[----:B------:R-:W-:Y:S02]  /*5e0c0*/  STL.64 [R1+0x410], R8 ;  /* 0x0004100801007387 */ /* 0x000fe40000100a00 */
[----:B------:R0:W-:Y:S02]  /*5e0d0*/  STL.64 [R1+0x418], R10 ;  /* 0x0004180a01007387 */ /* 0x0001e40000100a00 */
[----:B0-----:R-:W4:Y:S01]  /*5e0e0*/  LDL.LU.64 R10, [R1+0x5070] ;  /* 0x00507000010a7983 */ /* 0x001f220000300a00 */
[----:B------:R-:W4:Y:S02]  /*5e0f0*/  LDL.LU.64 R8, [R1+0x5068] ;  /* 0x0050680001087983 */ /* 0x000f240000300a00 */
[----:B------:R-:W-:Y:S01]  /*5e100*/  STL.64 [R1+0x4ef0], R22 ;  /* 0x004ef01601007387 */ /* 0x000fe20000100a00 */
[C---:B----4-:R-:W-:Y:S11]  /*5e110*/  HMMA.16816.F32 R8, R12.reuse, R18, R8 ;  /* 0x000000120c08723c */ /* 0x050ff60000001808 */
[----:B------:R-:W-:Y:S11]  /*5e120*/  @!UPT UIADD3 URZ, URZ, URZ, URZ ;  /* 0x0000003f3f3ff290 */ /* 0x000ff6000fffe03f */
[----:B------:R-:W-:Y:S01]  /*5e130*/  @!UPT UIADD3 URZ, URZ, URZ, URZ ;  /* 0x0000003f3f3ff290 */ /* 0x000fe2000fffe03f */
[----:B------:R0:W-:Y:S01]  /*5e140*/  STL.64 [R1+0x400], R8 ;  /* 0x0004000801007387 */ /* 0x0001e20000100a00 */
[----:B------:R1:W-:Y:S01]  /*5e150*/  STL.64 [R1+0x408], R10 ;  /* 0x0004080a01007387 */ /* 0x0003e20000100a00 */
[----:B0-----:R-:W-:Y:S02]  /*5e160*/  MOV R9, R18 ;  /* 0x0000001200097202 */ /* 0x001fe40000000f00 */
[----:B-1----:R-:W4:Y:S01]  /*5e170*/  LDL.LU.64 R10, [R1+0x5060] ;  /* 0x00506000010a7983 */ /* 0x002f220000300a00 */
[----:B------:R-:W-:Y:S02]  /*5e180*/  IMAD.MOV.U32 R8, RZ, RZ, R19 ;  /* 0x000000ffff087224 */ /* 0x000fe400078e0013 */
[----:B------:R-:W2:Y:S02]  /*5e190*/  LDL.LU.64 R18, [R1+0x5058] ;  /* 0x0050580001127983 */ /* 0x000ea40000300a00 */
[----:B--2---:R-:W-:Y:S01]  /*5e1a0*/  HMMA.16816.F32 R24, R12, R18, R24 ;  /* 0x000000120c18723c */ /* 0x004fe20000001818 */
[----:B------:R-:W-:-:S02]  /*5e1b0*/  MOV R23, R18 ;  /* 0x0000001200177202 */ /* 0x000fc40000000f00 */
[----:B------:R-:W-:Y:S11]  /*5e1c0*/  MOV R22, R19 ;  /* 0x0000001300167202 */ /* 0x000ff60000000f00 */
[----:B------:R-:W-:Y:S09]  /*5e1d0*/  @!UPT UIADD3 URZ, URZ, URZ, URZ ;  /* 0x0000003f3f3ff290 */ /* 0x000ff2000fffe03f */
        /* <DEDUP_REMOVED lines=8> */
[----:B------:R0:W-:Y:S01]  /*5e260*/  STL.64 [R1+0x3e0], R16 ;  /* 0x0003e01001007387 */ /* 0x0001e20000100a00 */
[----:B------:R1:W-:Y:S02]  /*5e270*/  STL.64 [R1+0x3e8], R18 ;  /* 0x0003e81201007387 */ /* 0x0003e40000100a00 */
[----:B0-----:R-:W-:Y:S01]  /*5e280*/  IMAD.MOV.U32 R16, RZ, RZ, R26 ;  /* 0x000000ffff107224 */ /* 0x001fe200078e001a */
[----:B-1----:R-:W2:Y:S01]  /*5e290*/  LDL.LU.64 R18, [R1+0x5038] ;  /* 0x0050380001127983 */ /* 0x002ea20000300a00 */
[----:B------:R-:W-:Y:S02]  /*5e2a0*/  MOV R17, R27 ;  /* 0x0000001b00117202 */ /* 0x000fe40000000f00 */
[----:B------:R-:W4:Y:S02]  /*5e2b0*/  LDL.LU.64 R26, [R1+0x5030] ;  /* 0x00503000011a7983 */ /* 0x000f240000300a00 */
[----:B------:R-:W4:Y:S02]  /*5e2c0*/  LDL.LU.64 R24, [R1+0x5028] ;  /* 0x0050280001187983 */ /* 0x000f240000300a00 */
[C---:B----4-:R-:W-:Y:S11]  /*5e2d0*/  HMMA.16816.F32 R24, R12.reuse, R10, R24 ;  /* 0x0000000a0c18723c */ /* 0x050ff60000001818 */
[----:B------:R-:W-:Y:S11]  /*5e2e0*/  @!UPT UIADD3 URZ, URZ, URZ, URZ ;  /* 0x0000003f3f3ff290 */ /* 0x000ff6000fffe03f */
[----:B------:R-:W-:Y:S01]  /*5e2f0*/  @!UPT UIADD3 URZ, URZ, URZ, URZ ;  /* 0x0000003f3f3ff290 */ /* 0x000fe2000fffe03f */
[----:B------:R-:W-:Y:S01]  /*5e300*/  STL.64 [R1+0x3d0], R24 ;  /* 0x0003d01801007387 */ /* 0x000fe20000100a00 */
[----:B------:R0:W-:Y:S03]  /*5e310*/  STL.64 [R1+0x3d8], R26 ;  /* 0x0003d81a01007387 */ /* 0x0001e60000100a00 */
[----:B0-----:R-:W3:Y:S01]  /*5e320*/  LDL.LU.64 R26, [R1+0x5020] ;  /* 0x00502000011a7983 */ /* 0x001ee20000300a00 */
[----:B------:R-:W-:Y:S01]  /*5e330*/  STL.64 [R1+0x4ea0], R10 ;  /* 0x004ea00a01007387 */ /* 0x000fe20000100a00 */
[C---:B---3--:R-:W-:Y:S01]  /*5e340*/  HMMA.16816.F32 R4, R12.reuse, R26, R4 ;  /* 0x0000001a0c04723c */ /* 0x048fe20000001804 */
[----:B------:R-:W-:Y:S01]  /*5e350*/  MOV R20, R26 ;  /* 0x0000001a00147202 */ /* 0x000fe20000000f00 */
[----:B------:R-:W-:Y:S11]  /*5e360*/  IMAD.MOV.U32 R3, RZ, RZ, R27 ;  /* 0x000000ffff037224 */ /* 0x000ff600078e001b */
[----:B------:R-:W-:Y:S10]  /*5e370*/  @!UPT UIADD3 URZ, URZ, URZ, URZ ;  /* 0x0000003f3f3ff290 */ /* 0x000ff4000fffe03f */
[----:B------:R-:W-:Y:S01]  /*5e380*/  STL.64 [R1+0x3c0], R4 ;  /* 0x0003c00401007387 */ /* 0x000fe20000100a00 */
[----:B------:R0:W-:Y:S03]  /*5e390*/  STL.64 [R1+0x3c8], R6 ;  /* 0x0003c80601007387 */ /* 0x0001e60000100a00 */
[----:B0-----:R-:W3:Y:S01]  /*5e3a0*/  LDL.LU.64 R6, [R1+0x5018] ;  /* 0x0050180001067983 */ /* 0x001ee20000300a00 */
[----:B------:R-:W3:Y:S02]  /*5e3b0*/  LDL.LU.64 R26, [R1+0x5010] ;  /* 0x00501000011a7983 */ /* 0x000ee40000300a00 */
[----:B------:R-:W3:Y:S02]  /*5e3c0*/  LDL.LU.64 R24, [R1+0x5008] ;  /* 0x0050080001187983 */ /* 0x000ee40000300a00 */
[----:B---3--:R-:W-:Y:S01]  /*5e3d0*/  HMMA.16816.F32 R12, R12, R6, R24 ;  /* 0x000000060c0c723c */ /* 0x008fe20000001818 */
[----:B------:R-:W3:Y:S01]  /*5e3e0*/  LDL.LU.64 R26, [R1+0x5000] ;  /* 0x00500000011a7983 */ /* 0x000ee20000300a00 */
        /* <DEDUP_REMOVED lines=8> */
[----:B-1----:R-:W2:Y:S02]  /*5e470*/  LDL.LU R14, [R1+0x258] ;  /* 0x00025800010e7983 */ /* 0x002ea40000300800 */
[----:B------:R-:W2:Y:S01]  /*5e480*/  LDL.LU R15, [R1+0x25c] ;  /* 0x00025c00010f7983 */ /* 0x000ea20000300800 */
[----:B------:R-:W-:-:S02]  /*5e490*/  MOV R10, R16 ;  /* 0x00000010000a7202 */ /* 0x000fc40000000f00 */
[----:B------:R-:W-:Y:S01]  /*5e4a0*/  MOV R11, R17 ;  /* 0x00000011000b7202 */ /* 0x000fe20000000f00 */
[----:B------:R-:W3:Y:S01]  /*5e4b0*/  LDL.LU R16, [R1+0x4fe4] ;  /* 0x004fe40001107983 */ /* 0x000ee20000300800 */
[----:B------:R-:W3:Y:S03]  /*5e4c0*/  LDL.LU R17, [R1+0x4fe0] ;  /* 0x004fe00001117983 */ /* 0x000ee60000300800 */
[----:B------:R0:W-:Y:S02]  /*5e4d0*/  STL.64 [R1+0x4eb8], R10 ;  /* 0x004eb80a01007387 */ /* 0x0001e40000100a00 */
[----:B0-----:R-:W-:Y:S01]  /*5e4e0*/  IMAD.MOV.U32 R10, RZ, RZ, R23 ;  /* 0x000000ffff0a7224 */ /* 0x001fe200078e0017 */
[----:B------:R-:W-:Y:S01]  /*5e4f0*/  MOV R11, R22 ;  /* 0x00000016000b7202 */ /* 0x000fe20000000f00 */
[----:B--2---:R-:W-:Y:S01]  /*5e500*/  STL.64 [R1+0x4e98], R14 ;  /* 0x004e980e01007387 */ /* 0x004fe20000100a00 */
[----:B------:R0:W-:Y:S03]  /*5e510*/  STL.64 [R1+0x4e90], R12 ;  /* 0x004e900c01007387 */ /* 0x0001e60000100a00 */
[----:B0-----:R-:W2:Y:S01]  /*5e520*/  LDL.LU R12, [R1+0x2d0] ;  /* 0x0002d000010c7983 */ /* 0x001ea20000300800 */
[----:B------:R-:W2:Y:S02]  /*5e530*/  LDL.LU R13, [R1+0x2d4] ;  /* 0x0002d400010d7983 */ /* 0x000ea40000300800 */
[----:B------:R-:W2:Y:S02]  /*5e540*/  LDL.LU R14, [R1+0x2d8] ;  /* 0x0002d800010e7983 */ /* 0x000ea40000300800 */
[----:B------:R-:W2:Y:S01]  /*5e550*/  LDL.LU R15, [R1+0x2dc] ;  /* 0x0002dc00010f7983 */ /* 0x000ea20000300800 */
[----:B------:R0:W-:Y:S02]  /*5e560*/  STL.64 [R1+0x4ed0], R10 ;  /* 0x004ed00a01007387 */ /* 0x0001e40000100a00 */
[----:B0-----:R-:W-:Y:S01]  /*5e570*/  MOV R10, R9 ;  /* 0x00000009000a7202 */ /* 0x001fe20000000f00 */
[----:B------:R-:W-:-:S05]  /*5e580*/  IMAD.MOV.U32 R11, RZ, RZ, R8 ;  /* 0x000000ffff0b7224 */ /* 0x000fca00078e0008 */
[----:B------:R0:W-:Y:S01]  /*5e590*/  STL.64 [R1+0x4ee8], R10 ;  /* 0x004ee80a01007387 */ /* 0x0001e20000100a00 */
[----:B------:R-:W2:Y:S02]  /*5e5a0*/  LDL.LU R8, [R1+0x310] ;  /* 0x0003100001087983 */ /* 0x000ea40000300800 */
[----:B------:R-:W2:Y:S01]  /*5e5b0*/  LDL.LU R9, [R1+0x314] ;  /* 0x0003140001097983 */ /* 0x000ea20000300800 */
[----:B0-----:R-:W2:Y:S01]  /*5e5c0*/  LDL.LU R10, [R1+0x318] ;  /* 0x00031800010a7983 */ /* 0x001ea20000300800 */
[----:B------:R-:W2:Y:S01]  /*5e5d0*/  LDL.LU R11, [R1+0x31c] ;  /* 0x00031c00010b7983 */ /* 0x000ea20000300800 */
[----:B------:R-:W-:Y:S02]  /*5e5e0*/  MOV R22, R4 ;  /* 0x0000000400167202 */ /* 0x000fe40000000f00 */
[----:B---3--:R-:W-:Y:S01]  /*5e5f0*/  MOV R23, R27 ;  /* 0x0000001b00177202 */ /* 0x008fe20000000f00 */
[----:B--2---:R-:W-:Y:S01]  /*5e600*/  STL.64 [R1+0x4f00], R10 ;  /* 0x004f000a01007387 */ /* 0x004fe20000100a00 */
[----:B------:R0:W-:Y:S02]  /*5e610*/  STL.64 [R1+0x4ef8], R8 ;  /* 0x004ef80801007387 */ /* 0x0001e40000100a00 */
[----:B------:R-:W2:Y:S02]  /*5e620*/  LDL.LU R4, [R1+0x4fdc] ;  /* 0x004fdc0001047983 */ /* 0x000ea40000300800 */
[----:B------:R1:W-:Y:S01]  /*5e630*/  STL.64 [R1+0x4f08], R22 ;  /* 0x004f081601007387 */ /* 0x0003e20000100a00 */
[----:B0-----:R-:W3:Y:S01]  /*5e640*/  LDL.LU R8, [R1+0x320] ;  /* 0x0003200001087983 */ /* 0x001ee20000300800 */
[----:B------:R-:W3:Y:S02]  /*5e650*/  LDL.LU R9, [R1+0x324] ;  /* 0x0003240001097983 */ /* 0x000ee40000300800 */
[----:B------:R-:W2:Y:S02]  /*5e660*/  LDL.LU R10, [R1+0x328] ;  /* 0x00032800010a7983 */ /* 0x000ea40000300800 */
[----:B------:R-:W2:Y:S02]  /*5e670*/  LDL.LU R11, [R1+0x32c] ;  /* 0x00032c00010b7983 */ /* 0x000ea40000300800 */
[----:B-1----:R-:W-:Y:S01]  /*5e680*/  IMAD.MOV.U32 R22, RZ, RZ, R26 ;  /* 0x000000ffff167224 */ /* 0x002fe200078e001a */
[----:B----4-:R-:W-:Y:S01]  /*5e690*/  MOV R23, R25 ;  /* 0x0000001900177202 */ /* 0x010fe20000000f00 */
[----:B--2---:R-:W-:Y:S01]  /*5e6a0*/  STL.64 [R1+0x4f18], R10 ;  /* 0x004f180a01007387 */ /* 0x004fe20000100a00 */
[----:B---3--:R0:W-:Y:S03]  /*5e6b0*/  STL.64 [R1+0x4f10], R8 ;  /* 0x004f100801007387 */ /* 0x0081e60000100a00 */
[----:B------:R1:W-:Y:S01]  /*5e6c0*/  STL.64 [R1+0x4f20], R22 ;  /* 0x004f201601007387 */ /* 0x0003e20000100a00 */
[----:B0-----:R-:W2:Y:S01]  /*5e6d0*/  LDL.LU R8, [R1+0x330] ;  /* 0x0003300001087983 */ /* 0x001ea20000300800 */
[----:B------:R-:W2:Y:S02]  /*5e6e0*/  LDL.LU R9, [R1+0x334] ;  /* 0x0003340001097983 */ /* 0x000ea40000300800 */
[----:B------:R-:W3:Y:S02]  /*5e6f0*/  LDL.LU R10, [R1+0x338] ;  /* 0x00033800010a7983 */ /* 0x000ee40000300800 */
[----:B------:R-:W3:Y:S01]  /*5e700*/  LDL.LU R11, [R1+0x33c] ;  /* 0x00033c00010b7983 */ /* 0x000ee20000300800 */
[----:B-1----:R-:W-:Y:S01]  /*5e710*/  MOV R22, R24 ;  /* 0x0000001800167202 */ /* 0x002fe20000000f00 */
[----:B------:R-:W-:Y:S01]  /*5e720*/  IMAD.MOV.U32 R23, RZ, RZ, R21 ;  /* 0x000000ffff177224 */ /* 0x000fe200078e0015 */
[----:B---3--:R-:W-:Y:S01]  /*5e730*/  STL.64 [R1+0x4f30], R10 ;  /* 0x004f300a01007387 */ /* 0x008fe20000100a00 */
[----:B--2---:R-:W-:Y:S03]  /*5e740*/  STL.64 [R1+0x4f28], R8 ;  /* 0x004f280801007387 */ /* 0x004fe60000100a00 */
[----:B------:R-:W-:Y:S02]  /*5e750*/  STL.64 [R1+0x4f40], R22 ;  /* 0x004f401601007387 */ /* 0x000fe40000100a00 */
[----:B------:R0:W-:Y:S02]  /*5e760*/  STL [R1+0x4f38], R20 ;  /* 0x004f381401007387 */ /* 0x0001e40000100800 */
[----:B0-----:R-:W2:Y:S01]  /*5e770*/  LDL.LU R20, [R1+0x350] ;  /* 0x0003500001147983 */ /* 0x001ea20000300800 */
[----:B------:R-:W2:Y:S02]  /*5e780*/  LDL.LU R21, [R1+0x354] ;  /* 0x0003540001157983 */ /* 0x000ea40000300800 */
[----:B------:R-:W3:Y:S02]  /*5e790*/  LDL.LU R22, [R1+0x358] ;  /* 0x0003580001167983 */ /* 0x000ee40000300800 */
[----:B------:R-:W3:Y:S01]  /*5e7a0*/  LDL.LU R23, [R1+0x35c] ;  /* 0x00035c0001177983 */ /* 0x000ee20000300800 */
[----:B------:R-:W-:-:S02]  /*5e7b0*/  MOV R26, R5 ;  /* 0x00000005001a7202 */ /* 0x000fc40000000f00 */
[----:B------:R-:W-:Y:S01]  /*5e7c0*/  MOV R27, R6 ;  /* 0x00000006001b7202 */ /* 0x000fe20000000f00 */
[----:B---3--:R-:W-:Y:S01]  /*5e7d0*/  STL.64 [R1+0x4f60], R22 ;  /* 0x004f601601007387 */ /* 0x008fe20000100a00 */
[----:B--2---:R-:W-:Y:S02]  /*5e7e0*/  STL.64 [R1+0x4f58], R20 ;  /* 0x004f581401007387 */ /* 0x004fe40000100a00 */
[----:B------:R-:W2:Y:S02]  /*5e7f0*/  LDL.LU R5, [R1+0x4fd8] ;  /* 0x004fd80001057983 */ /* 0x000ea40000300800 */
[----:B------:R-:W2:Y:S01]  /*5e800*/  LDL.LU R6, [R1+0x4fd4] ;  /* 0x004fd40001067983 */ /* 0x000ea20000300800 */
[----:B------:R0:W-:Y:S02]  /*5e810*/  STL.64 [R1+0x4f68], R26 ;  /* 0x004f681a01007387 */ /* 0x0001e40000100a00 */
[----:B0-----:R-:W-:Y:S01]  /*5e820*/  IMAD.MOV.U32 R26, RZ, RZ, R7 ;  /* 0x000000ffff1a7224 */ /* 0x001fe200078e0007 */
[----:B------:R-:W-:Y:S01]  /*5e830*/  MOV R27, R2 ;  /* 0x00000002001b7202 */ /* 0x000fe20000000f00 */
[----:B------:R-:W2:Y:S01]  /*5e840*/  LDL.LU R7, [R1+0x4fd0] ;  /* 0x004fd00001077983 */ /* 0x000ea20000300800 */
[----:B------:R-:W3:Y:S03]  /*5e850*/  LDL.LU R2, [R1+0x4fcc] ;  /* 0x004fcc0001027983 */ /* 0x000ee60000300800 */
[----:B------:R0:W-:Y:S01]  /*5e860*/  STL.64 [R1+0x4f80], R26 ;  /* 0x004f801a01007387 */ /* 0x0001e20000100a00 */
[----:B------:R-:W4:Y:S02]  /*5e870*/  LDL.LU R20, [R1+0x360] ;  /* 0x0003600001147983 */ /* 0x000f240000300800 */
[----:B------:R-:W4:Y:S02]  /*5e880*/  LDL.LU R21, [R1+0x364] ;  /* 0x0003640001157983 */ /* 0x000f240000300800 */
[----:B------:R-:W2:Y:S01]  /*5e890*/  LDL.LU R22, [R1+0x368] ;  /* 0x0003680001167983 */ /* 0x000ea20000300800 */
[----:B------:R-:W2:Y:S01]  /*5e8a0*/  LDL.LU R23, [R1+0x36c] ;  /* 0x00036c0001177983 */ /* 0x000ea20000300800 */
[----:B0-----:R-:W-:Y:S01]  /*5e8b0*/  MOV R26, R0 ;  /* 0x00000000001a7202 */ /* 0x001fe20000000f00 */
[----:B------:R-:W-:-:S02]  /*5e8c0*/  IMAD.MOV.U32 R27, RZ, RZ, R29 ;  /* 0x000000ffff1b7224 */ /* 0x000fc400078e001d */
[----:B------:R-:W3:Y:S04]  /*5e8d0*/  LDL.LU R0, [R1+0x4fc8] ;  /* 0x004fc80001007983 */ /* 0x000ee80000300800 */
[----:B------:R-:W-:Y:S04]  /*5e8e0*/  STL.64 [R1+0x4f98], R26 ;  /* 0x004f981a01007387 */ /* 0x000fe80000100a00 */
[----:B--2---:R-:W-:Y:S01]  /*5e8f0*/  STL.64 [R1+0x4f78], R22 ;  /* 0x004f781601007387 */ /* 0x004fe20000100a00 */
[----:B----4-:R0:W-:Y:S03]  /*5e900*/  STL.64 [R1+0x4f70], R20 ;  /* 0x004f701401007387 */ /* 0x0101e60000100a00 */
[----:B0-----:R-:W2:Y:S01]  /*5e910*/  LDL.LU R20, [R1+0x370] ;  /* 0x0003700001147983 */ /* 0x001ea20000300800 */
[----:B------:R-:W2:Y:S02]  /*5e920*/  LDL.LU R21, [R1+0x374] ;  /* 0x0003740001157983 */ /* 0x000ea40000300800 */
[----:B------:R-:W4:Y:S02]  /*5e930*/  LDL.LU R22, [R1+0x378] ;  /* 0x0003780001167983 */ /* 0x000f240000300800 */
[----:B------:R-:W4:Y:S01]  /*5e940*/  LDL.LU R23, [R1+0x37c] ;  /* 0x00037c0001177983 */ /* 0x000f220000300800 */
[----:B------:R-:W-:-:S02]  /*5e950*/  MOV R26, R19 ;  /* 0x00000013001a7202 */ /* 0x000fc40000000f00 */
[----:B------:R-:W-:-:S05]  /*5e960*/  MOV R27, R18 ;  /* 0x00000012001b7202 */ /* 0x000fca0000000f00 */
[----:B------:R-:W-:Y:S04]  /*5e970*/  STL.64 [R1+0x4fb0], R26 ;  /* 0x004fb01a01007387 */ /* 0x000fe80000100a00 */
        /* <DEDUP_REMOVED lines=18> */
[----:B------:R-:W4:Y:S01]  /*5eaa0*/  LDL.LU R8, [R1+0x340] ;  /* 0x0003400001087983 */ /* 0x000f220000300800 */
        /* <DEDUP_REMOVED lines=9> */
[----:B------:R-:W-:Y:S01]  /*5eb40*/  IMAD.MOV.U32 R26, RZ, RZ, R17 ;  /* 0x000000ffff1a7224 */ /* 0x000fe200078e0011 */
[----:B------:R-:W-:-:S02]  /*5eb50*/  MOV R27, R16 ;  /* 0x00000010001b7202 */ /* 0x000fc40000000f00 */
[----:B------:R-:W0:Y:S04]  /*5eb60*/  LDSM.16.M88.4 R16, [R28+0x33000] ;  /* 0x033000001c10783b */ /* 0x000e280000000200 */
[----:B--2---:R-:W-:Y:S01]  /*5eb70*/  STL.64 [R1+0x4ec8], R14 ;  /* 0x004ec80e01007387 */ /* 0x004fe20000100a00 */
[----:B------:R1:W-:Y:S03]  /*5eb80*/  STL.64 [R1+0x4ec0], R12 ;  /* 0x004ec00c01007387 */ /* 0x0003e60000100a00 */
[----:B-1----:R-:W2:Y:S01]  /*5eb90*/  LDL.LU R12, [R1+0x2f0] ;  /* 0x0002f000010c7983 */ /* 0x002ea20000300800 */
[----:B------:R-:W2:Y:S02]  /*5eba0*/  LDL.LU R13, [R1+0x2f4] ;  /* 0x0002f400010d7983 */ /* 0x000ea40000300800 */
[----:B------:R-:W2:Y:S02]  /*5ebb0*/  LDL.LU R14, [R1+0x2f8] ;  /* 0x0002f800010e7983 */ /* 0x000ea40000300800 */
[----:B------:R-:W2:Y:S01]  /*5ebc0*/  LDL.LU R15, [R1+0x2fc] ;  /* 0x0002fc00010f7983 */ /* 0x000ea20000300800 */
[C---:B------:R-:W-:Y:S01]  /*5ebd0*/  HMMA.16816.F32 R24, R4.reuse, R26, R20 ;  /* 0x0000001a0418723c */ /* 0x040fe20000001814 */
[----:B--2---:R-:W-:Y:S01]  /*5ebe0*/  STL.64 [R1+0x4ee0], R14 ;  /* 0x004ee00e01007387 */ /* 0x004fe20000100a00 */
[----:B------:R1:W-:Y:S03]  /*5ebf0*/  STL.64 [R1+0x4ed8], R12 ;  /* 0x004ed80c01007387 */ /* 0x0003e60000100a00 */
[----:B-1----:R-:W2:Y:S01]  /*5ec00*/  LDL.LU R12, [R1+0x300] ;  /* 0x00030000010c7983 */ /* 0x002ea20000300800 */
[----:B------:R-:W2:Y:S02]  /*5ec10*/  LDL.LU R13, [R1+0x304] ;  /* 0x00030400010d7983 */ /* 0x000ea40000300800 */
[----:B------:R-:W2:Y:S02]  /*5ec20*/  LDL.LU R14, [R1+0x308] ;  /* 0x00030800010e7983 */ /* 0x000ea40000300800 */
[----:B------:R-:W2:Y:S01]  /*5ec30*/  LDL.LU R15, [R1+0x30c] ;  /* 0x00030c00010f7983 */ /* 0x000ea20000300800 */
[----:B0-----:R0:W-:Y:S01]  /*5ec40*/  STL.64 [R1+0x4d50], R18 ;  /* 0x004d501201007387 */ /* 0x0011e20000100a00 */
[----:B------:R-:W-:Y:S03]  /*5ec50*/  STL.64 [R1+0x4d48], R16 ;  /* 0x004d481001007387 */ /* 0x000fe60000100a00 */
[----:B0-----:R-:W2:Y:S01]  /*5ec60*/  LDL.LU.64 R18, [R1+0xd8] ;  /* 0x0000d80001127983 */ /* 0x001ea20000300a00 */
[----:B------:R-:W2:Y:S02]  /*5ec70*/  LDL.LU.64 R22, [R1+0x4fc0] ;  /* 0x004fc00001167983 */ /* 0x000ea40000300a00 */
[----:B------:R-:W2:Y:S05]  /*5ec80*/  LDL.LU.64 R20, [R1+0x4fb8] ;  /* 0x004fb80001147983 */ /* 0x000eaa0000300a00 */
[----:B------:R-:W-:Y:S01]  /*5ec90*/  STL.64 [R1+0x3a0], R24 ;  /* 0x0003a01801007387 */ /* 0x000fe20000100a00 */
[----:B------:R0:W-:Y:S04]  /*5eca0*/  STL.64 [R1+0x3a8], R26 ;  /* 0x0003a81a01007387 */ /* 0x0001e80000100a00 */
[----:B0-----:R-:W2:Y:S02]  /*5ecb0*/  LDL.LU.64 R26, [R1+0x4fb0] ;  /* 0x004fb000011a7983 */ /* 0x001ea40000300a00 */
[C---:B--2---:R-:W-:Y:S02]  /*5ecc0*/  HMMA.16816.F32 R24, R4.reuse, R26, R20 ;  /* 0x0000001a0418723c */ /* 0x044fe40000001814 */
[----:B------:R-:W2:Y:S01]  /*5ecd0*/  LDL.LU.64 R22, [R1+0x4fa8] ;  /* 0x004fa80001167983 */ /* 0x000ea20000300a00 */
[----:B------:R-:W2:Y:S11]  /*5ece0*/  LDL.LU.64 R20, [R1+0x4fa0] ;  /* 0x004fa00001147983 */ /* 0x000eb60000300a00 */
[----:B------:R-:W-:Y:S09]  /*5ecf0*/  @!UPT UIADD3 URZ, URZ, URZ, URZ ;  /* 0x0000003f3f3ff290 */ /* 0x000ff2000fffe03f */
[----:B------:R-:W-:Y:S01]  /*5ed00*/  STL.64 [R1+0x390], R24 ;  /* 0x0003901801007387 */ /* 0x000fe20000100a00 */
[----:B------:R0:W-:Y:S03]  /*5ed10*/  STL.64 [R1+0x398], R26 ;  /* 0x0003981a01007387 */ /* 0x0001e60000100a00 */
        /* <DEDUP_REMOVED lines=21> */
[----:B0-----:R-:W2:Y:S01]  /*5ee70*/  LDL.LU.64 R26, [R1+0x4f50] ;  /* 0x004f5000011a7983 */ /* 0x001ea20000300a00 */
[----:B------:R-:W3:Y:S01]  /*5ee80*/  LDL.LU.64 R24, [R1+0x4f48] ;  /* 0x004f480001187983 */ /* 0x000ee20000300a00 */
[----:B--2---:R-:W-:Y:S11]  /*5ee90*/  HMMA.16816.F32 R20, R4, R26, R20 ;  /* 0x0000001a0414723c */ /* 0x004ff60000001814 */
[----:B------:R-:W-:Y:S11]  /*5eea0*/  @!UPT UIADD3 URZ, URZ, URZ, URZ ;  /* 0x0000003f3f3ff290 */ /* 0x000ff6000fffe03f */
[----:B------:R-:W-:Y:S01]  /*5eeb0*/  @!UPT UIADD3 URZ, URZ, URZ, URZ ;  /* 0x0000003f3f3ff290 */ /* 0x000fe2000fffe03f */
[----:B------:R-:W-:Y:S01]  /*5eec0*/  STL.64 [R1+0x350], R20 ;  /* 0x0003501401007387 */ /* 0x000fe20000100a00 */
[----:B------:R0:W-:Y:S03]  /*5eed0*/  STL.64 [R1+0x358], R22 ;  /* 0x0003581601007387 */ /* 0x0001e60000100a00 */
[----:B0-----:R-:W4:Y:S01]  /*5eee0*/  LDL.LU.64 R22, [R1+0x4f40] ;  /* 0x004f400001167983 */ /* 0x001f220000300a00 */
[----:B------:R-:W2:Y:S02]  /*5eef0*/  LDL.LU R20, [R1+0x4f38] ;  /* 0x004f380001147983 */ /* 0x000ea40000300800 */
[----:B------:R2:W-:Y:S02]  /*5ef00*/  STL.64 [R1+0x4e30], R26 ;  /* 0x004e301a01007387 */ /* 0x0005e40000100a00 */
[----:B---3--:R-:W-:Y:S01]  /*5ef10*/  STL.64 [R1+0x4e28], R24 ;  /* 0x004e281801007387 */ /* 0x008fe20000100a00 */
[----:B--2---:R-:W-:-:S02]  /*5ef20*/  MOV R26, R20 ;  /* 0x00000014001a7202 */ /* 0x004fc40000000f00 */
[C---:B----4-:R-:W-:Y:S01]  /*5ef30*/  HMMA.16816.F32 R20, R4.reuse, R22, R8 ;  /* 0x000000160414723c */ /* 0x050fe20000001808 */
[----:B------:R-:W2:Y:S01]  /*5ef40*/  LDL.LU.64 R10, [R1+0x4f30] ;  /* 0x004f3000010a7983 */ /* 0x000ea20000300a00 */
[----:B------:R-:W2:Y:S11]  /*5ef50*/  LDL.LU.64 R8, [R1+0x4f28] ;  /* 0x004f280001087983 */ /* 0x000eb60000300a00 */
[----:B------:R-:W-:Y:S10]  /*5ef60*/  @!UPT UIADD3 URZ, URZ, URZ, URZ ;  /* 0x0000003f3f3ff290 */ /* 0x000ff4000fffe03f */
        /* <DEDUP_REMOVED lines=17> */
[C---:B--2---:R-:W-:Y:S11]  /*5f080*/  HMMA.16816.F32 R8, R4.reuse, R22, R8 ;  /* 0x000000160408723c */ /* 0x044ff60000001808 */
[----:B------:R-:W-:Y:S11]  /*5f090*/  @!UPT UIADD3 URZ, URZ, URZ, URZ ;  /* 0x0000003f3f3ff290 */ /* 0x000ff6000fffe03f */
[----:B------:R-:W-:Y:S01]  /*5f0a0*/  @!UPT UIADD3 URZ, URZ, URZ, URZ ;  /* 0x0000003f3f3ff290 */ /* 0x000fe2000fffe03f */
[----:B------:R-:W-:Y:S01]  /*5f0b0*/  STL.64 [R1+0x320], R8 ;  /* 0x0003200801007387 */ /* 0x000fe20000100a00 */
[----:B------:R0:W-:Y:S03]  /*5f0c0*/  STL.64 [R1+0x328], R10 ;  /* 0x0003280a01007387 */ /* 0x0001e60000100a00 */
[----:B0-----:R-:W2:Y:S01]  /*5f0d0*/  LDL.LU.64 R10, [R1+0x4ee8] ;  /* 0x004ee800010a7983 */ /* 0x001ea20000300a00 */
[----:B------:R0:W-:Y:S02]  /*5f0e0*/  STL.64 [R1+0x4de0], R22 ;  /* 0x004de01601007387 */ /* 0x0001e40000100a00 */
[----:B------:R-:W3:Y:S02]  /*5f0f0*/  LDL.LU R20, [R1+0x2c0] ;  /* 0x0002c00001147983 */ /* 0x000ee40000300800 */
[----:B------:R-:W3:Y:S01]  /*5f100*/  LDL.LU R21, [R1+0x2c4] ;  /* 0x0002c40001157983 */ /* 0x000ee20000300800 */
[----:B0-----:R-:W3:Y:S01]  /*5f110*/  LDL.LU R22, [R1+0x2c8] ;  /* 0x0002c80001167983 */ /* 0x001ee20000300800 */
[----:B------:R-:W3:Y:S01]  /*5f120*/  LDL.LU R23, [R1+0x2cc] ;  /* 0x0002cc0001177983 */ /* 0x000ee20000300800 */
        /* <DEDUP_REMOVED lines=21> */
[----:B------:R-:W-:Y:S01]  /*5f280*/  IMAD.MOV.U32 R27, RZ, RZ, R3 ;  /* 0x000000ffff1b7224 */ /* 0x000fe200078e0003 */
[C---:B--2---:R-:W-:Y:S02]  /*5f290*/  HMMA.16816.F32 R8, R4.reuse, R10, R12 ;  /* 0x0000000a0408723c */ /* 0x044fe4000000180c */
[----:B------:R-:W2:Y:S01]  /*5f2a0*/  LDL.LU.64 R14, [R1+0x4e98] ;  /* 0x004e9800010e7983 */ /* 0x000ea20000300a00 */
[----:B------:R-:W2:Y:S05]  /*5f2b0*/  LDL.LU.64 R12, [R1+0x4e90] ;  /* 0x004e9000010c7983 */ /* 0x000eaa0000300a00 */
[C---:B---3--:R-:W-:Y:S11]  /*5f2c0*/  HMMA.16816.F32 R20, R4.reuse, R26, R20 ;  /* 0x0000001a0414723c */ /* 0x048ff60000001814 */
[----:B------:R-:W-:Y:S04]  /*5f2d0*/  @!UPT UIADD3 URZ, URZ, URZ, URZ ;  /* 0x0000003f3f3ff290 */ /* 0x000fe8000fffe03f */
[----:B------:R-:W-:Y:S01]  /*5f2e0*/  STL.64 [R1+0x2e0], R8 ;  /* 0x0002e00801007387 */ /* 0x000fe20000100a00 */
[----:B------:R0:W-:Y:S03]  /*5f2f0*/  STL.64 [R1+0x2e8], R10 ;  /* 0x0002e80a01007387 */ /* 0x0001e60000100a00 */
[----:B0-----:R-:W3:Y:S01]  /*5f300*/  LDL.LU.64 R10, [R1+0x4e88] ;  /* 0x004e8800010a7983 */ /* 0x001ee20000300a00 */
[----:B------:R-:W3:Y:S01]  /*5f310*/  LDL.LU.64 R8, [R1+0x4e80] ;  /* 0x004e800001087983 */ /* 0x000ee20000300a00 */
[----:B--2---:R-:W-:Y:S02]  /*5f320*/  HMMA.16816.F32 R4, R4, R18, R12 ;  /* 0x000000120404723c */ /* 0x004fe4000000180c */
[----:B------:R-:W2:Y:S01]  /*5f330*/  LDL.LU R12, [R1+0x200] ;  /* 0x00020000010c7983 */ /* 0x000ea20000300800 */
[----:B------:R-:W-:Y:S02]  /*5f340*/  STL.64 [R1+0x2d0], R20 ;  /* 0x0002d01401007387 */ /* 0x000fe40000100a00 */
[----:B------:R-:W-:Y:S11]  /*5f350*/  STL.64 [R1+0x2d8], R22 ;  /* 0x0002d81601007387 */ /* 0x000ff60000100a00 */
[----:B------:R-:W-:Y:S07]  /*5f360*/  @!UPT UIADD3 URZ, URZ, URZ, URZ ;  /* 0x0000003f3f3ff290 */ /* 0x000fee000fffe03f */
[----:B------:R0:W-:Y:S01]  /*5f370*/  STL.64 [R1+0x5b0], R4 ;  /* 0x0005b00401007387 */ /* 0x0001e20000100a00 */
[----:B------:R1:W-:Y:S02]  /*5f380*/  STL.64 [R1+0x5b8], R6 ;  /* 0x0005b80601007387 */ /* 0x0003e40000100a00 */
[----:B------:R-:W2:Y:S02]  /*5f390*/  LDL.LU R13, [R1+0x204] ;  /* 0x00020400010d7983 */ /* 0x000ea40000300800 */
[----:B------:R-:W4:Y:S01]  /*5f3a0*/  LDL.LU R14, [R1+0x208] ;  /* 0x00020800010e7983 */ /* 0x000f220000300800 */
[----:B------:R-:W4:Y:S04]  /*5f3b0*/  LDL.LU R15, [R1+0x20c] ;  /* 0x00020c00010f7983 */ /* 0x000f280000300800 */
[----:B0-----:R-:W2:Y:S01]  /*5f3c0*/  LDL.LU R4, [R1+0x210] ;  /* 0x0002100001047983 */ /* 0x001ea20000300800 */
[----:B------:R-:W2:Y:S02]  /*5f3d0*/  LDL.LU R5, [R1+0x214] ;  /* 0x0002140001057983 */ /* 0x000ea40000300800 */
[----:B-1----:R-:W2:Y:S02]  /*5f3e0*/  LDL.LU R6, [R1+0x218] ;  /* 0x0002180001067983 */ /* 0x002ea40000300800 */
[----:B------:R-:W2:Y:S02]  /*5f3f0*/  LDL.LU R7, [R1+0x21c] ;  /* 0x00021c0001077983 */ /* 0x000ea40000300800 */
[----:B--2---:R0:W-:Y:S01]  /*5f400*/  STL.64 [R1+0x4e50], R6 ;  /* 0x004e500601007387 */ /* 0x0041e20000100a00 */
[----:B------:R-:W-:Y:S03]  /*5f410*/  STL.64 [R1+0x4e48], R4 ;  /* 0x004e480401007387 */ /* 0x000fe60000100a00 */
[----:B0-----:R-:W2:Y:S04]  /*5f420*/  LDL.LU.64 R6, [R1+0x28] ;  /* 0x0000280001067983 */ /* 0x001ea80000300a00 */
[----:B--2---:R0:W-:Y:S04]  /*5f430*/  STL.64 [R1+0x4e60], R6 ;  /* 0x004e600601007387 */ /* 0x0041e80000100a00 */
[----:B0-----:R-:W2:Y:S04]  /*5f440*/  LDL.LU.64 R6, [R1+0x38] ;  /* 0x0000380001067983 */ /* 0x001ea80000300a00 */
[----:B--2---:R0:W-:Y:S04]  /*5f450*/  STL.64 [R1+0x4e78], R6 ;  /* 0x004e780601007387 */ /* 0x0041e80000100a00 */
[----:B0-----:R-:W3:Y:S01]  /*5f460*/  LDL.LU.64 R6, [R1+0x48] ;  /* 0x0000480001067983 */ /* 0x001ee20000300a00 */
[----:B----4-:R0:W-:Y:S02]  /*5f470*/  STL.64 [R1+0x4e40], R14 ;  /* 0x004e400e01007387 */ /* 0x0101e40000100a00 */
[----:B------:R1:W-:Y:S01]  /*5f480*/  STL.64 [R1+0x4e38], R12 ;  /* 0x004e380c01007387 */ /* 0x0003e20000100a00 */
[----:B0-----:R-:W2:Y:S04]  /*5f490*/  LDL.LU.64 R14, [R1+0x18] ;  /* 0x00001800010e7983 */ /* 0x001ea80000300a00 */
[----:B--2---:R0:W-:Y:S01]  /*5f4a0*/  STL.64 [R1+0x4e58], R14 ;  /* 0x004e580e01007387 */ /* 0x0041e20000100a00 */
[----:B-1----:R-:W2:Y:S02]  /*5f4b0*/  LDL.LU R12, [R1+0x220] ;  /* 0x00022000010c7983 */ /* 0x002ea40000300800 */
[----:B------:R-:W2:Y:S01]  /*5f4c0*/  LDL.LU R13, [R1+0x224] ;  /* 0x00022400010d7983 */ /* 0x000ea20000300800 */
[----:B0-----:R-:W4:Y:S01]  /*5f4d0*/  LDL.LU R14, [R1+0x228] ;  /* 0x00022800010e7983 */ /* 0x001f220000300800 */
[----:B------:R-:W4:Y:S03]  /*5f4e0*/  LDL.LU R15, [R1+0x22c] ;  /* 0x00022c00010f7983 */ /* 0x000f260000300800 */
[----:B----4-:R-:W-:Y:S01]  /*5f4f0*/  STL.64 [R1+0x4e70], R14 ;  /* 0x004e700e01007387 */ /* 0x010fe20000100a00 */
[----:B--2---:R0:W-:Y:S03]  /*5f500*/  STL.64 [R1+0x4e68], R12 ;  /* 0x004e680c01007387 */ /* 0x0041e60000100a00 */
[----:B0-----:R-:W2:Y:S01]  /*5f510*/  LDL.LU R12, [R1+0x230] ;  /* 0x00023000010c7983 */ /* 0x001ea20000300800 */
[----:B------:R-:W2:Y:S02]  /*5f520*/  LDL.LU R13, [R1+0x234] ;  /* 0x00023400010d7983 */ /* 0x000ea40000300800 */
[----:B------:R-:W2:Y:S02]  /*5f530*/  LDL.LU R14, [R1+0x238] ;  /* 0x00023800010e7983 */ /* 0x000ea40000300800 */
[----:B------:R-:W2:Y:S01]  /*5f540*/  LDL.LU R15, [R1+0x23c] ;  /* 0x00023c00010f7983 */ /* 0x000ea20000300800 */
[----:B------:R-:W4:Y:S01]  /*5f550*/  LDL.LU.64 R26, [R1+0x8] ;  /* 0x00000800011a7983 */ /* 0x000f220000300a00 */
[----:B------:R-:W2:Y:S03]  /*5f560*/  LDL.64 R22, [R1+0x148] ;  /* 0x0001480001167983 */ /* 0x000ea60000100a00 */
[----:B--2---:R0:W-:Y:S04]  /*5f570*/  STL.64 [R1+0x4de8], R22 ;  /* 0x004de81601007387 */ /* 0x0041e80000100a00 */
[----:B0-----:R-:W2:Y:S04]  /*5f580*/  LDL.LU.64 R22, [R1+0x158] ;  /* 0x0001580001167983 */ /* 0x001ea80000300a00 */
[----:B--2---:R0:W-:Y:S04]  /*5f590*/  STL.64 [R1+0x4e00], R22 ;  /* 0x004e001601007387 */ /* 0x0041e80000100a00 */
[----:B0-----:R-:W2:Y:S04]  /*5f5a0*/  LDL.LU.64 R22, [R1+0x58] ;  /* 0x0000580001167983 */ /* 0x001ea80000300a00 */
[----:B--2---:R0:W-:Y:S01]  /*5f5b0*/  STL.64 [R1+0x4e20], R22 ;  /* 0x004e201601007387 */ /* 0x0041e20000100a00 */
[----:B------:R-:W2:Y:S02]  /*5f5c0*/  LDL.LU R20, [R1+0x1f0] ;  /* 0x0001f00001147983 */ /* 0x000ea40000300800 */
[----:B------:R-:W2:Y:S01]  /*5f5d0*/  LDL.LU R21, [R1+0x1f4] ;  /* 0x0001f40001157983 */ /* 0x000ea20000300800 */
[----:B0-----:R-:W2:Y:S01]  /*5f5e0*/  LDL.LU R22, [R1+0x1f8] ;  /* 0x0001f80001167983 */ /* 0x001ea20000300800 */
[----:B------:R-:W2:Y:S02]  /*5f5f0*/  LDL.LU R23, [R1+0x1fc] ;  /* 0x0001fc0001177983 */ /* 0x000ea40000300800 */
[----:B------:R0:W-:Y:S02]  /*5f600*/  STL.64 [R1+0x4d68], R18 ;  /* 0x004d681201007387 */ /* 0x0001e40000100a00 */
[----:B------:R-:W3:Y:S01]  /*5f610*/  LDL.LU R16, [R1+0x240] ;  /* 0x0002400001107983 */ /* 0x000ee20000300800 */
[----:B------:R-:W3:Y:S04]  /*5f620*/  LDL.LU R17, [R1+0x244] ;  /* 0x0002440001117983 */ /* 0x000ee80000300800 */
[----:B0-----:R-:W3:Y:S01]  /*5f630*/  LDL.LU R18, [R1+0x248] ;  /* 0x0002480001127983 */ /* 0x001ee20000300800 */
[----:B------:R-:W3:Y:S02]  /*5f640*/  LDL.LU R19, [R1+0x24c] ;  /* 0x00024c0001137983 */ /* 0x000ee40000300800 */
[C---:B---3--:R-:W-:Y:S11]  /*5f650*/  HMMA.16816.F32 R16, R8.reuse, R6, R16 ;  /* 0x000000060810723c */ /* 0x048ff60000001810 */
[----:B------:R-:W-:Y:S11]  /*5f660*/  @!UPT UIADD3 URZ, URZ, URZ, URZ ;  /* 0x0000003f3f3ff290 */ /* 0x000ff6000fffe03f */
[----:B------:R-:W-:Y:S01]  /*5f670*/  @!UPT UIADD3 URZ, URZ, URZ, URZ ;  /* 0x0000003f3f3ff290 */ /* 0x000fe2000fffe03f */
[----:B------:R0:W-:Y:S01]  /*5f680*/  STL.64 [R1+0x5a0], R16 ;  /* 0x0005a01001007387 */ /* 0x0001e20000100a00 */
[----:B------:R1:W-:Y:S01]  /*5f690*/  STL.64 [R1+0x5a8], R18 ;  /* 0x0005a81201007387 */ /* 0x0003e20000100a00 */
[----:B0-----:R-:W-:Y:S02]  /*5f6a0*/  MOV R17, R6 ;  /* 0x0000000600117202 */ /* 0x001fe40000000f00 */
[----:B------:R-:W-:Y:S02]  /*5f6b0*/  MOV R16, R7 ;  /* 0x0000000700107202 */ /* 0x000fe40000000f00 */
[----:B------:R-:W3:Y:S02]  /*5f6c0*/  LDL.LU.64 R6, [R1+0x4e78] ;  /* 0x004e780001067983 */ /* 0x000ee40000300a00 */
[C---:B---3--:R-:W-:Y:S01]  /*5f6d0*/  HMMA.16816.F32 R12, R8.reuse, R6, R12 ;  /* 0x00000006080c723c */ /* 0x048fe2000000180c */
[----:B-1----:R-:W-:Y:S01]  /*5f6e0*/  IMAD.MOV.U32 R19, RZ, RZ, R6 ;  /* 0x000000ffff137224 */ /* 0x002fe200078e0006 */
[----:B------:R-:W-:Y:S11]  /*5f6f0*/  MOV R18, R7 ;  /* 0x0000000700127202 */ /* 0x000ff60000000f00 */
[----:B------:R-:W-:Y:S10]  /*5f700*/  @!UPT UIADD3 URZ, URZ, URZ, URZ ;  /* 0x0000003f3f3ff290 */ /* 0x000ff4000fffe03f */
[----:B------:R-:W-:Y:S01]  /*5f710*/  STL.64 [R1+0x590], R12 ;  /* 0x0005900c01007387 */ /* 0x000fe20000100a00 */
[----:B------:R0:W-:Y:S03]  /*5f720*/  STL.64 [R1+0x598], R14 ;  /* 0x0005980e01007387 */ /* 0x0001e60000100a00 */
        /* <DEDUP_REMOVED lines=8> */
[----:B------:R-:W2:Y:S01]  /*5f7b0*/  LDL.LU R19, [R1+0x1dc] ;  /* 0x0001dc0001137983 */ /* 0x000ea20000300800 */
[C---:B---3--:R-:W-:Y:S01]  /*5f7c0*/  HMMA.16816.F32 R12, R8.reuse, R6, R12 ;  /* 0x00000006080c723c */ /* 0x048fe2000000180c */
[----:B------:R-:W-:Y:S01]  /*5f7d0*/  MOV R28, R6 ;  /* 0x00000006001c7202 */ /* 0x000fe20000000f00 */
[----:B------:R-:W-:Y:S01]  /*5f7e0*/  IMAD.MOV.U32 R29, RZ, RZ, R7 ;  /* 0x000000ffff1d7224 */ /* 0x000fe200078e0007 */
[----:B--2---:R-:W-:Y:S01]  /*5f7f0*/  STL.64 [R1+0x4e10], R18 ;  /* 0x004e101201007387 */ /* 0x004fe20000100a00 */
[----:B------:R0:W-:Y:S03]  /*5f800*/  STL.64 [R1+0x4e08], R16 ;  /* 0x004e081001007387 */ /* 0x0001e60000100a00 */
[----:B0-----:R-:W2:Y:S01]  /*5f810*/  LDL.LU R16, [R1+0x1e0] ;  /* 0x0001e00001107983 */ /* 0x001ea20000300800 */
[----:B------:R-:W2:Y:S02]  /*5f820*/  LDL.LU R17, [R1+0x1e4] ;  /* 0x0001e40001117983 */ /* 0x000ea40000300800 */
[----:B------:R-:W2:Y:S02]  /*5f830*/  LDL.LU R18, [R1+0x1e8] ;  /* 0x0001e80001127983 */ /* 0x000ea40000300800 */
[----:B------:R-:W2:Y:S11]  /*5f840*/  LDL.LU R19, [R1+0x1ec] ;  /* 0x0001ec0001137983 */ /* 0x000eb60000300800 */
[----:B------:R-:W-:Y:S01]  /*5f850*/  STL.64 [R1+0x580], R12 ;  /* 0x0005800c01007387 */ /* 0x000fe20000100a00 */
[----:B------:R0:W-:Y:S03]  /*5f860*/  STL.64 [R1+0x588], R14 ;  /* 0x0005880e01007387 */ /* 0x0001e60000100a00 */
[----:B0-----:R-:W3:Y:S01]  /*5f870*/  LDL.LU.64 R14, [R1+0x4e58] ;  /* 0x004e5800010e7983 */ /* 0x001ee20000300a00 */
[----:B------:R-:W3:Y:S02]  /*5f880*/  LDL.LU.64 R6, [R1+0x4e50] ;  /* 0x004e500001067983 */ /* 0x000ee40000300a00 */
[----:B------:R-:W3:Y:S02]  /*5f890*/  LDL.LU.64 R4, [R1+0x4e48] ;  /* 0x004e480001047983 */ /* 0x000ee40000300a00 */
[C---:B---3--:R-:W-:Y:S11]  /*5f8a0*/  HMMA.16816.F32 R4, R8.reuse, R14, R4 ;  /* 0x0000000e0804723c */ /* 0x048ff60000001804 */
[----:B------:R-:W-:Y:S11]  /*5f8b0*/  @!UPT UIADD3 URZ, URZ, URZ, URZ ;  /* 0x0000003f3f3ff290 */ /* 0x000ff6000fffe03f */
[----:B------:R-:W-:Y:S01]  /*5f8c0*/  @!UPT UIADD3 URZ, URZ, URZ, URZ ;  /* 0x0000003f3f3ff290 */ /* 0x000fe2000fffe03f */
[----:B------:R-:W-:Y:S01]  /*5f8d0*/  STL.64 [R1+0x570], R4 ;  /* 0x0005700401007387 */ /* 0x000fe20000100a00 */
[----:B------:R0:W-:Y:S02]  /*5f8e0*/  STL.64 [R1+0x578], R6 ;  /* 0x0005780601007387 */ /* 0x0001e40000100a00 */
[----:B0-----:R-:W-:Y:S02]  /*5f8f0*/  MOV R7, R14 ;  /* 0x0000000e00077202 */ /* 0x001fe40000000f00 */
[----:B------:R-:W-:Y:S02]  /*5f900*/  MOV R6, R15 ;  /* 0x0000000f00067202 */ /* 0x000fe40000000f00 */
[----:B------:R-:W4:Y:S01]  /*5f910*/  LDL.LU.64 R14, [R1+0x4e40] ;  /* 0x004e4000010e7983 */ /* 0x000f220000300a00 */
[----:B------:R-:W4:Y:S02]  /*5f920*/  LDL.LU.64 R12, [R1+0x4e38] ;  /* 0x004e3800010c7983 */ /* 0x000f240000300a00 */
[C---:B----4-:R-:W-:Y:S11]  /*5f930*/  HMMA.16816.F32 R12, R8.reuse, R26, R12 ;  /* 0x0000001a080c723c */ /* 0x050ff6000000180c */
[----:B------:R-:W-:Y:S11]  /*5f940*/  @!UPT UIADD3 URZ, URZ, URZ, URZ ;  /* 0x0000003f3f3ff290 */ /* 0x000ff6000fffe03f */
[----:B------:R-:W-:Y:S01]  /*5f950*/  @!UPT UIADD3 URZ, URZ, URZ, URZ ;  /* 0x0000003f3f3ff290 */ /* 0x000fe2000fffe03f */
[----:B------:R0:W-:Y:S01]  /*5f960*/  STL.64 [R1+0x560], R12 ;  /* 0x0005600c01007387 */ /* 0x0001e20000100a00 */
[----:B------:R1:W-:Y:S01]  /*5f970*/  STL.64 [R1+0x568], R14 ;  /* 0x0005680e01007387 */ /* 0x0003e20000100a00 */
[----:B0-----:R-:W-:Y:S01]  /*5f980*/  MOV R12, R27 ;  /* 0x0000001b000c7202 */ /* 0x001fe20000000f00 */
[----:B-1----:R-:W-:Y:S02]  /*5f990*/  IMAD.MOV.U32 R15, RZ, RZ, R26 ;  /* 0x000000ffff0f7224 */ /* 0x002fe400078e001a */
[----:B------:R-:W3:Y:S01]  /*5f9a0*/  LDL.LU.64 R26, [R1+0x4e30] ;  /* 0x004e3000011a7983 */ /* 0x000ee20000300a00 */
[----:B------:R-:W4:Y:S01]  /*5f9b0*/  LDL.LU.64 R24, [R1+0x4e28] ;  /* 0x004e280001187983 */ /* 0x000f220000300a00 */
[----:B---3--:R-:W-:Y:S11]  /*5f9c0*/  HMMA.16816.F32 R20, R8, R26, R20 ;  /* 0x0000001a0814723c */ /* 0x008ff60000001814 */
[----:B------:R-:W-:Y:S11]  /*5f9d0*/  @!UPT UIADD3 URZ, URZ, URZ, URZ ;  /* 0x0000003f3f3ff290 */ /* 0x000ff6000fffe03f */
[----:B------:R-:W-:Y:S01]  /*5f9e0*/  @!UPT UIADD3 URZ, URZ, URZ, URZ ;  /* 0x0000003f3f3ff290 */ /* 0x000fe2000fffe03f */
[----:B------:R-:W-:Y:S01]  /*5f9f0*/  STL.64 [R1+0x550], R20 ;  /* 0x0005501401007387 */ /* 0x000fe20000100a00 */
[----:B------:R0:W-:Y:S03]  /*5fa00*/  STL.64 [R1+0x558], R22 ;  /* 0x0005581601007387 */ /* 0x0001e60000100a00 */
[----:B0-----:R-:W2:Y:S01]  /*5fa10*/  LDL.LU.64 R22, [R1+0x4e20] ;  /* 0x004e200001167983 */ /* 0x001ea20000300a00 */
[----:B------:R0:W-:Y:S02]  /*5fa20*/  STL.64 [R1+0x4cf0], R26 ;  /* 0x004cf01a01007387 */ /* 0x0001e40000100a00 */
[----:B----4-:R1:W-:Y:S01]  /*5fa30*/  STL.64 [R1+0x4ce8], R24 ;  /* 0x004ce81801007387 */ /* 0x0103e20000100a00 */
[----:B0-----:R-:W-:Y:S01]  /*5fa40*/  MOV R26, R0 ;  /* 0x00000000001a7202 */ /* 0x001fe20000000f00 */
[----:B-1----:R-:W3:Y:S01]  /*5fa50*/  LDL.LU R24, [R1+0x1b0] ;  /* 0x0001b00001187983 */ /* 0x002ee20000300800 */
[----:B------:R-:W3:Y:S02]  /*5fa60*/  LDL.LU R25, [R1+0x1b4] ;  /* 0x0001b40001197983 */ /* 0x000ee40000300800 */
[----:B------:R-:W4:Y:S02]  /*5fa70*/  LDL.LU R0, [R1+0x4e1c] ;  /* 0x004e1c0001007983 */ /* 0x000f240000300800 */
[----:B------:R-:W-:-:S02]  /*5fa80*/  IMAD.MOV.U32 R27, RZ, RZ, R2 ;  /* 0x000000ffff1b7224 */ /* 0x000fc400078e0002 */
[----:B------:R-:W3:Y:S01]  /*5fa90*/  LDL.LU R2, [R1+0x4e18] ;  /* 0x004e180001027983 */ /* 0x000ee20000300800 */
[C---:B--2---:R-:W-:Y:S01]  /*5faa0*/  HMMA.16816.F32 R16, R8.reuse, R22, R16 ;  /* 0x000000160810723c */ /* 0x044fe20000001810 */
[----:B------:R-:W-:Y:S02]  /*5fab0*/  MOV R14, R22 ;  /* 0x00000016000e7202 */ /* 0x000fe40000000f00 */
[----:B------:R-:W-:Y:S11]  /*5fac0*/  MOV R13, R23 ;  /* 0x00000017000d7202 */ /* 0x000ff60000000f00 */
[----:B------:R-:W-:Y:S09]  /*5fad0*/  @!UPT UIADD3 URZ, URZ, URZ, URZ ;  /* 0x0000003f3f3ff290 */ /* 0x000ff2000fffe03f */
[----:B------:R-:W-:Y:S01]  /*5fae0*/  STL.64 [R1+0x540], R16 ;  /* 0x0005401001007387 */ /* 0x000fe20000100a00 */
[----:B------:R0:W-:Y:S03]  /*5faf0*/  STL.64 [R1+0x548], R18 ;  /* 0x0005481201007387 */ /* 0x0001e60000100a00 */
[----:B0-----:R-:W2:Y:S01]  /*5fb00*/  LDL.LU.64 R18, [R1+0x4e10] ;  /* 0x004e100001127983 */ /* 0x001ea20000300a00 */
[----:B------:R-:W2:Y:S02]  /*5fb10*/  LDL.LU.64 R16, [R1+0x4e08] ;  /* 0x004e080001107983 */ /* 0x000ea40000300a00 */
[----:B------:R-:W2:Y:S02]  /*5fb20*/  LDL.LU.64 R22, [R1+0x4e00] ;  /* 0x004e000001167983 */ /* 0x000ea40000300a00 */
[----:B------:R-:W-:Y:S01]  /*5fb30*/  STL.64 [R1+0x4d60], R14 ;  /* 0x004d600e01007387 */ /* 0x000fe20000100a00 */
[----:B------:R0:W-:Y:S04]  /*5fb40*/  STL.64 [R1+0x4d58], R12 ;  /* 0x004d580c01007387 */ /* 0x0001e80000100a00 */
[----:B0-----:R-:W3:Y:S01]  /*5fb50*/  LDL.LU R12, [R1+0x1c0] ;  /* 0x0001c000010c7983 */ /* 0x001ee20000300800 */
[----:B------:R-:W3:Y:S01]  /*5fb60*/  LDL.LU R13, [R1+0x1c4] ;  /* 0x0001c400010d7983 */ /* 0x000ee20000300800 */
[C---:B--2---:R-:W-:Y:S01]  /*5fb70*/  HMMA.16816.F32 R16, R8.reuse, R22, R16 ;  /* 0x000000160810723c */ /* 0x044fe20000001810 */
[----:B------:R-:W-:Y:S01]  /*5fb80*/  MOV R5, R22 ;  /* 0x0000001600057202 */ /* 0x000fe20000000f00 */
[----:B------:R-:W-:Y:S11]  /*5fb90*/  IMAD.MOV.U32 R4, RZ, RZ, R23 ;  /* 0x000000ffff047224 */ /* 0x000ff600078e0017 */
[----:B------:R-:W-:Y:S10]  /*5fba0*/  @!UPT UIADD3 URZ, URZ, URZ, URZ ;  /* 0x0000003f3f3ff290 */ /* 0x000ff4000fffe03f */
[----:B------:R-:W-:Y:S01]  /*5fbb0*/  STL.64 [R1+0x690], R16 ;  /* 0x0006901001007387 */ /* 0x000fe20000100a00 */
[----:B------:R0:W-:Y:S03]  /*5fbc0*/  STL.64 [R1+0x698], R18 ;  /* 0x0006981201007387 */ /* 0x0001e60000100a00 */
[----:B0-----:R-:W2:Y:S01]  /*5fbd0*/  LDL.LU.64 R18, [R1+0x4df8] ;  /* 0x004df80001127983 */ /* 0x001ea20000300a00 */
[----:B------:R-:W2:Y:S02]  /*5fbe0*/  LDL.LU.64 R16, [R1+0x4df0] ;  /* 0x004df00001107983 */ /* 0x000ea40000300a00 */
[----:B------:R-:W2:Y:S02]  /*5fbf0*/  LDL.LU.64 R22, [R1+0x4de8] ;  /* 0x004de80001167983 */ /* 0x000ea40000300a00 */
[----:B---3--:R-:W-:Y:S01]  /*5fc00*/  IMAD.MOV.U32 R14, RZ, RZ, R2 ;  /* 0x000000ffff0e7224 */ /* 0x008fe200078e0002 */
[----:B----4-:R-:W-:Y:S01]  /*5fc10*/  MOV R15, R0 ;  /* 0x00000000000f7202 */ /* 0x010fe20000000f00 */
[----:B------:R-:W-:Y:S06]  /*5fc20*/  STL.64 [R1+0x4cf8], R4 ;  /* 0x004cf80401007387 */ /* 0x000fec0000100a00 */
[----:B--2---:R-:W-:Y:S01]  /*5fc30*/  HMMA.16816.F32 R12, R8, R22, R12 ;  /* 0x00000016080c723c */ /* 0x004fe2000000180c */
[----:B------:R-:W-:-:S02]  /*5fc40*/  MOV R3, R23 ;  /* 0x0000001700037202 */ /* 0x000fc40000000f00 */
[----:B------:R-:W2:Y:S11]  /*5fc50*/  LDL.LU.64 R22, [R1+0x4de0] ;  /* 0x004de00001167983 */ /* 0x000eb60000300a00 */
[----:B------:R-:W-:Y:S09]  /*5fc60*/  @!UPT UIADD3 URZ, URZ, URZ, URZ ;  /* 0x0000003f3f3ff290 */ /* 0x000ff2000fffe03f */
[----:B------:R2:W-:Y:S01]  /*5fc70*/  STL.64 [R1+0x680], R12 ;  /* 0x0006800c01007387 */ /* 0x0005e20000100a00 */
[----:B------:R-:W-:Y:S01]  /*5fc80*/  MOV R2, R14 ;  /* 0x0000000e00027202 */ /* 0x000fe20000000f00 */
[----:B------:R-:W-:Y:S02]  /*5fc90*/  IMAD.MOV.U32 R0, RZ, RZ, R15 ;  /* 0x000000ffff007224 */ /* 0x000fe400078e000f */
[----:B------:R-:W-:Y:S03]  /*5fca0*/  STL [R1+0x4cb4], R3 ;  /* 0x004cb40301007387 */ /* 0x000fe60000100800 */
[----:B------:R-:W-:Y:S01]  /*5fcb0*/  STL [R1+0x499c], R0 ;  /* 0x00499c0001007387 */ /* 0x000fe20000100800 */
[----:B------:R-:W-:Y:S02]  /*5fcc0*/  STL [R1+0x4998], R2 ;  /* 0x0049980201007387 */ /* 0x000fe40000100800 */
[----:B------:R-:W3:Y:S01]  /*5fcd0*/  LDL.LU R20, [R1+0x60] ;  /* 0x0000600001147983 */ /* 0x000ee20000300800 */
[----:B--2---:R-:W-:Y:S11]  /*5fce0*/  HMMA.16816.F32 R12, R8, R22, R24 ;  /* 0x00000016080c723c */ /* 0x004ff60000001818 */
[----:B------:R-:W-:Y:S11]  /*5fcf0*/  @!UPT UIADD3 URZ, URZ, URZ, URZ ;  /* 0x0000003f3f3ff290 */ /* 0x000ff6000fffe03f */
[----:B------:R-:W-:Y:S01]  /*5fd00*/  @!UPT UIADD3 URZ, URZ, URZ, URZ ;  /* 0x0000003f3f3ff290 */ /* 0x000fe2000fffe03f */
[----:B------:R-:W-:Y:S01]  /*5fd10*/  STL.64 [R1+0x670], R12 ;  /* 0x0006700c01007387 */ /* 0x000fe20000100a00 */
[----:B------:R-:W-:Y:S02]  /*5fd20*/  STL.64 [R1+0x678], R14 ;  /* 0x0006780e01007387 */ /* 0x000fe40000100a00 */
[----:B------:R-:W3:Y:S02]  /*5fd30*/  LDL.LU R21, [R1+0x64] ;  /* 0x0000640001157983 */ /* 0x000ee40000300800 */
[----:B------:R-:W2:Y:S01]  /*5fd40*/  LDL.LU R22, [R1+0x68] ;  /* 0x0000680001167983 */ /* 0x000ea20000300800 */
[----:B------:R-:W2:Y:S01]  /*5fd50*/  LDL.LU R23, [R1+0x6c] ;  /* 0x00006c0001177983 */ /* 0x000ea20000300800 */
[----:B------:R-:W-:Y:S02]  /*5fd60*/  MOV R26, R7 ;  /* 0x00000007001a7202 */ /* 0x000fe40000000f00 */
[----:B------:R-:W-:Y:S01]  /*5fd70*/  MOV R27, R6 ;  /* 0x00000006001b7202 */ /* 0x000fe20000000f00 */
[----:B--2---:R0:W-:Y:S01]  /*5fd80*/  STL.64 [R1+0x4d08], R22 ;  /* 0x004d081601007387 */ /* 0x0041e20000100a00 */
[----:B---3--:R-:W-:Y:S03]  /*5fd90*/  STL.64 [R1+0x4d00], R20 ;  /* 0x004d001401007387 */ /* 0x008fe60000100a00 */
[----:B------:R-:W-:Y:S02]  /*5fda0*/  STL.64 [R1+0x4d10], R26 ;  /* 0x004d101a01007387 */ /* 0x000fe40000100a00 */
[----:B------:R-:W2:Y:S01]  /*5fdb0*/  LDL.LU R4, [R1+0x70] ;  /* 0x0000700001047983 */ /* 0x000ea20000300800 */
[----:B------:R-:W2:Y:S01]  /*5fdc0*/  LDL.LU R5, [R1+0x74] ;  /* 0x0000740001057983 */ /* 0x000ea20000300800 */
[----:B------:R-:W3:Y:S02]  /*5fdd0*/  LDL.LU R6, [R1+0x78] ;  /* 0x0000780001067983 */ /* 0x000ee40000300800 */
[----:B------:R-:W3:Y:S02]  /*5fde0*/  LDL.LU R7, [R1+0x7c] ;  /* 0x00007c0001077983 */ /* 0x000ee40000300800 */
[----:B0-----:R-:W-:Y:S01]  /*5fdf0*/  IMAD.MOV.U32 R22, RZ, RZ, R28 ;  /* 0x000000ffff167224 */ /* 0x001fe200078e001c */
[----:B------:R-:W-:Y:S01]  /*5fe00*/  MOV R23, R29 ;  /* 0x0000001d00177202 */ /* 0x000fe20000000f00 */
[----:B---3--:R0:W-:Y:S01]  /*5fe10*/  STL.64 [R1+0x4d20], R6 ;  /* 0x004d200601007387 */ /* 0x0081e20000100a00 */
[----:B--2---:R-:W-:Y:S02]  /*5fe20*/  STL.64 [R1+0x4d18], R4 ;  /* 0x004d180401007387 */ /* 0x004fe40000100a00 */
[----:B------:R-:W2:Y:S02]  /*5fe30*/  LDL.LU R28, [R1+0x4dd8] ;  /* 0x004dd800011c7983 */ /* 0x000ea40000300800 */
[----:B------:R1:W-:Y:S01]  /*5fe40*/  STL.64 [R1+0x4d28], R22 ;  /* 0x004d281601007387 */ /* 0x0003e20000100a00 */
[----:B0-----:R-:W-:Y:S01]  /*5fe50*/  MOV R6, R19 ;  /* 0x0000001300067202 */ /* 0x001fe20000000f00 */
[----:B------:R-:W-:-:S05]  /*5fe60*/  IMAD.MOV.U32 R7, RZ, RZ, R18 ;  /* 0x000000ffff077224 */ /* 0x000fca00078e0012 */
[----:B------:R0:W-:Y:S01]  /*5fe70*/  STL.64 [R1+0x4d30], R6 ;  /* 0x004d300601007387 */ /* 0x0001e20000100a00 */
[----:B------:R-:W3:Y:S02]  /*5fe80*/  LDL.LU R20, [R1+0x90] ;  /* 0x0000900001147983 */ /* 0x000ee40000300800 */
[----:B------:R-:W3:Y:S02]  /*5fe90*/  LDL.LU R21, [R1+0x94] ;  /* 0x0000940001157983 */ /* 0x000ee40000300800 */
[----:B-1----:R-:W4:Y:S01]  /*5fea0*/  LDL.LU R22, [R1+0x98] ;  /* 0x0000980001167983 */ /* 0x002f220000300800 */
[----:B------:R-:W4:Y:S01]  /*5feb0*/  LDL.LU R23, [R1+0x9c] ;  /* 0x00009c0001177983 */ /* 0x000f220000300800 */
[----:B0-----:R-:W-:Y:S02]  /*5fec0*/  MOV R6, R17 ;  /* 0x0000001100067202 */ /* 0x001fe40000000f00 */
[----:B------:R-:W-:Y:S01]  /*5fed0*/  MOV R7, R16 ;  /* 0x0000001000077202 */ /* 0x000fe20000000f00 */
[----:B----4-:R-:W-:Y:S01]  /*5fee0*/  STL.64 [R1+0x4d40], R22 ;  /* 0x004d401601007387 */ /* 0x010fe20000100a00 */
[----:B---3--:R-:W-:Y:S03]  /*5fef0*/  STL.64 [R1+0x4d38], R20 ;  /* 0x004d381401007387 */ /* 0x008fe60000100a00 */
[----:B------:R0:W-:Y:S02]  /*5ff00*/  STL.64 [R1+0x4d70], R6 ;  /* 0x004d700601007387 */ /* 0x0001e40000100a00 */
[----:B------:R-:W3:Y:S01]  /*5ff10*/  LDL.LU R4, [R1+0x160] ;  /* 0x0001600001047983 */ /* 0x000ee20000300800 */
[----:B------:R-:W3:Y:S04]  /*5ff20*/  LDL.LU R5, [R1+0x164] ;  /* 0x0001640001057983 */ /* 0x000ee80000300800 */
[----:B0-----:R-:W4:Y:S01]  /*5ff30*/  LDL.LU R6, [R1+0x168] ;  /* 0x0001680001067983 */ /* 0x001f220000300800 */
[----:B------:R-:W4:Y:S03]  /*5ff40*/  LDL.LU R7, [R1+0x16c] ;  /* 0x00016c0001077983 */ /* 0x000f260000300800 */
[----:B----4-:R0:W-:Y:S01]  /*5ff50*/  STL.64 [R1+0x4d80], R6 ;  /* 0x004d800601007387 */ /* 0x0101e20000100a00 */
[----:B---3--:R-:W-:Y:S03]  /*5ff60*/  STL.64 [R1+0x4d78], R4 ;  /* 0x004d780401007387 */ /* 0x008fe60000100a00 */
[----:B0-----:R-:W3:Y:S04]  /*5ff70*/  LDL.LU.64 R6, [R1+0xf8] ;  /* 0x0000f80001067983 */ /* 0x001ee80000300a00 */
[----:B---3--:R0:W-:Y:S04]  /*5ff80*/  STL.64 [R1+0x4d90], R6 ;  /* 0x004d900601007387 */ /* 0x0081e80000100a00 */
[----:B0-----:R-:W3:Y:S04]  /*5ff90*/  LDL.64 R6, [R1+0x108] ;  /* 0x0001080001067983 */ /* 0x001ee80000100a00 */
[----:B---3--:R0:W-:Y:S04]  /*5ffa0*/  STL.64 [R1+0x4da8], R6 ;  /* 0x004da80601007387 */ /* 0x0081e80000100a00 */
[----:B0-----:R-:W3:Y:S04]  /*5ffb0*/  LDL.LU.64 R6, [R1+0x118] ;  /* 0x0001180001067983 */ /* 0x001ee80000300a00 */
[----:B---3--:R0:W-:Y:S01]  /*5ffc0*/  STL.64 [R1+0x4dc0], R6 ;  /* 0x004dc00601007387 */ /* 0x0081e20000100a00 */
[----:B------:R-:W3:Y:S02]  /*5ffd0*/  LDL.LU R4, [R1+0x1a0] ;  /* 0x0001a00001047983 */ /* 0x000ee40000300800 */
[----:B------:R-:W3:Y:S01]  /*5ffe0*/  LDL.LU R5, [R1+0x1a4] ;  /* 0x0001a40001057983 */ /* 0x000ee20000300800 */
[----:B0-----:R-:W3:Y:S01]  /*5fff0*/  LDL.LU R6, [R1+0x1a8] ;  /* 0x0001a80001067983 */ /* 0x001ee20000300800 */
[----:B------:R-:W3:Y:S02]  /*60000*/  LDL.LU R7, [R1+0x1ac] ;  /* 0x0001ac0001077983 */ /* 0x000ee40000300800 */
[----:B------:R-:W4:Y:S02]  /*60010*/  LDL.64 R18, [R1+0xe8] ;  /* 0x0000e80001127983 */ /* 0x000f240000100a00 */
[----:B----4-:R0:W-:Y:S01]  /*60020*/  STL.64 [R1+0x4d88], R18 ;  /* 0x004d881201007387 */ /* 0x0101e20000100a00 */
[----:B------:R-:W4:Y:S02]  /*60030*/  LDL.LU R16, [R1+0x170] ;  /* 0x0001700001107983 */ /* 0x000f240000300800 */
[----:B------:R-:W4:Y:S01]  /*60040*/  LDL.LU R17, [R1+0x174] ;  /* 0x0001740001117983 */ /* 0x000f220000300800 */
[----:B0-----:R-:W2:Y:S01]  /*60050*/  LDL.LU R18, [R1+0x178] ;  /* 0x0001780001127983 */ /* 0x001ea20000300800 */
[----:B------:R-:W2:Y:S03]  /*60060*/  LDL.LU R19, [R1+0x17c] ;  /* 0x00017c0001137983 */ /* 0x000ea60000300800 */
        /* <DEDUP_REMOVED lines=12> */
[----:B----4-:R0:W-:Y:S01]  /*60130*/  STL.64 [R1+0x4dd0], R18 ;  /* 0x004dd01201007387 */ /* 0x0101e20000100a00 */
[----:B--2---:R1:W-:Y:S03]  /*60140*/  STL.64 [R1+0x4dc8], R16 ;  /* 0x004dc81001007387 */ /* 0x0043e60000100a00 */
[----:B0-----:R-:W3:Y:S01]  /*60150*/  LDL.64 R18, [R1+0x128] ;  /* 0x0001280001127983 */ /* 0x001ee20000100a00 */
[----:B------:R-:W2:Y:S02]  /*60160*/  LDL.LU R12, [R1+0xc0] ;  /* 0x0000c000010c7983 */ /* 0x000ea40000300800 */
[----:B------:R-:W2:Y:S02]  /*60170*/  LDL.LU R13, [R1+0xc4] ;  /* 0x0000c400010d7983 */ /* 0x000ea40000300800 */
[----:B------:R-:W2:Y:S01]  /*60180*/  LDL.LU R14, [R1+0xc8] ;  /* 0x0000c800010e7983 */ /* 0x000ea20000300800 */
[----:B------:R-:W2:Y:S01]  /*60190*/  LDL.LU R15, [R1+0xcc] ;  /* 0x0000cc00010f7983 */ /* 0x000ea20000300800 */
[----:B------:R-:W4:Y:S02]  /*601a0*/  LDL.LU R20, [R1+0xa0] ;  /* 0x0000a00001147983 */ /* 0x000f240000300800 */
[----:B------:R-:W4:Y:S02]  /*601b0*/  LDL.LU R21, [R1+0xa4] ;  /* 0x0000a40001157983 */ /* 0x000f240000300800 */
[----:B------:R-:W4:Y:S01]  /*601c0*/  LDL.LU R22, [R1+0xa8] ;  /* 0x0000a80001167983 */ /* 0x000f220000300800 */
[----:B------:R-:W4:Y:S01]  /*601d0*/  LDL.LU R23, [R1+0xac] ;  /* 0x0000ac0001177983 */ /* 0x000f220000300800 */
[----:B------:R-:W2:Y:S02]  /*601e0*/  LDL.LU R24, [R1+0x80] ;  /* 0x0000800001187983 */ /* 0x000ea40000300800 */
[----:B------:R-:W2:Y:S02]  /*601f0*/  LDL.LU R25, [R1+0x84] ;  /* 0x0000840001197983 */ /* 0x000ea40000300800 */
[----:B------:R-:W2:Y:S01]  /*60200*/  LDL.LU R26, [R1+0x88] ;  /* 0x00008800011a7983 */ /* 0x000ea20000300800 */
[----:B---3--:R-:W-:Y:S01]  /*60210*/  HMMA.16816.F32 R4, R8, R18, R4 ;  /* 0x000000120804723c */ /* 0x008fe20000001804 */
[----:B------:R-:W-:-:S02]  /*60220*/  MOV R3, R19 ;  /* 0x0000001300037202 */ /* 0x000fc40000000f00 */
[----:B------:R-:W3:Y:S01]  /*60230*/  LDL.LU.64 R18, [R1+0x4dd0] ;  /* 0x004dd00001127983 */ /* 0x000ee20000300a00 */
[----:B-1----:R-:W3:Y:S11]  /*60240*/  LDL.LU.64 R16, [R1+0x4dc8] ;  /* 0x004dc80001107983 */ /* 0x002ef60000300a00 */
[----:B------:R-:W-:Y:S08]  /*60250*/  @!UPT UIADD3 URZ, URZ, URZ, URZ ;  /* 0x0000003f3f3ff290 */ /* 0x000ff0000fffe03f */
[----:B------:R-:W-:Y:S01]  /*60260*/  STL.64 [R1+0x660], R4 ;  /* 0x0006600401007387 */ /* 0x000fe20000100a00 */
[----:B------:R-:W-:Y:S01]  /*60270*/  MOV R0, R6 ;  /* 0x0000000600007202 */ /* 0x000fe20000000f00 */
[----:B------:R-:W-:Y:S02]  /*60280*/  IMAD.MOV.U32 R2, RZ, RZ, R7 ;  /* 0x000000ffff027224 */ /* 0x000fe400078e0007 */
[----:B------:R-:W3:Y:S01]  /*60290*/  LDL.LU.64 R6, [R1+0x4dc0] ;  /* 0x004dc00001067983 */ /* 0x000ee20000300a00 */
[----:B------:R-:W-:Y:S02]  /*602a0*/  STL [R1+0x4cb8], R3 ;  /* 0x004cb80301007387 */ /* 0x000fe40000100800 */
[----:B------:R0:W-:Y:S02]  /*602b0*/  STL [R1+0x4a9c], R2 ;  /* 0x004a9c0201007387 */ /* 0x0001e40000100800 */
[----:B------:R1:W-:Y:S01]  /*602c0*/  STL [R1+0x4a98], R0 ;  /* 0x004a980001007387 */ /* 0x0003e20000100800 */
[----:B---3--:R-:W-:Y:S01]  /*602d0*/  HMMA.16816.F32 R16, R8, R6, R16 ;  /* 0x000000060810723c */ /* 0x008fe20000001810 */
[----:B0-----:R-:W-:-:S02]  /*602e0*/  MOV R2, R6 ;  /* 0x0000000600027202 */ /* 0x001fc40000000f00 */
[----:B-1----:R-:W-:Y:S11]  /*602f0*/  MOV R0, R7 ;  /* 0x0000000700007202 */ /* 0x002ff60000000f00 */
[----:B------:R-:W-:Y:S09]  /*60300*/  @!UPT UIADD3 URZ, URZ, URZ, URZ ;  /* 0x0000003f3f3ff290 */ /* 0x000ff2000fffe03f */
[----:B------:R-:W-:Y:S01]  /*60310*/  STL.64 [R1+0x650], R16 ;  /* 0x0006501001007387 */ /* 0x000fe20000100a00 */
[----:B------:R0:W-:Y:S03]  /*60320*/  STL.64 [R1+0x658], R18 ;  /* 0x0006581201007387 */ /* 0x0001e60000100a00 */
[----:B0-----:R-:W3:Y:S01]  /*60330*/  LDL.LU.64 R18, [R1+0x4db8] ;  /* 0x004db80001127983 */ /* 0x001ee20000300a00 */
[----:B------:R-:W3:Y:S02]  /*60340*/  LDL.LU.64 R16, [R1+0x4db0] ;  /* 0x004db00001107983 */ /* 0x000ee40000300a00 */
[----:B------:R-:W3:Y:S02]  /*60350*/  LDL.LU.64 R6, [R1+0x4da8] ;  /* 0x004da80001067983 */ /* 0x000ee40000300a00 */
[----:B------:R-:W-:Y:S01]  /*60360*/  STL [R1+0x4cc0], R0 ;  /* 0x004cc00001007387 */ /* 0x000fe20000100800 */
[----:B------:R-:W-:Y:S01]  /*60370*/  STL [R1+0x4cbc], R2 ;  /* 0x004cbc0201007387 */ /* 0x000fe20000100800 */
[C---:B---3--:R-:W-:Y:S01]  /*60380*/  HMMA.16816.F32 R16, R8.reuse, R6, R16 ;  /* 0x000000060810723c */ /* 0x048fe20000001810 */
[----:B------:R-:W-:Y:S11]  /*60390*/  IMAD.MOV.U32 R3, RZ, RZ, R7 ;  /* 0x000000ffff037224 */ /* 0x000ff600078e0007 */
[----:B------:R-:W-:Y:S11]  /*603a0*/  @!UPT UIADD3 URZ, URZ, URZ, URZ ;  /* 0x0000003f3f3ff290 */ /* 0x000ff6000fffe03f */
[----:B------:R-:W-:Y:S01]  /*603b0*/  STL.64 [R1+0x640], R16 ;  /* 0x0006401001007387 */ /* 0x000fe20000100a00 */
[----:B------:R0:W-:Y:S03]  /*603c0*/  STL.64 [R1+0x648], R18 ;  /* 0x0006481201007387 */ /* 0x0001e60000100a00 */
[----:B0-----:R-:W3:Y:S01]  /*603d0*/  LDL.LU.64 R18, [R1+0x4da0] ;  /* 0x004da00001127983 */ /* 0x001ee20000300a00 */
[----:B------:R-:W3:Y:S02]  /*603e0*/  LDL.LU.64 R16, [R1+0x4d98] ;  /* 0x004d980001107983 */ /* 0x000ee40000300a00 */
[----:B------:R-:W3:Y:S02]  /*603f0*/  LDL.LU.64 R6, [R1+0x4d90] ;  /* 0x004d900001067983 */ /* 0x000ee40000300a00 */
[----:B------:R-:W-:Y:S01]  /*60400*/  STL [R1+0x4cc4], R3 ;  /* 0x004cc40301007387 */ /* 0x000fe20000100800 */
[----:B---3--:R-:W-:Y:S01]  /*60410*/  HMMA.16816.F32 R16, R8, R6, R16 ;  /* 0x000000060810723c */ /* 0x008fe20000001810 */
[----:B------:R-:W-:-:S02]  /*60420*/  MOV R0, R6 ;  /* 0x0000000600007202 */ /* 0x000fc40000000f00 */
[----:B------:R-:W-:Y:S11]  /*60430*/  MOV R2, R7 ;  /* 0x0000000700027202 */ /* 0x000ff60000000f00 */
        /* <DEDUP_REMOVED lines=13> */
[----:B0-----:R-:W4:Y:S01]  /*60510*/  LDL.LU.64 R6, [R1+0x4d70] ;  /* 0x004d700001067983 */ /* 0x001f220000300a00 */
[----:B------:R-:W2:Y:S02]  /*60520*/  LDL.LU.64 R18, [R1+0x4d68] ;  /* 0x004d680001127983 */ /* 0x000ea40000300a00 */
[----:B--2---:R-:W-:Y:S01]  /*60530*/  HMMA.16816.F32 R8, R8, R18, R12 ;  /* 0x000000120808723c */ /* 0x004fe2000000180c */
[----:B------:R-:W2:Y:S01]  /*60540*/  LDL.LU.64 R14, [R1+0x4d60] ;  /* 0x004d6000010e7983 */ /* 0x000ea20000300a00 */
[----:B------:R-:W3:Y:S01]  /*60550*/  LDL.LU.64 R12, [R1+0x4d58] ;  /* 0x004d5800010c7983 */ /* 0x000ee20000300a00 */
[----:B------:R-:W-:-:S02]  /*60560*/  MOV R2, R18 ;  /* 0x0000001200027202 */ /* 0x000fc40000000f00 */
[----:B------:R-:W-:Y:S11]  /*60570*/  MOV R0, R19 ;  /* 0x0000001300007202 */ /* 0x000ff60000000f00 */
[----:B------:R-:W-:Y:S07]  /*60580*/  @!UPT UIADD3 URZ, URZ, URZ, URZ ;  /* 0x0000003f3f3ff290 */ /* 0x000fee000fffe03f */
[----:B------:R-:W-:Y:S01]  /*60590*/  STL.64 [R1+0x530], R8 ;  /* 0x0005300801007387 */ /* 0x000fe20000100a00 */
[----:B------:R3:W-:Y:S02]  /*605a0*/  STL.64 [R1+0x538], R10 ;  /* 0x0005380a01007387 */ /* 0x0007e40000100a00 */
[----:B------:R-:W4:Y:S02]  /*605b0*/  LDL.LU.64 R18, [R1+0x4d50] ;  /* 0x004d500001127983 */ /* 0x000f240000300a00 */
[----:B------:R-:W4:Y:S01]  /*605c0*/  LDL.LU.64 R16, [R1+0x4d48] ;  /* 0x004d480001107983 */ /* 0x000f220000300a00 */
[----:B---3--:R-:W-:Y:S02]  /*605d0*/  MOV R11, R12 ;  /* 0x0000000c000b7202 */ /* 0x008fe40000000f00 */
[----:B------:R-:W3:Y:S01]  /*605e0*/  LDL R12, [R1+0x1f30] ;  /* 0x001f3000010c7983 */ /* 0x000ee20000100800 */
[C---:B----4-:R-:W-:Y:S03]  /*605f0*/  HMMA.16816.F32 R4, R16.reuse, R6, R20 ;  /* 0x000000061004723c */ /* 0x050fe60000001814 */
[----:B------:R-:W4:Y:S01]  /*60600*/  LDL.LU.64 R22, [R1+0x4d40] ;  /* 0x004d400001167983 */ /* 0x000f220000300a00 */
[----:B------:R-:W4:Y:S11]  /*60610*/  LDL.LU.64 R20, [R1+0x4d38] ;  /* 0x004d380001147983 */ /* 0x000f360000300a00 */
[----:B------:R-:W-:Y:S08]  /*60620*/  @!UPT UIADD3 URZ, URZ, URZ, URZ ;  /* 0x0000003f3f3ff290 */ /* 0x000ff0000fffe03f */
[----:B------:R-:W-:Y:S01]  /*60630*/  STL.64 [R1+0x520], R4 ;  /* 0x0005200401007387 */ /* 0x000fe20000100a00 */
[----:B------:R0:W-:Y:S03]  /*60640*/  STL.64 [R1+0x528], R6 ;  /* 0x0005280601007387 */ /* 0x0001e60000100a00 */
[----:B0-----:R-:W4:Y:S01]  /*60650*/  LDL.LU.64 R6, [R1+0x4d30] ;  /* 0x004d300001067983 */ /* 0x001f220000300a00 */
[----:B------:R-:W-:Y:S01]  /*60660*/  IMAD.MOV.U32 R27, RZ, RZ, R28 ;  /* 0x000000ffff1b7224 */ /* 0x000fe200078e001c */
[C---:B----4-:R-:W-:Y:S02]  /*60670*/  HMMA.16816.F32 R4, R16.reuse, R6, R20 ;  /* 0x000000061004723c */ /* 0x050fe40000001814 */
[----:B------:R-:W4:Y:S11]  /*60680*/  LDL.LU.64 R22, [R1+0x4d28] ;  /* 0x004d280001167983 */ /* 0x000f360000300a00 */
[----:B------:R-:W-:Y:S10]  /*60690*/  @!UPT UIADD3 URZ, URZ, URZ, URZ ;  /* 0x0000003f3f3ff290 */ /* 0x000ff4000fffe03f */
[----:B------:R-:W-:Y:S01]  /*606a0*/  STL.64 [R1+0x510], R4 ;  /* 0x0005100401007387 */ /* 0x000fe20000100a00 */
[----:B------:R0:W-:Y:S03]  /*606b0*/  STL.64 [R1+0x518], R6 ;  /* 0x0005180601007387 */ /* 0x0001e60000100a00 */
[----:B0-----:R-:W2:Y:S01]  /*606c0*/  LDL.LU.64 R6, [R1+0x4d20] ;  /* 0x004d200001067983 */ /* 0x001ea20000300a00 */
[----:B------:R-:W2:Y:S01]  /*606d0*/  LDL.LU.64 R4, [R1+0x4d18] ;  /* 0x004d180001047983 */ /* 0x000ea20000300a00 */
[C---:B----4-:R-:W-:Y:S02]  /*606e0*/  HMMA.16816.F32 R20, R16.reuse, R22, R24 ;  /* 0x000000161014723c */ /* 0x050fe40000001818 */
[----:B------:R-:W4:Y:S11]  /*606f0*/  LDL.LU.64 R26, [R1+0x4d10] ;  /* 0x004d1000011a7983 */ /* 0x000f360000300a00 */
[----:B------:R-:W-:Y:S10]  /*60700*/  @!UPT UIADD3 URZ, URZ, URZ, URZ ;  /* 0x0000003f3f3ff290 */ /* 0x000ff4000fffe03f */
[----:B------:R-:W-:Y:S01]  /*60710*/  STL.64 [R1+0x500], R20 ;  /* 0x0005001401007387 */ /* 0x000fe20000100a00 */
[----:B------:R0:W-:Y:S03]  /*60720*/  STL.64 [R1+0x508], R22 ;  /* 0x0005081601007387 */ /* 0x0001e60000100a00 */
[----:B0-----:R-:W3:Y:S01]  /*60730*/  LDL.LU.64 R22, [R1+0x4d08] ;  /* 0x004d080001167983 */ /* 0x001ee20000300a00 */
[----:B------:R-:W3:Y:S02]  /*60740*/  LDL.LU.64 R20, [R1+0x4d00] ;  /* 0x004d000001147983 */ /* 0x000ee40000300a00 */
[----:B--2---:R-:W-:Y:S01]  /*60750*/  IMAD.MOV.U32 R10, RZ, RZ, R15 ;  /* 0x000000ffff0a7224 */ /* 0x004fe200078e000f */
[C---:B----4-:R-:W-:Y:S01]  /*60760*/  HMMA.16816.F32 R24, R16.reuse, R26, R4 ;  /* 0x0000001a1018723c */ /* 0x050fe20000001804 */
[----:B------:R-:W2:Y:S11]  /*60770*/  LDL.LU.64 R4, [R1+0x4cf8] ;  /* 0x004cf80001047983 */ /* 0x000eb60000300a00 */
[----:B------:R-:W-:Y:S11]  /*60780*/  @!UPT UIADD3 URZ, URZ, URZ, URZ ;  /* 0x0000003f3f3ff290 */ /* 0x000ff6000fffe03f */
[----:B------:R-:W-:Y:S01]  /*60790*/  STL.64 [R1+0x4f0], R24 ;  /* 0x0004f01801007387 */ /* 0x000fe20000100a00 */
[----:B------:R0:W-:Y:S03]  /*607a0*/  STL.64 [R1+0x4f8], R26 ;  /* 0x0004f81a01007387 */ /* 0x0001e60000100a00 */
[----:B0-----:R-:W4:Y:S01]  /*607b0*/  LDL.LU.64 R26, [R1+0x4cf0] ;  /* 0x004cf000011a7983 */ /* 0x001f220000300a00 */
[----:B------:R-:W2:Y:S01]  /*607c0*/  LDL.LU.64 R24, [R1+0x4ce8] ;  /* 0x004ce80001187983 */ /* 0x000ea20000300a00 */
[C---:B---3--:R-:W-:Y:S01]  /*607d0*/  HMMA.16816.F32 R8, R16.reuse, R10, R20 ;  /* 0x0000000a1008723c */ /* 0x048fe20000001814 */
[----:B------:R-:W4:Y:S01]  /*607e0*/  LDL.LU.64 R22, [R1+0x4ce0] ;  /* 0x004ce00001167983 */ /* 0x000f220000300a00 */
[----:B------:R-:W4:Y:S11]  /*607f0*/  LDL.LU.64 R20, [R1+0x4cd8] ;  /* 0x004cd80001147983 */ /* 0x000f360000300a00 */
[----:B------:R-:W-:Y:S10]  /*60800*/  @!UPT UIADD3 URZ, URZ, URZ, URZ ;  /* 0x0000003f3f3ff290 */ /* 0x000ff4000fffe03f */
[----:B------:R-:W-:Y:S01]  /*60810*/  STL.64 [R1+0x4e0], R8 ;  /* 0x0004e00801007387 */ /* 0x000fe20000100a00 */
[----:B------:R4:W-:Y:S02]  /*60820*/  STL.64 [R1+0x4e8], R10 ;  /* 0x0004e80a01007387 */ /* 0x0009e40000100a00 */
[----:B----4-:R-:W-:Y:S11]  /*60830*/  HMMA.16816.F32 R8, R16, R26, R20 ;  /* 0x0000001a1008723c */ /* 0x010ff60000001814 */
[----:B------:R-:W-:Y:S11]  /*60840*/  @!UPT UIADD3 URZ, URZ, URZ, URZ ;  /* 0x0000003f3f3ff290 */ /* 0x000ff6000fffe03f */
[----:B------:R-:W-:Y:S02]  /*60850*/  @!UPT UIADD3 URZ, URZ, URZ, URZ ;  /* 0x0000003f3f3ff290 */ /* 0x000fe4000fffe03f */
[----:B------:R-:W-:Y:S01]  /*60860*/  IMAD.MOV.U32 R28, RZ, RZ, R11 ;  /* 0x000000ffff1c7224 */ /* 0x000fe200078e000b */
[----:B------:R-:W-:Y:S01]  /*60870*/  MOV R29, R10 ;  /* 0x0000000a001d7202 */ /* 0x000fe20000000f00 */
[----:B------:R-:W-:Y:S03]  /*60880*/  STL.64 [R1+0x4d0], R8 ;  /* 0x0004d00801007387 */ /* 0x000fe60000100a00 */
[----:B------:R-:W-:Y:S02]  /*60890*/  STL [R1+0x490c], R28 ;  /* 0x00490c1c01007387 */ /* 0x000fe40000100800 */
[----:B------:R-:W-:Y:S01]  /*608a0*/  LDSM.16.M88.4 R8, [R12] ;  /* 0x000000000c08783b */ /* 0x000fe20000000200 */
[----:B------:R0:W-:Y:S04]  /*608b0*/  STL [R1+0x4908], R29 ;  /* 0x0049081d01007387 */ /* 0x0001e80000100800 */
[----:B0-----:R-:W3:Y:S04]  /*608c0*/  LDL R29, [R1+0x1f54] ;  /* 0x001f5400011d7983 */ /* 0x001ee80000100800 */
[----:B---3--:R-:W0:Y:S04]  /*608d0*/  LDSM.16.M88.4 R20, [R29+0x30000] ;  /* 0x030000001d14783b */ /* 0x008e280000000200 */
[----:B0-----:R-:W-:Y:S01]  /*608e0*/  STL.64 [R1+0x4bf8], R22 ;  /* 0x004bf81601007387 */ /* 0x001fe20000100a00 */
[----:B------:R-:W-:Y:S02]  /*608f0*/  STL.64 [R1+0x4bf0], R20 ;  /* 0x004bf01401007387 */ /* 0x000fe40000100a00 */
[----:B------:R-:W-:Y:S02]  /*60900*/  STL.64 [R1+0x20], R8 ;  /* 0x0000200801007387 */ /* 0x000fe40000100a00 */
[----:B------:R-:W0:Y:S01]  /*60910*/  LDSM.16.M88.4 R20, [R12+0x2000] ;  /* 0x002000000c14783b */ /* 0x000e220000000200 */
[----:B------:R-:W-:Y:S03]  /*60920*/  STL.64 [R1+0x28], R10 ;  /* 0x0000280a01007387 */ /* 0x000fe60000100a00 */
[----:B------:R-:W1:Y:S01]  /*60930*/  LDSM.16.M88.4 R8, [R12+0x4000] ;  /* 0x004000000c08783b */ /* 0x000e620000000200 */
[----:B0-----:R0:W-:Y:S03]  /*60940*/  STL.64 [R1+0x10], R20 ;  /* 0x0000101401007387 */ /* 0x0011e60000100a00 */
[----:B------:R2:W-:Y:S02]  /*60950*/  STL.64 [R1+0x18], R22 ;  /* 0x0000181601007387 */ /* 0x0005e40000100a00 */
[----:B-1----:R-:W-:Y:S02]  /*60960*/  STL.64 [R1], R8 ;  /* 0x0000000801007387 */ /* 0x002fe40000100a00 */
[----:B------:R-:W-:Y:S01]  /*60970*/  STL.64 [R1+0x8], R10 ;  /* 0x0000080a01007387 */ /* 0x000fe20000100a00 */
[----:B0-----:R-:W-:-:S02]  /*60980*/  MOV R21, R8 ;  /* 0x0000000800157202 */ /* 0x001fc40000000f00 */
[----:B------:R-:W-:Y:S01]  /*60990*/  MOV R20, R9 ;  /* 0x0000000900147202 */ /* 0x000fe20000000f00 */
[----:B--2---:R-:W-:Y:S01]  /*609a0*/  IMAD.MOV.U32 R22, RZ, RZ, R25 ;  /* 0x000000ffff167224 */ /* 0x004fe200078e0019 */
[----:B------:R-:W-:Y:S01]  /*609b0*/  MOV R23, R24 ;  /* 0x0000001800177202 */ /* 0x000fe20000000f00 */
[----:B------:R-:W-:Y:S04]  /*609c0*/  LDSM.16.M88.4 R8, [R12+0x8000] ;  /* 0x008000000c08783b */ /* 0x000fe80000000200 */
[----:B------:R0:W-:Y:S04]  /*609d0*/  STL.64 [R1+0x4cd0], R20 ;  /* 0x004cd01401007387 */ /* 0x0001e80000100a00 */
[----:B------:R-:W1:Y:S04]  /*609e0*/  LDSM.16.M88.4 R24, [R12+0x6000] ;  /* 0x006000000c18783b */ /* 0x000e680000000200 */
[----:B0-----:R-:W2:Y:S01]  /*609f0*/  LDL.LU R20, [R1+0xb0] ;  /* 0x0000b00001147983 */ /* 0x001ea20000300800 */
[----:B------:R-:W2:Y:S03]  /*60a00*/  LDL.LU R21, [R1+0xb4] ;  /* 0x0000b40001157983 */ /* 0x000ea60000300800 */
[----:B-1----:R0:W-:Y:S01]  /*60a10*/  STL [R1+0x4800], R26 ;  /* 0x0048001a01007387 */ /* 0x0021e20000100800 */
[----:B------:R1:W-:Y:S01]  /*60a20*/  STL [R1+0x47fc], R27 ;  /* 0x0047fc1b01007387 */ /* 0x0003e20000100800 */
[----:B0-----:R-:W-:Y:S01]  /*60a30*/  MOV R26, R5 ;  /* 0x00000005001a7202 */ /* 0x001fe20000000f00 */
[----:B-1----:R-:W-:-:S02]  /*60a40*/  IMAD.MOV.U32 R27, RZ, RZ, R4 ;  /* 0x000000ffff1b7224 */ /* 0x002fc400078e0004 */
[----:B------:R-:W0:Y:S04]  /*60a50*/  LDSM.16.M88.4 R4, [R12+0xa000] ;  /* 0x00a000000c04783b */ /* 0x000e280000000200 */
[----:B------:R-:W-:Y:S01]  /*60a60*/  STL.64 [R1+0x4ca8], R24 ;  /* 0x004ca81801007387 */ /* 0x000fe20000100a00 */
[----:B------:R-:W-:Y:S02]  /*60a70*/  STL [R1+0x46ec], R10 ;  /* 0x0046ec0a01007387 */ /* 0x000fe40000100800 */
[----:B------:R-:W-:Y:S02]  /*60a80*/  STL [R1+0x46e8], R11 ;  /* 0x0046e80b01007387 */ /* 0x000fe40000100800 */
[----:B------:R1:W-:Y:S02]  /*60a90*/  STL.64 [R1+0x4b98], R8 ;  /* 0x004b980801007387 */ /* 0x0003e40000100a00 */
[----:B-1----:R-:W3:Y:S01]  /*60aa0*/  LDL.LU R8, [R1+0x4c0] ;  /* 0x0004c00001087983 */ /* 0x002ee20000300800 */
[----:B------:R-:W3:Y:S02]  /*60ab0*/  LDL.LU R9, [R1+0x4c4] ;  /* 0x0004c40001097983 */ /* 0x000ee40000300800 */
[----:B------:R-:W3:Y:S02]  /*60ac0*/  LDL.LU R10, [R1+0x4c8] ;  /* 0x0004c800010a7983 */ /* 0x000ee40000300800 */
[----:B------:R-:W3:Y:S01]  /*60ad0*/  LDL.LU R11, [R1+0x4cc] ;  /* 0x0004cc00010b7983 */ /* 0x000ee20000300800 */
[----:B0-----:R0:W-:Y:S01]  /*60ae0*/  STL.64 [R1+0x4ba8], R6 ;  /* 0x004ba80601007387 */ /* 0x0011e20000100a00 */
[----:B------:R2:W-:Y:S01]  /*60af0*/  STL.64 [R1+0x4ba0], R4 ;  /* 0x004ba00401007387 */ /* 0x0005e20000100a00 */
[----:B0-----:R-:W-:-:S02]  /*60b00*/  MOV R6, R14 ;  /* 0x0000000e00067202 */ /* 0x001fc40000000f00 */
[----:B------:R-:W-:-:S07]  /*60b10*/  MOV R7, R13 ;  /* 0x0000000d00077202 */ /* 0x000fce0000000f00 */
[C---:B--2---:R-:W-:Y:S01]  /*60b20*/  HMMA.16816.F32 R4, R16.reuse, R6, R20 ;  /* 0x000000061004723c */ /* 0x044fe20000001814 */
[----:B------:R-:W2:Y:S11]  /*60b30*/  LDL.LU.64 R20, [R1+0x4cd0] ;  /* 0x004cd00001147983 */ /* 0x000eb60000300a00 */
[----:B------:R-:W-:Y:S11]  /*60b40*/  @!UPT UIADD3 URZ, URZ, URZ, URZ ;  /* 0x0000003f3f3ff290 */ /* 0x000ff6000fffe03f */
[----:B------:R-:W-:Y:S01]  /*60b50*/  STL.64 [R1+0x490], R4 ;  /* 0x0004900401007387 */ /* 0x000fe20000100a00 */
[----:B------:R-:W-:Y:S02]  /*60b60*/  STL.64 [R1+0x498], R6 ;  /* 0x0004980601007387 */ /* 0x000fe40000100a00 */
[----:B------:R-:W0:Y:S02]  /*60b70*/  LDSM.16.M88.4 R4, [R12+0xc000] ;  /* 0x00c000000c04783b */ /* 0x000e240000000200 */
[----:B0-----:R-:W-:Y:S02]  /*60b80*/  STL.64 [R1+0x30], R4 ;  /* 0x0000300401007387 */ /* 0x001fe40000100a00 */
        /* <DEDUP_REMOVED lines=25> */
[----:B------:R-:W-:Y:S02]  /*60d20*/  LDSM.16.M88.4 R4, [R12+0x1e000] ;  /* 0x01e000000c04783b */ /* 0x000fe40000000200 */
[----:B------:R-:W0:Y:S04]  /*60d30*/  LDSM.16.M88.4 R12, [R29+0x31000] ;  /* 0x031000001d0c783b */ /* 0x000e280000000200 */
[----:B0-----:R-:W-:Y:S01]  /*60d40*/  STL.64 [R1+0x4b08], R14 ;  /* 0x004b080e01007387 */ /* 0x001fe20000100a00 */
[----:B------:R-:W-:Y:S02]  /*60d50*/  STL.64 [R1+0x40], R4 ;  /* 0x0000400401007387 */ /* 0x000fe40000100a00 */
[----:B------:R3:W-:Y:S02]  /*60d60*/  STL.64 [R1+0x48], R6 ;  /* 0x0000480601007387 */ /* 0x0007e40000100a00 */
[----:B---3--:R-:W-:Y:S01]  /*60d70*/  HMMA.16816.F32 R4, R16, R26, R8 ;  /* 0x0000001a1004723c */ /* 0x008fe20000001808 */
[----:B------:R0:W-:Y:S04]  /*60d80*/  STL.64 [R1+0x4b00], R12 ;  /* 0x004b000c01007387 */ /* 0x0001e80000100a00 */
[----:B0-----:R-:W3:Y:S11]  /*60d90*/  LDL.LU R12, [R1+0x430] ;  /* 0x00043000010c7983 */ /* 0x001ef60000300800 */
[----:B------:R-:W-:Y:S07]  /*60da0*/  @!UPT UIADD3 URZ, URZ, URZ, URZ ;  /* 0x0000003f3f3ff290 */ /* 0x000fee000fffe03f */
[----:B------:R2:W-:Y:S01]  /*60db0*/  STL.64 [R1+0x4c0], R4 ;  /* 0x0004c00401007387 */ /* 0x0005e20000100a00 */
[----:B------:R-:W-:Y:S02]  /*60dc0*/  STL.64 [R1+0x4c8], R6 ;  /* 0x0004c80601007387 */ /* 0x000fe40000100a00 */
[----:B------:R-:W3:Y:S02]  /*60dd0*/  LDL.LU R13, [R1+0x434] ;  /* 0x00043400010d7983 */ /* 0x000ee40000300800 */
[----:B------:R-:W4:Y:S01]  /*60de0*/  LDL.LU R14, [R1+0x438] ;  /* 0x00043800010e7983 */ /* 0x000f220000300800 */
[----:B------:R-:W4:Y:S01]  /*60df0*/  LDL.LU R15, [R1+0x43c] ;  /* 0x00043c00010f7983 */ /* 0x000f220000300800 */
[----:B--2---:R-:W-:Y:S01]  /*60e00*/  IMAD.MOV.U32 R4, RZ, RZ, R21 ;  /* 0x000000ffff047224 */ /* 0x004fe200078e0015 */
[----:B------:R-:W-:Y:S02]  /*60e10*/  MOV R5, R20 ;  /* 0x0000001400057202 */ /* 0x000fe40000000f00 */
[----:B----4-:R-:W-:Y:S01]  /*60e20*/  STL.64 [R1+0x4bb8], R14 ;  /* 0x004bb80e01007387 */ /* 0x010fe20000100a00 */
[----:B---3--:R-:W-:Y:S02]  /*60e30*/  STL.64 [R1+0x4bb0], R12 ;  /* 0x004bb00c01007387 */ /* 0x008fe40000100a00 */
[----:B------:R0:W-:Y:S02]  /*60e40*/  STL.64 [R1+0x4bc0], R4 ;  /* 0x004bc00401007387 */ /* 0x0001e40000100a00 */
[----:B0-----:R-:W2:Y:S01]  /*60e50*/  LDL.64 R4, [R1+0x10] ;  /* 0x0000100001047983 */ /* 0x001ea20000100a00 */
[----:B------:R-:W-:Y:S01]  /*60e60*/  MOV R22, R2 ;  /* 0x0000000200167202 */ /* 0x000fe20000000f00 */
[----:B------:R-:W-:-:S02]  /*60e70*/  IMAD.MOV.U32 R23, RZ, RZ, R0 ;  /* 0x000000ffff177224 */ /* 0x000fc400078e0000 */
[----:B--2---:R0:W-:Y:S01]  /*60e80*/  STL.64 [R1+0x4bd8], R4 ;  /* 0x004bd80401007387 */ /* 0x0041e20000100a00 */
[----:B------:R-:W2:Y:S02]  /*60e90*/  LDL.LU R12, [R1+0x5e0] ;  /* 0x0005e000010c7983 */ /* 0x000ea40000300800 */
[----:B------:R-:W2:Y:S02]  /*60ea0*/  LDL.LU R13, [R1+0x5e4] ;  /* 0x0005e400010d7983 */ /* 0x000ea40000300800 */
[----:B------:R-:W3:Y:S01]  /*60eb0*/  LDL.LU R14, [R1+0x5e8] ;  /* 0x0005e800010e7983 */ /* 0x000ee20000300800 */
[----:B------:R-:W3:Y:S01]  /*60ec0*/  LDL.LU R15, [R1+0x5ec] ;  /* 0x0005ec00010f7983 */ /* 0x000ee20000300800 */
[----:B------:R-:W4:Y:S02]  /*60ed0*/  LDL.LU R2, [R1+0x4ccc] ;  /* 0x004ccc0001027983 */ /* 0x000f240000300800 */
[----:B------:R-:W2:Y:S02]  /*60ee0*/  LDL.LU R0, [R1+0x4cc8] ;  /* 0x004cc80001007983 */ /* 0x000ea40000300800 */
[----:B------:R1:W-:Y:S01]  /*60ef0*/  STL.64 [R1+0x4c10], R22 ;  /* 0x004c101601007387 */ /* 0x0003e20000100a00 */
[----:B0-----:R-:W2:Y:S01]  /*60f00*/  LDL.LU R4, [R1+0x600] ;  /* 0x0006000001047983 */ /* 0x001ea20000300800 */
[----:B------:R-:W2:Y:S02]  /*60f10*/  LDL.LU R5, [R1+0x604] ;  /* 0x0006040001057983 */ /* 0x000ea40000300800 */
[----:B------:R-:W2:Y:S02]  /*60f20*/  LDL.LU R6, [R1+0x608] ;  /* 0x0006080001067983 */ /* 0x000ea40000300800 */
[----:B------:R-:W2:Y:S01]  /*60f30*/  LDL.LU R7, [R1+0x60c] ;  /* 0x00060c0001077983 */ /* 0x000ea20000300800 */
[----:B-1----:R-:W2:Y:S01]  /*60f40*/  LDL.LU R22, [R1+0xe8] ;  /* 0x0000e80001167983 */ /* 0x002ea20000300800 */
[----:B------:R-:W-:-:S02]  /*60f50*/  MOV R23, R3 ;  /* 0x0000000300177202 */ /* 0x000fc40000000f00 */
[----:B------:R-:W3:Y:S03]  /*60f60*/  LDL.LU R3, [R1+0x4cc4] ;  /* 0x004cc40001037983 */ /* 0x000ee60000300800 */
[----:B--2---:R-:W-:Y:S01]  /*60f70*/  STL.64 [R1+0x4c28], R22 ;  /* 0x004c281601007387 */ /* 0x004fe20000100a00 */
[----:B------:R-:W-:Y:S02]  /*60f80*/  STL.64 [R1+0x4c08], R6 ;  /* 0x004c080601007387 */ /* 0x000fe40000100a00 */
[----:B------:R0:W-:Y:S02]  /*60f90*/  STL.64 [R1+0x4c00], R4 ;  /* 0x004c000401007387 */ /* 0x0001e40000100a00 */
[----:B0-----:R-:W2:Y:S01]  /*60fa0*/  LDL.LU R4, [R1+0x610] ;  /* 0x0006100001047983 */ /* 0x001ea20000300800 */
[----:B------:R-:W2:Y:S02]  /*60fb0*/  LDL.LU R5, [R1+0x614] ;  /* 0x0006140001057983 */ /* 0x000ea40000300800 */
[----:B------:R-:W2:Y:S02]  /*60fc0*/  LDL.LU R6, [R1+0x618] ;  /* 0x0006180001067983 */ /* 0x000ea40000300800 */
[----:B------:R-:W2:Y:S01]  /*60fd0*/  LDL.LU R7, [R1+0x61c] ;  /* 0x00061c0001077983 */ /* 0x000ea20000300800 */
[----:B------:R-:W-:Y:S01]  /*60fe0*/  MOV R22, R0 ;  /* 0x0000000000167202 */ /* 0x000fe20000000f00 */
[----:B----4-:R-:W-:Y:S01]  /*60ff0*/  IMAD.MOV.U32 R23, RZ, RZ, R2 ;  /* 0x000000ffff177224 */ /* 0x010fe200078e0002 */
[----:B------:R-:W4:Y:S01]  /*61000*/  LDL.LU R0, [R1+0x4cc0] ;  /* 0x004cc00001007983 */ /* 0x000f220000300800 */
[----:B------:R-:W3:Y:S03]  /*61010*/  LDL.LU R2, [R1+0x4cbc] ;  /* 0x004cbc0001027983 */ /* 0x000ee60000300800 */
[----:B------:R-:W-:Y:S04]  /*61020*/  STL.64 [R1+0x4c40], R22 ;  /* 0x004c401601007387 */ /* 0x000fe80000100a00 */
[----:B--2---:R-:W-:Y:S01]  /*61030*/  STL.64 [R1+0x4c20], R6 ;  /* 0x004c200601007387 */ /* 0x004fe20000100a00 */
[----:B------:R0:W-:Y:S03]  /*61040*/  STL.64 [R1+0x4c18], R4 ;  /* 0x004c180401007387 */ /* 0x0001e60000100a00 */
[----:B0-----:R-:W2:Y:S01]  /*61050*/  LDL.LU R4, [R1+0x6e0] ;  /* 0x0006e00001047983 */ /* 0x001ea20000300800 */
[----:B------:R-:W2:Y:S02]  /*61060*/  LDL.LU R5, [R1+0x6e4] ;  /* 0x0006e40001057983 */ /* 0x000ea40000300800 */
[----:B------:R-:W2:Y:S02]  /*61070*/  LDL.LU R6, [R1+0x6e8] ;  /* 0x0006e80001067983 */ /* 0x000ea40000300800 */
[----:B------:R-:W2:Y:S01]  /*61080*/  LDL.LU R7, [R1+0x6ec] ;  /* 0x0006ec0001077983 */ /* 0x000ea20000300800 */
[----:B------:R-:W2:Y:S01]  /*61090*/  LDL.LU R22, [R1+0x108] ;  /* 0x0001080001167983 */ /* 0x000ea20000300800 */
[----:B---3--:R-:W-:-:S02]  /*610a0*/  MOV R23, R3 ;  /* 0x0000000300177202 */ /* 0x008fc40000000f00 */
[----:B------:R-:W3:Y:S03]  /*610b0*/  LDL.LU R3, [R1+0x4cb8] ;  /* 0x004cb80001037983 */ /* 0x000ee60000300800 */
[----:B--2---:R0:W-:Y:S01]  /*610c0*/  STL.64 [R1+0x4c58], R22 ;  /* 0x004c581601007387 */ /* 0x0041e20000100a00 */
[----:B------:R-:W-:Y:S02]  /*610d0*/  STL.64 [R1+0x4c38], R6 ;  /* 0x004c380601007387 */ /* 0x000fe40000100a00 */
[----:B------:R1:W-:Y:S01]  /*610e0*/  STL.64 [R1+0x4c30], R4 ;  /* 0x004c300401007387 */ /* 0x0003e20000100a00 */
[----:B0-----:R-:W-:Y:S01]  /*610f0*/  MOV R22, R2 ;  /* 0x0000000200167202 */ /* 0x001fe20000000f00 */
[----:B----4-:R-:W-:Y:S01]  /*61100*/  IMAD.MOV.U32 R23, RZ, RZ, R0 ;  /* 0x000000ffff177224 */ /* 0x010fe200078e0000 */
[----:B-1----:R-:W2:Y:S01]  /*61110*/  LDL.LU R4, [R1+0x450] ;  /* 0x0004500001047983 */ /* 0x002ea20000300800 */
[----:B------:R-:W2:Y:S02]  /*61120*/  LDL.LU R5, [R1+0x454] ;  /* 0x0004540001057983 */ /* 0x000ea40000300800 */
[----:B------:R-:W4:Y:S02]  /*61130*/  LDL.LU R6, [R1+0x458] ;  /* 0x0004580001067983 */ /* 0x000f240000300800 */
[----:B------:R-:W4:Y:S01]  /*61140*/  LDL.LU R7, [R1+0x45c] ;  /* 0x00045c0001077983 */ /* 0x000f220000300800 */
[----:B------:R0:W-:Y:S04]  /*61150*/  STL.64 [R1+0x4c70], R22 ;  /* 0x004c701601007387 */ /* 0x0001e80000100a00 */
[----:B0-----:R-:W2:Y:S01]  /*61160*/  LDL.LU R22, [R1+0x128] ;  /* 0x0001280001167983 */ /* 0x001ea20000300800 */
[----:B---3--:R-:W-:-:S02]  /*61170*/  MOV R23, R3 ;  /* 0x0000000300177202 */ /* 0x008fc40000000f00 */
[----:B------:R-:W3:Y:S03]  /*61180*/  LDL.LU R3, [R1+0x4cb4] ;  /* 0x004cb40001037983 */ /* 0x000ee60000300800 */
[----:B--2---:R-:W-:Y:S01]  /*61190*/  STL.64 [R1+0x4c88], R22 ;  /* 0x004c881601007387 */ /* 0x004fe20000100a00 */
[----:B----4-:R-:W-:Y:S02]  /*611a0*/  STL.64 [R1+0x4c50], R6 ;  /* 0x004c500601007387 */ /* 0x010fe40000100a00 */
[----:B------:R0:W-:Y:S02]  /*611b0*/  STL.64 [R1+0x4c48], R4 ;  /* 0x004c480401007387 */ /* 0x0001e40000100a00 */
[----:B0-----:R-:W2:Y:S01]  /*611c0*/  LDL.LU R4, [R1+0x460] ;  /* 0x0004600001047983 */ /* 0x001ea20000300800 */
[----:B------:R-:W2:Y:S02]  /*611d0*/  LDL.LU R5, [R1+0x464] ;  /* 0x0004640001057983 */ /* 0x000ea40000300800 */
[----:B------:R-:W4:Y:S02]  /*611e0*/  LDL.LU R6, [R1+0x468] ;  /* 0x0004680001067983 */ /* 0x000f240000300800 */
[----:B------:R-:W4:Y:S01]  /*611f0*/  LDL.LU R7, [R1+0x46c] ;  /* 0x00046c0001077983 */ /* 0x000f220000300800 */
[----:B------:R-:W2:Y:S01]  /*61200*/  LDL.LU R22, [R1+0x138] ;  /* 0x0001380001167983 */ /* 0x000ea20000300800 */
[----:B------:R-:W2:Y:S03]  /*61210*/  LDL.LU R23, [R1+0x13c] ;  /* 0x00013c0001177983 */ /* 0x000ea60000300800 */
[----:B--2---:R0:W-:Y:S04]  /*61220*/  STL.64 [R1+0x4ca0], R22 ;  /* 0x004ca01601007387 */ /* 0x0041e80000100a00 */
[----:B0-----:R-:W2:Y:S01]  /*61230*/  LDL.LU R22, [R1+0x148] ;  /* 0x0001480001167983 */ /* 0x001ea20000300800 */
[----:B---3--:R-:W-:-:S02]  /*61240*/  MOV R23, R3 ;  /* 0x0000000300177202 */ /* 0x008fc40000000f00 */
[----:B------:R-:W3:Y:S02]  /*61250*/  LDL.LU R3, [R1+0x4cb0] ;  /* 0x004cb00001037983 */ /* 0x000ee40000300800 */
[----:B------:R-:W2:Y:S01]  /*61260*/  LDL.LU R24, [R1+0x4b0] ;  /* 0x0004b00001187983 */ /* 0x000ea20000300800 */
[----:B------:R-:W2:Y:S01]  /*61270*/  LDL.LU R25, [R1+0x4b4] ;  /* 0x0004b40001197983 */ /* 0x000ea20000300800 */
[----:B------:R-:W2:Y:S02]  /*61280*/  LDL.LU R26, [R1+0x4b8] ;  /* 0x0004b800011a7983 */ /* 0x000ea40000300800 */
[----:B------:R-:W2:Y:S02]  /*61290*/  LDL.LU R27, [R1+0x4bc] ;  /* 0x0004bc00011b7983 */ /* 0x000ea40000300800 */
[----:B----4-:R-:W-:Y:S01]  /*612a0*/  STL.64 [R1+0x4c68], R6 ;  /* 0x004c680601007387 */ /* 0x010fe20000100a00 */
[----:B------:R0:W-:Y:S04]  /*612b0*/  STL.64 [R1+0x4c60], R4 ;  /* 0x004c600401007387 */ /* 0x0001e80000100a00 */
        /* <DEDUP_REMOVED lines=10> */
[C---:B------:R-:W-:Y:S01]  /*61360*/  HMMA.16816.F32 R20, R16.reuse, R22, R24 ;  /* 0x000000161014723c */ /* 0x040fe20000001818 */
[----:B----4-:R-:W-:Y:S01]  /*61370*/  STL.64 [R1+0x4c98], R6 ;  /* 0x004c980601007387 */ /* 0x010fe20000100a00 */
[----:B--2---:R0:W-:Y:S03]  /*61380*/  STL.64 [R1+0x4c90], R4 ;  /* 0x004c900401007387 */ /* 0x0041e60000100a00 */
        /* <DEDUP_REMOVED lines=9> */
[----:B------:R-:W2:Y:S04]  /*61420*/  LDL.LU R15, [R1+0x5fc] ;  /* 0x0005fc00010f7983 */ /* 0x000ea80000300800 */
[----:B------:R-:W-:Y:S01]  /*61430*/  IMAD.MOV.U32 R26, RZ, RZ, R22 ;  /* 0x000000ffff1a7224 */ /* 0x000fe200078e0016 */
[----:B------:R-:W-:Y:S01]  /*61440*/  MOV R27, R23 ;  /* 0x00000017001b7202 */ /* 0x000fe20000000f00 */
[----:B--2---:R-:W-:Y:S01]  /*61450*/  STL.64 [R1+0x4be8], R14 ;  /* 0x004be80e01007387 */ /* 0x004fe20000100a00 */
[----:B----4-:R0:W-:Y:S03]  /*61460*/  STL.64 [R1+0x4be0], R12 ;  /* 0x004be00c01007387 */ /* 0x0101e60000100a00 */
[----:B0-----:R-:W2:Y:S01]  /*61470*/  LDL.64 R12, [R1+0x20] ;  /* 0x00002000010c7983 */ /* 0x001ea20000100a00 */
[----:B------:R-:W4:Y:S02]  /*61480*/  LDL.LU R8, [R1+0x5d0] ;  /* 0x0005d00001087983 */ /* 0x000f240000300800 */
[----:B------:R-:W4:Y:S02]  /*61490*/  LDL.LU R9, [R1+0x5d4] ;  /* 0x0005d40001097983 */ /* 0x000f240000300800 */
[----:B------:R-:W4:Y:S01]  /*614a0*/  LDL.LU R10, [R1+0x5d8] ;  /* 0x0005d800010a7983 */ /* 0x000f220000300800 */
[----:B------:R-:W4:Y:S01]  /*614b0*/  LDL.LU R11, [R1+0x5dc] ;  /* 0x0005dc00010b7983 */ /* 0x000f220000300800 */
[----:B------:R-:W4:Y:S02]  /*614c0*/  LDL.LU.64 R24, [R1+0x4ca8] ;  /* 0x004ca80001187983 */ /* 0x000f240000300a00 */
[----:B------:R0:W-:Y:S02]  /*614d0*/  STL.64 [R1+0x4b0], R20 ;  /* 0x0004b01401007387 */ /* 0x0001e40000100a00 */
[----:B------:R-:W0:Y:S01]  /*614e0*/  LDL.LU.64 R22, [R1+0x4ca0] ;  /* 0x004ca00001167983 */ /* 0x000e220000300a00 */
[----:B------:R-:W-:Y:S01]  /*614f0*/  STL [R1+0x4808], R27 ;  /* 0x0048081b01007387 */ /* 0x000fe20000100800 */
[----:B------:R-:W-:Y:S01]  /*61500*/  STL [R1+0x4804], R26 ;  /* 0x0048041a01007387 */ /* 0x000fe20000100800 */
[C---:B0-----:R-:W-:Y:S02]  /*61510*/  HMMA.16816.F32 R20, R16.reuse, R22, R4 ;  /* 0x000000161014723c */ /* 0x041fe40000001804 */
        /* <DEDUP_REMOVED lines=10> */
[----:B------:R2:W-:Y:S01]  /*615c0*/  STL.64 [R1+0x480], R20 ;  /* 0x0004801401007387 */ /* 0x0005e20000100a00 */
[----:B------:R-:W-:Y:S01]  /*615d0*/  MOV R27, R22 ;  /* 0x00000016001b7202 */ /* 0x000fe20000000f00 */
[----:B------:R-:W-:Y:S02]  /*615e0*/  IMAD.MOV.U32 R26, RZ, RZ, R23 ;  /* 0x000000ffff1a7224 */ /* 0x000fe400078e0017 */
[----:B------:R-:W2:Y:S02]  /*615f0*/  LDL.LU.64 R22, [R1+0x4c70] ;  /* 0x004c700001167983 */ /* 0x000ea40000300a00 */
        /* <DEDUP_REMOVED lines=30> */
[----:B--2---:R-:W-:Y:S02]  /*617e0*/  HMMA.16816.F32 R16, R16, R22, R4 ;  /* 0x000000161010723c */ /* 0x004fe40000001804 */
[----:B------:R-:W2:Y:S01]  /*617f0*/  LDL.LU.64 R6, [R1+0x4c08] ;  /* 0x004c080001067983 */ /* 0x000ea20000300a00 */
[----:B------:R-:W2:Y:S02]  /*61800*/  LDL.LU.64 R4, [R1+0x4c00] ;  /* 0x004c000001047983 */ /* 0x000ea40000300a00 */
[----:B------:R-:W2:Y:S02]  /*61810*/  LDL.LU.64 R22, [R1+0x4bf8] ;  /* 0x004bf80001167983 */ /* 0x000ea40000300a00 */
[----:B------:R-:W2:Y:S01]  /*61820*/  LDL.LU.64 R20, [R1+0x4bf0] ;  /* 0x004bf00001147983 */ /* 0x000ea20000300a00 */
[----:B------:R-:W-:Y:S11]  /*61830*/  MOV R28, R13 ;  /* 0x0000000d001c7202 */ /* 0x000ff60000000f00 */
[----:B------:R-:W-:Y:S04]  /*61840*/  @!UPT UIADD3 URZ, URZ, URZ, URZ ;  /* 0x0000003f3f3ff290 */ /* 0x000fe8000fffe03f */
[----:B------:R0:W-:Y:S01]  /*61850*/  STL.64 [R1+0x2c0], R16 ;  /* 0x0002c01001007387 */ /* 0x0001e20000100a00 */
[----:B------:R1:W-:Y:S03]  /*61860*/  STL.64 [R1+0x2c8], R18 ;  /* 0x0002c81201007387 */ /* 0x0003e60000100a00 */
[----:B0-----:R-:W3:Y:S01]  /*61870*/  LDL.LU R16, [R1+0x5c0] ;  /* 0x0005c00001107983 */ /* 0x001ee20000300800 */
[----:B------:R-:W3:Y:S02]  /*61880*/  LDL.LU R17, [R1+0x5c4] ;  /* 0x0005c40001117983 */ /* 0x000ee40000300800 */
[----:B-1----:R-:W3:Y:S02]  /*61890*/  LDL.LU R18, [R1+0x5c8] ;  /* 0x0005c80001127983 */ /* 0x002ee40000300800 */
[----:B------:R-:W3:Y:S01]  /*618a0*/  LDL.LU.64 R14, [R1+0x4be8] ;  /* 0x004be800010e7983 */ /* 0x000ee20000300a00 */
[----:B--2---:R-:W-:Y:S01]  /*618b0*/  HMMA.16816.F32 R4, R20, R12, R4 ;  /* 0x0000000c1404723c */ /* 0x004fe20000001804 */
[----:B------:R-:W2:Y:S11]  /*618c0*/  LDL.LU.64 R12, [R1+0x4be0] ;  /* 0x004be000010c7983 */ /* 0x000eb60000300a00 */
[----:B------:R-:W-:Y:S11]  /*618d0*/  @!UPT UIADD3 URZ, URZ, URZ, URZ ;  /* 0x0000003f3f3ff290 */ /* 0x000ff6000fffe03f */
[----:B------:R0:W-:Y:S01]  /*618e0*/  STL.64 [R1+0x2b0], R4 ;  /* 0x0002b00401007387 */ /* 0x0001e20000100a00 */
[----:B------:R-:W-:Y:S03]  /*618f0*/  STL [R1+0x2b8], R6 ;  /* 0x0002b80601007387 */ /* 0x000fe60000100800 */
[----:B0-----:R-:W2:Y:S01]  /*61900*/  LDL.LU.64 R4, [R1+0x4bd8] ;  /* 0x004bd80001047983 */ /* 0x001ea20000300a00 */
[----:B---3--:R-:W-:Y:S01]  /*61910*/  MOV R19, R3 ;  /* 0x0000000300137202 */ /* 0x008fe20000000f00 */
[----:B------:R-:W-:-:S05]  /*61920*/  IMAD.MOV.U32 R3, RZ, RZ, R7 ;  /* 0x000000ffff037224 */ /* 0x000fca00078e0007 */
[----:B------:R-:W-:Y:S01]  /*61930*/  STL [R1+0x47f8], R3 ;  /* 0x0047f80301007387 */ /* 0x000fe20000100800 */
        /* <DEDUP_REMOVED lines=8> */
[----:B------:R-:W2:Y:S01]  /*619c0*/  LDL.LU.64 R4, [R1+0x4bc0] ;  /* 0x004bc00001047983 */ /* 0x000ea20000300a00 */
[C---:B----4-:R-:W-:Y:S08]  /*619d0*/  HMMA.16816.F32 R8, R20.reuse, R24, R8 ;  /* 0x000000181408723c */ /* 0x050ff00000001808 */
[C---:B--2---:R-:W-:Y:S01]  /*619e0*/  HMMA.16816.F32 R4, R20.reuse, R4, R12 ;  /* 0x000000041404723c */ /* 0x044fe2000000180c */
[----:B------:R-:W2:Y:S01]  /*619f0*/  LDL.LU.64 R14, [R1+0x4bb8] ;  /* 0x004bb800010e7983 */ /* 0x000ea20000300a00 */
[----:B------:R-:W2:Y:S11]  /*61a00*/  LDL.LU.64 R12, [R1+0x4bb0] ;  /* 0x004bb000010c7983 */ /* 0x000eb60000300a00 */
[----:B------:R-:W-:Y:S10]  /*61a10*/  @!UPT UIADD3 URZ, URZ, URZ, URZ ;  /* 0x0000003f3f3ff290 */ /* 0x000ff4000fffe03f */
[----:B------:R-:W-:Y:S01]  /*61a20*/  STL [R1+0x290], R4 ;  /* 0x0002900401007387 */ /* 0x000fe20000100800 */
[----:B------:R-:W-:Y:S02]  /*61a30*/  IMAD.MOV.U32 R3, RZ, RZ, R5 ;  /* 0x000000ffff037224 */ /* 0x000fe400078e0005 */
[----:B------:R0:W-:Y:S02]  /*61a40*/  STL.64 [R1+0x298], R6 ;  /* 0x0002980601007387 */ /* 0x0001e40000100a00 */
[----:B0-----:R-:W3:Y:S01]  /*61a50*/  LDL.LU.64 R6, [R1+0x4ba8] ;  /* 0x004ba80001067983 */ /* 0x001ee20000300a00 */
[----:B------:R-:W2:Y:S02]  /*61a60*/  LDL.LU.64 R4, [R1+0x4ba0] ;  /* 0x004ba00001047983 */ /* 0x000ea40000300a00 */
[----:B------:R-:W-:Y:S02]  /*61a70*/  STL [R1+0x480c], R3 ;  /* 0x00480c0301007387 */ /* 0x000fe40000100800 */
[----:B------:R0:W-:Y:S01]  /*61a80*/  STL.64 [R1+0x280], R8 ;  /* 0x0002800801007387 */ /* 0x0001e20000100a00 */
[----:B------:R-:W-:Y:S04]  /*61a90*/  STL.64 [R1+0x288], R10 ;  /* 0x0002880a01007387 */ /* 0x000fe80000100a00 */
[----:B0-----:R-:W4:Y:S01]  /*61aa0*/  LDL.LU.64 R8, [R1+0x4b98] ;  /* 0x004b980001087983 */ /* 0x001f220000300a00 */
[----:B------:R-:W-:Y:S02]  /*61ab0*/  STL.64 [R1+0x4b50], R26 ;  /* 0x004b501a01007387 */ /* 0x000fe40000100a00 */
[----:B------:R-:W-:Y:S01]  /*61ac0*/  STL.64 [R1+0x4b48], R24 ;  /* 0x004b481801007387 */ /* 0x000fe20000100a00 */
[C---:B----4-:R-:W-:Y:S01]  /*61ad0*/  HMMA.16816.F32 R16, R20.reuse, R8, R16 ;  /* 0x000000081410723c */ /* 0x050fe20000001810 */
[----:B------:R-:W-:Y:S01]  /*61ae0*/  STL [R1+0x4aa4], R8 ;  /* 0x004aa40801007387 */ /* 0x000fe20000100800 */
[----:B------:R0:W-:Y:S11]  /*61af0*/  STL [R1+0x4aa0], R9 ;  /* 0x004aa00901007387 */ /* 0x0001f60000100800 */
[----:B------:R-:W-:Y:S10]  /*61b00*/  @!UPT UIADD3 URZ, URZ, URZ, URZ ;  /* 0x0000003f3f3ff290 */ /* 0x000ff4000fffe03f */
[----:B------:R-:W-:Y:S01]  /*61b10*/  STL.64 [R1+0x270], R16 ;  /* 0x0002701001007387 */ /* 0x000fe20000100a00 */
[----:B------:R-:W-:Y:S02]  /*61b20*/  STL.64 [R1+0x278], R18 ;  /* 0x0002781201007387 */ /* 0x000fe40000100a00 */
[----:B0-----:R-:W4:Y:S01]  /*61b30*/  LDL.64 R8, [R1+0xb0] ;  /* 0x0000b00001087983 */ /* 0x001f220000100a00 */
[----:B--2---:R-:W-:Y:S01]  /*61b40*/  HMMA.16816.F32 R12, R20, R4, R12 ;  /* 0x00000004140c723c */ /* 0x004fe2000000180c */
[----:B------:R-:W0:Y:S04]  /*61b50*/  LDSM.16.M88.4 R16, [R29+0x32000] ;  /* 0x032000001d10783b */ /* 0x000e280000000200 */
[----:B----4-:R1:W-:Y:S11]  /*61b60*/  STL.64 [R1+0x4b78], R8 ;  /* 0x004b780801007387 */ /* 0x0103f60000100a00 */
[----:B------:R-:W-:Y:S07]  /*61b70*/  @!UPT UIADD3 URZ, URZ, URZ, URZ ;  /* 0x0000003f3f3ff290 */ /* 0x000fee000fffe03f */
[----:B------:R-:W-:Y:S02]  /*61b80*/  STL.64 [R1+0x260], R12 ;  /* 0x0002600c01007387 */ /* 0x000fe40000100a00 */
[----:B------:R-:W-:Y:S01]  /*61b90*/  STL.64 [R1+0x268], R14 ;  /* 0x0002680e01007387 */ /* 0x000fe20000100a00 */
[----:B-1----:R-:W2:Y:S04]  /*61ba0*/  LDL.64 R8, [R1+0xc0] ;  /* 0x0000c00001087983 */ /* 0x002ea80000100a00 */
[----:B--2---:R1:W-:Y:S04]  /*61bb0*/  STL.64 [R1+0x4b80], R8 ;  /* 0x004b800801007387 */ /* 0x0043e80000100a00 */
[----:B-1----:R-:W2:Y:S01]  /*61bc0*/  LDL.64 R8, [R1+0x30] ;  /* 0x0000300001087983 */ /* 0x002ea20000100a00 */
[----:B------:R-:W4:Y:S02]  /*61bd0*/  LDL.LU R24, [R1+0x400] ;  /* 0x0004000001187983 */ /* 0x000f240000300800 */
[----:B------:R-:W4:Y:S02]  /*61be0*/  LDL.LU R25, [R1+0x404] ;  /* 0x0004040001197983 */ /* 0x000f240000300800 */
[----:B------:R-:W2:Y:S01]  /*61bf0*/  LDL.LU R26, [R1+0x408] ;  /* 0x00040800011a7983 */ /* 0x000ea20000300800 */
[----:B------:R-:W2:Y:S04]  /*61c00*/  LDL.LU R27, [R1+0x40c] ;  /* 0x00040c00011b7983 */ /* 0x000ea80000300800 */
[----:B--2---:R-:W-:Y:S01]  /*61c10*/  STL.64 [R1+0x4b68], R26 ;  /* 0x004b681a01007387 */ /* 0x004fe20000100a00 */
[----:B----4-:R1:W-:Y:S03]  /*61c20*/  STL.64 [R1+0x4b60], R24 ;  /* 0x004b601801007387 */ /* 0x0103e60000100a00 */
[----:B-1----:R-:W2:Y:S04]  /*61c30*/  LDL.64 R24, [R1+0xa0] ;  /* 0x0000a00001187983 */ /* 0x002ea80000100a00 */
[----:B--2---:R1:W-:Y:S04]  /*61c40*/  STL.64 [R1+0x4b70], R24 ;  /* 0x004b701801007387 */ /* 0x0043e80000100a00 */
[----:B-1----:R-:W2:Y:S01]  /*61c50*/  LDL.LU R24, [R1+0x420] ;  /* 0x0004200001187983 */ /* 0x002ea20000300800 */
[----:B------:R-:W2:Y:S02]  /*61c60*/  LDL.LU R25, [R1+0x424] ;  /* 0x0004240001197983 */ /* 0x000ea40000300800 */
[----:B------:R-:W4:Y:S02]  /*61c70*/  LDL.LU R26, [R1+0x428] ;  /* 0x00042800011a7983 */ /* 0x000f240000300800 */
[----:B------:R-:W4:Y:S02]  /*61c80*/  LDL.LU R27, [R1+0x42c] ;  /* 0x00042c00011b7983 */ /* 0x000f240000300800 */
[----:B----4-:R-:W-:Y:S01]  /*61c90*/  STL.64 [R1+0x4b90], R26 ;  /* 0x004b901a01007387 */ /* 0x010fe20000100a00 */
[----:B--2---:R1:W-:Y:S03]  /*61ca0*/  STL.64 [R1+0x4b88], R24 ;  /* 0x004b881801007387 */ /* 0x0043e60000100a00 */
[----:B-1----:R-:W2:Y:S01]  /*61cb0*/  LDL.LU R24, [R1+0x6d0] ;  /* 0x0006d00001187983 */ /* 0x002ea20000300800 */
[----:B------:R-:W2:Y:S02]  /*61cc0*/  LDL.LU R25, [R1+0x6d4] ;  /* 0x0006d40001197983 */ /* 0x000ea40000300800 */
[----:B------:R-:W2:Y:S02]  /*61cd0*/  LDL.LU R26, [R1+0x6d8] ;  /* 0x0006d800011a7983 */ /* 0x000ea40000300800 */
[----:B------:R-:W2:Y:S01]  /*61ce0*/  LDL.LU R27, [R1+0x6dc] ;  /* 0x0006dc00011b7983 */ /* 0x000ea20000300800 */
[----:B------:R-:W4:Y:S01]  /*61cf0*/  LDL.64 R12, [R1+0x80] ;  /* 0x00008000010c7983 */ /* 0x000f220000100a00 */
[----:B------:R-:W-:-:S02]  /*61d00*/  MOV R2, R8 ;  /* 0x0000000800027202 */ /* 0x000fc40000000f00 */
[----:B------:R-:W-:Y:S01]  /*61d10*/  MOV R0, R9 ;  /* 0x0000000900007202 */ /* 0x000fe20000000f00 */
[C---:B--2---:R-:W-:Y:S01]  /*61d20*/  HMMA.16816.F32 R24, R20.reuse, R8, R24 ;  /* 0x000000081418723c */ /* 0x044fe20000001818 */
[----:B----4-:R1:W-:Y:S04]  /*61d30*/  STL.64 [R1+0x4b58], R12 ;  /* 0x004b580c01007387 */ /* 0x0103e80000100a00 */
[----:B-1----:R-:W2:Y:S01]  /*61d40*/  LDL.64 R12, [R1+0x90] ;  /* 0x00009000010c7983 */ /* 0x002ea20000100a00 */
[----:B---3--:R-:W-:Y:S02]  /*61d50*/  STL.64 [R1+0x4a90], R6 ;  /* 0x004a900601007387 */ /* 0x008fe40000100a00 */
[----:B------:R1:W-:Y:S02]  /*61d60*/  STL.64 [R1+0x4a88], R4 ;  /* 0x004a880401007387 */ /* 0x0003e40000100a00 */
[----:B-1----:R-:W3:Y:S01]  /*61d70*/  LDL.LU R4, [R1+0x6c0] ;  /* 0x0006c00001047983 */ /* 0x002ee20000300800 */
[----:B------:R-:W3:Y:S02]  /*61d80*/  LDL.LU R5, [R1+0x6c4] ;  /* 0x0006c40001057983 */ /* 0x000ee40000300800 */
[----:B------:R-:W3:Y:S02]  /*61d90*/  LDL.LU R6, [R1+0x6c8] ;  /* 0x0006c80001067983 */ /* 0x000ee40000300800 */
[----:B------:R-:W3:Y:S01]  /*61da0*/  LDL.LU R7, [R1+0x6cc] ;  /* 0x0006cc0001077983 */ /* 0x000ee20000300800 */
[----:B------:R-:W-:Y:S01]  /*61db0*/  STL [R1+0x4aa8], R29 ;  /* 0x004aa81d01007387 */ /* 0x000fe20000100800 */
[----:B0-----:R-:W-:Y:S02]  /*61dc0*/  STL.64 [R1+0x49a8], R18 ;  /* 0x0049a81201007387 */ /* 0x001fe40000100a00 */
[----:B------:R0:W-:Y:S02]  /*61dd0*/  STL.64 [R1+0x49a0], R16 ;  /* 0x0049a01001007387 */ /* 0x0001e40000100a00 */
[----:B0-----:R-:W4:Y:S01]  /*61de0*/  LDL.LU R16, [R1+0x3f0] ;  /* 0x0003f00001107983 */ /* 0x001f220000300800 */
[----:B------:R-:W4:Y:S02]  /*61df0*/  LDL.LU R17, [R1+0x3f4] ;  /* 0x0003f40001117983 */ /* 0x000f240000300800 */
[----:B------:R-:W4:Y:S02]  /*61e00*/  LDL.LU R18, [R1+0x3f8] ;  /* 0x0003f80001127983 */ /* 0x000f240000300800 */
[----:B------:R-:W4:Y:S01]  /*61e10*/  LDL.LU R19, [R1+0x3fc] ;  /* 0x0003fc0001137983 */ /* 0x000f220000300800 */
[----:B------:R-:W-:Y:S01]  /*61e20*/  STL.64 [R1+0x250], R24 ;  /* 0x0002501801007387 */ /* 0x000fe20000100a00 */
[----:B------:R0:W-:Y:S03]  /*61e30*/  STL.64 [R1+0x258], R26 ;  /* 0x0002581a01007387 */ /* 0x0001e60000100a00 */
[----:B0-----:R-:W2:Y:S01]  /*61e40*/  LDL.LU.64 R26, [R1+0x4b90] ;  /* 0x004b9000011a7983 */ /* 0x001ea20000300a00 */
[----:B------:R-:W2:Y:S02]  /*61e50*/  LDL.LU.64 R24, [R1+0x4b88] ;  /* 0x004b880001187983 */ /* 0x000ea40000300a00 */
[----:B------:R-:W3:Y:S02]  /*61e60*/  LDL.LU.64 R8, [R1+0x4b80] ;  /* 0x004b800001087983 */ /* 0x000ee40000300a00 */
[----:B------:R-:W-:Y:S01]  /*61e70*/  STL [R1+0x4ab0], R0 ;  /* 0x004ab00001007387 */ /* 0x000fe20000100800 */
[----:B------:R-:W-:Y:S01]  /*61e80*/  STL [R1+0x4aac], R2 ;  /* 0x004aac0201007387 */ /* 0x000fe20000100800 */
[C---:B---3--:R-:W-:Y:S11]  /*61e90*/  HMMA.16816.F32 R4, R20.reuse, R8, R4 ;  /* 0x000000081404723c */ /* 0x048ff60000001804 */
[----:B------:R-:W-:Y:S11]  /*61ea0*/  @!UPT UIADD3 URZ, URZ, URZ, URZ ;  /* 0x0000003f3f3ff290 */ /* 0x000ff6000fffe03f */
[----:B------:R-:W-:Y:S01]  /*61eb0*/  @!UPT UIADD3 URZ, URZ, URZ, URZ ;  /* 0x0000003f3f3ff290 */ /* 0x000fe2000fffe03f */
[----:B------:R0:W-:Y:S01]  /*61ec0*/  STL.64 [R1+0x430], R4 ;  /* 0x0004300401007387 */ /* 0x0001e20000100a00 */
[----:B------:R1:W-:Y:S02]  /*61ed0*/  STL.64 [R1+0x438], R6 ;  /* 0x0004380601007387 */ /* 0x0003e40000100a00 */
[----:B0-----:R-:W-:Y:S01]  /*61ee0*/  IMAD.MOV.U32 R5, RZ, RZ, R8 ;  /* 0x000000ffff057224 */ /* 0x001fe200078e0008 */
[----:B------:R-:W-:Y:S02]  /*61ef0*/  MOV R4, R9 ;  /* 0x0000000900047202 */ /* 0x000fe40000000f00 */
[----:B------:R-:W2:Y:S02]  /*61f00*/  LDL.LU.64 R8, [R1+0x4b78] ;  /* 0x004b780001087983 */ /* 0x000ea40000300a00 */
[----:B------:R-:W-:Y:S01]  /*61f10*/  STL [R1+0x4ab4], R5 ;  /* 0x004ab40501007387 */ /* 0x000fe20000100800 */
[C---:B--2---:R-:W-:Y:S01]  /*61f20*/  HMMA.16816.F32 R24, R20.reuse, R8, R24 ;  /* 0x000000081418723c */ /* 0x044fe20000001818 */
[----:B-1----:R-:W-:Y:S01]  /*61f30*/  MOV R7, R8 ;  /* 0x0000000800077202 */ /* 0x002fe20000000f00 */
[----:B------:R-:W-:Y:S11]  /*61f40*/  IMAD.MOV.U32 R6, RZ, RZ, R9 ;  /* 0x000000ffff067224 */ /* 0x000ff600078e0009 */
[----:B------:R-:W-:Y:S11]  /*61f50*/  @!UPT UIADD3 URZ, URZ, URZ, URZ ;  /* 0x0000003f3f3ff290 */ /* 0x000ff6000fffe03f */
[----:B------:R-:W-:Y:S02]  /*61f60*/  MOV R10, R26 ;  /* 0x0000001a000a7202 */ /* 0x000fe40000000f00 */
[----:B------:R-:W-:Y:S01]  /*61f70*/  MOV R11, R27 ;  /* 0x0000001b000b7202 */ /* 0x000fe20000000f00 */
[----:B------:R0:W-:Y:S04]  /*61f80*/  STL.64 [R1+0x420], R24 ;  /* 0x0004201801007387 */ /* 0x0001e80000100a00 */
[----:B0-----:R-:W2:Y:S01]  /*61f90*/  LDL.LU.64 R24, [R1+0x4b70] ;  /* 0x004b700001187983 */ /* 0x001ea20000300a00 */
[----:B------:R0:W-:Y:S02]  /*61fa0*/  STL [R1+0x46f4], R10 ;  /* 0x0046f40a01007387 */ /* 0x0001e40000100800 */
[----:B------:R1:W-:Y:S02]  /*61fb0*/  STL [R1+0x46f0], R11 ;  /* 0x0046f00b01007387 */ /* 0x0003e40000100800 */
[----:B------:R-:W2:Y:S01]  /*61fc0*/  LDL.LU R8, [R1+0x410] ;  /* 0x0004100001087983 */ /* 0x000ea20000300800 */
[----:B------:R-:W2:Y:S04]  /*61fd0*/  LDL.LU R9, [R1+0x414] ;  /* 0x0004140001097983 */ /* 0x000ea80000300800 */
[----:B0-----:R-:W2:Y:S01]  /*61fe0*/  LDL.LU R10, [R1+0x418] ;  /* 0x00041800010a7983 */ /* 0x001ea20000300800 */
[----:B-1----:R-:W2:Y:S02]  /*61ff0*/  LDL.LU R11, [R1+0x41c] ;  /* 0x00041c00010b7983 */ /* 0x002ea40000300800 */
[C---:B--2---:R-:W-:Y:S11]  /*62000*/  HMMA.16816.F32 R8, R20.reuse, R24, R8 ;  /* 0x000000181408723c */ /* 0x044ff60000001808 */
[----:B------:R-:W-:Y:S11]  /*62010*/  @!UPT UIADD3 URZ, URZ, URZ, URZ ;  /* 0x0000003f3f3ff290 */ /* 0x000ff6000fffe03f */
[----:B------:R-:W-:Y:S01]  /*62020*/  @!UPT UIADD3 URZ, URZ, URZ, URZ ;  /* 0x0000003f3f3ff290 */ /* 0x000fe2000fffe03f */
[----:B------:R0:W-:Y:S01]  /*62030*/  STL.64 [R1+0x410], R8 ;  /* 0x0004100801007387 */ /* 0x0001e20000100a00 */
[----:B------:R1:W-:Y:S02]  /*62040*/  STL.64 [R1+0x418], R10 ;  /* 0x0004180a01007387 */ /* 0x0003e40000100a00 */
[----:B------:R-:W2:Y:S02]  /*62050*/  LDL.LU.64 R26, [R1+0x4b68] ;  /* 0x004b6800011a7983 */ /* 0x000ea40000300a00 */
[----:B0-----:R-:W-:Y:S01]  /*62060*/  IMAD.MOV.U32 R8, RZ, RZ, R24 ;  /* 0x000000ffff087224 */ /* 0x001fe200078e0018 */
[----:B------:R-:W-:Y:S02]  /*62070*/  MOV R9, R25 ;  /* 0x0000001900097202 */ /* 0x000fe40000000f00 */
[----:B------:R-:W2:Y:S01]  /*62080*/  LDL.LU.64 R24, [R1+0x4b60] ;  /* 0x004b600001187983 */ /* 0x000ea20000300a00 */
[----:B------:R-:W-:Y:S01]  /*62090*/  MOV R2, R12 ;  /* 0x0000000c00027202 */ /* 0x000fe20000000f00 */
[----:B------:R-:W-:Y:S01]  /*620a0*/  IMAD.MOV.U32 R29, RZ, RZ, R13 ;  /* 0x000000ffff1d7224 */ /* 0x000fe200078e000d */
[C---:B--2---:R-:W-:Y:S01]  /*620b0*/  HMMA.16816.F32 R24, R20.reuse, R12, R24 ;  /* 0x0000000c1418723c */ /* 0x044fe20000001818 */
[----:B------:R-:W4:Y:S11]  /*620c0*/  LDL.LU.64 R12, [R1+0x4b58] ;  /* 0x004b5800010c7983 */ /* 0x000f360000300a00 */
[----:B------:R-:W-:Y:S11]  /*620d0*/  @!UPT UIADD3 URZ, URZ, URZ, URZ ;  /* 0x0000003f3f3ff290 */ /* 0x000ff6000fffe03f */
[----:B------:R-:W-:Y:S01]  /*620e0*/  STL [R1+0x400], R24 ;  /* 0x0004001801007387 */ /* 0x000fe20000100800 */
[----:B-1----:R-:W-:Y:S02]  /*620f0*/  MOV R11, R26 ;  /* 0x0000001a000b7202 */ /* 0x002fe40000000f00 */
[----:B------:R-:W-:Y:S01]  /*62100*/  MOV R10, R25 ;  /* 0x00000019000a7202 */ /* 0x000fe20000000f00 */
[----:B------:R0:W-:Y:S02]  /*62110*/  STL [R1+0x40c], R27 ;  /* 0x00040c1b01007387 */ /* 0x0001e40000100800 */
[----:B0-----:R-:W2:Y:S01]  /*62120*/  LDL.LU.64 R26, [R1+0x4b50] ;  /* 0x004b5000011a7983 */ /* 0x001ea20000300a00 */
[----:B------:R-:W3:Y:S02]  /*62130*/  LDL.LU.64 R24, [R1+0x4b48] ;  /* 0x004b480001187983 */ /* 0x000ee40000300a00 */
[----:B------:R-:W-:Y:S02]  /*62140*/  STL [R1+0x46fc], R11 ;  /* 0x0046fc0b01007387 */ /* 0x000fe40000100800 */
[----:B------:R-:W-:Y:S01]  /*62150*/  STL [R1+0x46f8], R10 ;  /* 0x0046f80a01007387 */ /* 0x000fe20000100800 */
[----:B------:R4:W-:Y:S02]  /*62160*/  STL.64 [R1+0x4b40], R8 ;  /* 0x004b400801007387 */ /* 0x0009e40000100a00 */
[----:B----4-:R-:W-:Y:S01]  /*62170*/  HMMA.16816.F32 R8, R20, R12, R16 ;  /* 0x0000000c1408723c */ /* 0x010fe20000001810 */
[----:B------:R-:W-:Y:S01]  /*62180*/  IMAD.MOV.U32 R5, RZ, RZ, R12 ;  /* 0x000000ffff057224 */ /* 0x000fe200078e000c */
[----:B------:R-:W-:Y:S11]  /*62190*/  MOV R0, R13 ;  /* 0x0000000d00007202 */ /* 0x000ff60000000f00 */
[----:B------:R-:W-:Y:S10]  /*621a0*/  @!UPT UIADD3 URZ, URZ, URZ, URZ ;  /* 0x0000003f3f3ff290 */ /* 0x000ff4000fffe03f */
[----:B------:R0:W-:Y:S01]  /*621b0*/  STL.64 [R1+0x3f0], R8 ;  /* 0x0003f00801007387 */ /* 0x0001e20000100a00 */
[----:B------:R-:W-:Y:S03]  /*621c0*/  STL.64 [R1+0x3f8], R10 ;  /* 0x0003f80a01007387 */ /* 0x000fe60000100a00 */
[----:B0-----:R-:W4:Y:S01]  /*621d0*/  LDL.64 R8, [R1+0x70] ;  /* 0x0000700001087983 */ /* 0x001f220000100a00 */
[----:B------:R-:W-:Y:S02]  /*621e0*/  STL.64 [R1+0x4ac0], R6 ;  /* 0x004ac00601007387 */ /* 0x000fe40000100a00 */
        /* <DEDUP_REMOVED lines=8> */
[----:B------:R-:W2:Y:S02]  /*62270*/  LDL.LU R15, [R1+0x3bc] ;  /* 0x0003bc00010f7983 */ /* 0x000ea40000300800 */
[----:B--2---:R-:W-:Y:S01]  /*62280*/  STL.64 [R1+0x4b18], R14 ;  /* 0x004b180e01007387 */ /* 0x004fe20000100a00 */
[----:B------:R0:W-:Y:S03]  /*62290*/  STL.64 [R1+0x4b10], R12 ;  /* 0x004b100c01007387 */ /* 0x0001e60000100a00 */
[----:B0-----:R-:W2:Y:S04]  /*622a0*/  LDL.64 R12, [R1+0x50] ;  /* 0x00005000010c7983 */ /* 0x001ea80000100a00 */
[----:B--2---:R0:W-:Y:S01]  /*622b0*/  STL.64 [R1+0x4b28], R12 ;  /* 0x004b280c01007387 */ /* 0x0041e20000100a00 */
[----:B------:R-:W2:Y:S03]  /*622c0*/  LDL.64 R16, [R1+0x40] ;  /* 0x0000400001107983 */ /* 0x000ea60000100a00 */
[----:B0-----:R-:W3:Y:S04]  /*622d0*/  LDL.64 R12, [R1+0x60] ;  /* 0x00006000010c7983 */ /* 0x001ee80000100a00 */
        /* <DEDUP_REMOVED lines=10> */
[----:B------:R-:W2:Y:S01]  /*62380*/  LDL.LU R19, [R1+0x3dc] ;  /* 0x0003dc0001137983 */ /* 0x000ea20000300800 */
[----:B------:R-:W-:Y:S01]  /*62390*/  STL.64 [R1+0x4ad0], R6 ;  /* 0x004ad00601007387 */ /* 0x000fe20000100a00 */
[----:B------:R0:W-:Y:S02]  /*623a0*/  STL.64 [R1+0x4ac8], R4 ;  /* 0x004ac80401007387 */ /* 0x0001e40000100a00 */
[----:B0-----:R-:W-:Y:S01]  /*623b0*/  MOV R4, R27 ;  /* 0x0000001b00047202 */ /* 0x001fe20000000f00 */
[----:B------:R-:W-:-:S05]  /*623c0*/  IMAD.MOV.U32 R5, RZ, RZ, R26 ;  /* 0x000000ffff057224 */ /* 0x000fca00078e001a */
[----:B------:R0:W-:Y:S04]  /*623d0*/  STL.64 [R1+0x4ae8], R4 ;  /* 0x004ae80401007387 */ /* 0x0001e80000100a00 */
[----:B0-----:R-:W2:Y:S01]  /*623e0*/  LDL.LU R4, [R1+0x3e0] ;  /* 0x0003e00001047983 */ /* 0x001ea20000300800 */
[----:B------:R-:W2:Y:S02]  /*623f0*/  LDL.LU R5, [R1+0x3e4] ;  /* 0x0003e40001057983 */ /* 0x000ea40000300800 */
[----:B------:R-:W2:Y:S02]  /*62400*/  LDL.LU R6, [R1+0x3e8] ;  /* 0x0003e80001067983 */ /* 0x000ea40000300800 */
[----:B------:R-:W2:Y:S01]  /*62410*/  LDL.LU R7, [R1+0x3ec] ;  /* 0x0003ec0001077983 */ /* 0x000ea20000300800 */
[----:B----4-:R-:W-:-:S02]  /*62420*/  MOV R27, R8 ;  /* 0x00000008001b7202 */ /* 0x010fc40000000f00 */
[----:B------:R-:W-:Y:S01]  /*62430*/  MOV R26, R9 ;  /* 0x00000009001a7202 */ /* 0x000fe20000000f00 */
[C---:B--2---:R-:W-:Y:S01]  /*62440*/  HMMA.16816.F32 R4, R20.reuse, R8, R4 ;  /* 0x000000081404723c */ /* 0x044fe20000001804 */
[----:B------:R-:W2:Y:S11]  /*62450*/  LDL.LU.64 R8, [R1+0x4b40] ;  /* 0x004b400001087983 */ /* 0x000eb60000300a00 */
[----:B------:R-:W-:Y:S11]  /*62460*/  @!UPT UIADD3 URZ, URZ, URZ, URZ ;  /* 0x0000003f3f3ff290 */ /* 0x000ff6000fffe03f */
[----:B------:R0:W-:Y:S04]  /*62470*/  STL.64 [R1+0x3e0], R4 ;  /* 0x0003e00401007387 */ /* 0x0001e80000100a00 */
[----:B0-----:R-:W4:Y:S01]  /*62480*/  LDL R4, [R1+0x20] ;  /* 0x0000200001047983 */ /* 0x001f220000100800 */
[----:B------:R-:W-:Y:S02]  /*62490*/  STL.64 [R1+0x4ae0], R26 ;  /* 0x004ae01a01007387 */ /* 0x000fe40000100a00 */
[----:B---3--:R0:W-:Y:S02]  /*624a0*/  STL.64 [R1+0x4ad8], R24 ;  /* 0x004ad81801007387 */ /* 0x0081e40000100a00 */
[----:B0-----:R-:W3:Y:S01]  /*624b0*/  LDL.LU R24, [R1+0x390] ;  /* 0x0003900001187983 */ /* 0x001ee20000300800 */
[----:B------:R-:W3:Y:S02]  /*624c0*/  LDL.LU R25, [R1+0x394] ;  /* 0x0003940001197983 */ /* 0x000ee40000300800 */
[----:B------:R-:W2:Y:S02]  /*624d0*/  LDL.LU R26, [R1+0x398] ;  /* 0x00039800011a7983 */ /* 0x000ea40000300800 */
[----:B------:R-:W2:Y:S01]  /*624e0*/  LDL.LU R27, [R1+0x39c] ;  /* 0x00039c00011b7983 */ /* 0x000ea20000300800 */
[C---:B------:R-:W-:Y:S01]  /*624f0*/  HMMA.16816.F32 R16, R20.reuse, R12, R16 ;  /* 0x0000000c1410723c */ /* 0x040fe20000001810 */
[----:B------:R-:W-:Y:S01]  /*62500*/  MOV R10, R7 ;  /* 0x00000007000a7202 */ /* 0x000fe20000000f00 */
[----:B------:R-:W-:Y:S01]  /*62510*/  IMAD.MOV.U32 R11, RZ, RZ, R6 ;  /* 0x000000ffff0b7224 */ /* 0x000fe200078e0006 */
[----:B--2---:R-:W-:Y:S01]  /*62520*/  STL.64 [R1+0x4af8], R26 ;  /* 0x004af81a01007387 */ /* 0x004fe20000100a00 */
[----:B---3--:R0:W-:Y:S03]  /*62530*/  STL.64 [R1+0x4af0], R24 ;  /* 0x004af01801007387 */ /* 0x0081e60000100a00 */
[----:B0-----:R-:W4:Y:S01]  /*62540*/  LDL.LU R24, [R1+0x3a0] ;  /* 0x0003a00001187983 */ /* 0x001f220000300800 */
[----:B------:R-:W4:Y:S02]  /*62550*/  LDL.LU R25, [R1+0x3a4] ;  /* 0x0003a40001197983 */ /* 0x000f240000300800 */
[----:B------:R-:W4:Y:S02]  /*62560*/  LDL.LU R26, [R1+0x3a8] ;  /* 0x0003a800011a7983 */ /* 0x000f240000300800 */
[----:B------:R-:W4:Y:S01]  /*62570*/  LDL.LU R27, [R1+0x3ac] ;  /* 0x0003ac00011b7983 */ /* 0x000f220000300800 */
[----:B------:R0:W-:Y:S01]  /*62580*/  STL [R1+0x481c], R10 ;  /* 0x00481c0a01007387 */ /* 0x0001e20000100800 */
[----:B------:R1:W-:Y:S09]  /*62590*/  STL [R1+0x4818], R11 ;  /* 0x0048180b01007387 */ /* 0x0003f20000100800 */
[----:B------:R-:W-:Y:S02]  /*625a0*/  STL.64 [R1+0x3d0], R16 ;  /* 0x0003d01001007387 */ /* 0x000fe40000100a00 */
[----:B------:R2:W-:Y:S01]  /*625b0*/  STL.64 [R1+0x3d8], R18 ;  /* 0x0003d81201007387 */ /* 0x0005e20000100a00 */
[----:B0-----:R-:W-:Y:S01]  /*625c0*/  MOV R10, R13 ;  /* 0x0000000d000a7202 */ /* 0x001fe20000000f00 */
[----:B-1----:R-:W-:Y:S01]  /*625d0*/  IMAD.MOV.U32 R11, RZ, RZ, R12 ;  /* 0x000000ffff0b7224 */ /* 0x002fe200078e000c */
[----:B--2---:R-:W2:Y:S01]  /*625e0*/  LDL.LU.64 R18, [R1+0x4b38] ;  /* 0x004b380001127983 */ /* 0x004ea20000300a00 */
[----:B------:R-:W2:Y:S02]  /*625f0*/  LDL.LU.64 R16, [R1+0x4b30] ;  /* 0x004b300001107983 */ /* 0x000ea40000300a00 */
[----:B------:R-:W2:Y:S02]  /*62600*/  LDL.LU.64 R12, [R1+0x4b28] ;  /* 0x004b2800010c7983 */ /* 0x000ea40000300a00 */
[C---:B--2---:R-:W-:Y:S01]  /*62610*/  HMMA.16816.F32 R16, R20.reuse, R12, R16 ;  /* 0x0000000c1410723c */ /* 0x044fe20000001810 */
[----:B------:R-:W-:Y:S01]  /*62620*/  MOV R7, R12 ;  /* 0x0000000c00077202 */ /* 0x000fe20000000f00 */
[----:B------:R-:W-:Y:S11]  /*62630*/  IMAD.MOV.U32 R6, RZ, RZ, R13 ;  /* 0x000000ffff067224 */ /* 0x000ff600078e000d */
[----:B------:R-:W-:Y:S10]  /*62640*/  @!UPT UIADD3 URZ, URZ, URZ, URZ ;  /* 0x0000003f3f3ff290 */ /* 0x000ff4000fffe03f */
[----:B------:R0:W-:Y:S01]  /*62650*/  STL.64 [R1+0x3c0], R16 ;  /* 0x0003c01001007387 */ /* 0x0001e20000100a00 */
[----:B------:R-:W-:Y:S03]  /*62660*/  STL.64 [R1+0x3c8], R18 ;  /* 0x0003c81201007387 */ /* 0x000fe60000100a00 */
[----:B0-----:R-:W2:Y:S01]  /*62670*/  LDL.LU.64 R16, [R1+0x4b20] ;  /* 0x004b200001107983 */ /* 0x001ea20000300a00 */
[----:B------:R-:W2:Y:S02]  /*62680*/  LDL.LU.64 R14, [R1+0x4b18] ;  /* 0x004b1800010e7983 */ /* 0x000ea40000300a00 */
[----:B------:R-:W2:Y:S01]  /*62690*/  LDL.LU.64 R12, [R1+0x4b10] ;  /* 0x004b1000010c7983 */ /* 0x000ea20000300a00 */
[----:B------:R-:W-:Y:S01]  /*626a0*/  MOV R5, R28 ;  /* 0x0000001c00057202 */ /* 0x000fe20000000f00 */
[----:B--2---:R-:W-:Y:S01]  /*626b0*/  HMMA.16816.F32 R20, R20, R16, R12 ;  /* 0x000000101414723c */ /* 0x004fe2000000180c */
[----:B------:R-:W4:Y:S01]  /*626c0*/  LDL.LU.64 R14, [R1+0x4b08] ;  /* 0x004b0800010e7983 */ /* 0x000f220000300a00 */
[----:B------:R-:W4:Y:S01]  /*626d0*/  LDL.LU.64 R12, [R1+0x4b00] ;  /* 0x004b0000010c7983 */ /* 0x000f220000300a00 */
[----:B------:R-:W-:-:S02]  /*626e0*/  MOV R28, R16 ;  /* 0x00000010001c7202 */ /* 0x000fc40000000f00 */
[----:B------:R-:W-:Y:S11]  /*626f0*/  MOV R3, R17 ;  /* 0x0000001100037202 */ /* 0x000ff60000000f00 */
[----:B------:R-:W-:Y:S07]  /*62700*/  @!UPT UIADD3 URZ, URZ, URZ, URZ ;  /* 0x0000003f3f3ff290 */ /* 0x000fee000fffe03f */
[----:B------:R0:W-:Y:S01]  /*62710*/  STL.64 [R1+0x240], R20 ;  /* 0x0002401401007387 */ /* 0x0001e20000100a00 */
[----:B------:R1:W-:Y:S03]  /*62720*/  STL.64 [R1+0x248], R22 ;  /* 0x0002481601007387 */ /* 0x0003e60000100a00 */
[----:B0-----:R-:W2:Y:S01]  /*62730*/  LDL.LU R20, [R1+0x370] ;  /* 0x0003700001147983 */ /* 0x001ea20000300800 */
[----:B------:R-:W2:Y:S02]  /*62740*/  LDL.LU R21, [R1+0x374] ;  /* 0x0003740001157983 */ /* 0x000ea40000300800 */
[----:B-1----:R-:W2:Y:S02]  /*62750*/  LDL.LU R22, [R1+0x378] ;  /* 0x0003780001167983 */ /* 0x002ea40000300800 */
[----:B------:R-:W2:Y:S01]  /*62760*/  LDL.LU R23, [R1+0x37c] ;  /* 0x00037c0001177983 */ /* 0x000ea20000300800 */
[----:B------:R-:W3:Y:S01]  /*62770*/  LDL.LU R16, [R1+0x5b0] ;  /* 0x0005b00001107983 */ /* 0x000ee20000300800 */
[----:B------:R-:W3:Y:S02]  /*62780*/  LDL.LU R17, [R1+0x5b4] ;  /* 0x0005b40001117983 */ /* 0x000ee40000300800 */
[----:B------:R-:W2:Y:S02]  /*62790*/  LDL.LU R18, [R1+0x5b8] ;  /* 0x0005b80001127983 */ /* 0x000ea40000300800 */
[----:B------:R-:W2:Y:S02]  /*627a0*/  LDL.LU R19, [R1+0x5bc] ;  /* 0x0005bc0001137983 */ /* 0x000ea40000300800 */
[----:B--2---:R-:W-:Y:S01]  /*627b0*/  STL.64 [R1+0x49b8], R18 ;  /* 0x0049b81201007387 */ /* 0x004fe20000100a00 */
[----:B---3--:R0:W-:Y:S02]  /*627c0*/  STL.64 [R1+0x49b0], R16 ;  /* 0x0049b01001007387 */ /* 0x0081e40000100a00 */
[----:B0-----:R-:W-:Y:S01]  /*627d0*/  IMAD.MOV.U32 R16, RZ, RZ, R7 ;  /* 0x000000ffff107224 */ /* 0x001fe200078e0007 */
[----:B------:R-:W-:-:S02]  /*627e0*/  MOV R17, R6 ;  /* 0x0000000600117202 */ /* 0x000fc40000000f00 */
[C---:B----4-:R-:W-:Y:S03]  /*627f0*/  HMMA.16816.F32 R4, R12.reuse, R4, R24 ;  /* 0x000000040c04723c */ /* 0x050fe60000001818 */
[----:B------:R0:W-:Y:S04]  /*62800*/  STL.64 [R1+0x49c8], R16 ;  /* 0x0049c81001007387 */ /* 0x0001e80000100a00 */
[----:B0-----:R-:W2:Y:S04]  /*62810*/  LDL R16, [R1] ;  /* 0x0000000001107983 */ /* 0x001ea80000100800 */
[----:B------:R-:W2:Y:S01]  /*62820*/  LDL R17, [R1+0x4] ;  /* 0x0000040001117983 */ /* 0x000ea20000100800 */
[----:B------:R-:W3:Y:S02]  /*62830*/  LDL.LU.64 R26, [R1+0x4af8] ;  /* 0x004af800011a7983 */ /* 0x000ee40000300a00 */
[----:B------:R-:W3:Y:S09]  /*62840*/  LDL.LU.64 R24, [R1+0x4af0] ;  /* 0x004af00001187983 */ /* 0x000ef20000300a00 */
[----:B------:R0:W-:Y:S01]  /*62850*/  STL.64 [R1+0x3b0], R4 ;  /* 0x0003b00401007387 */ /* 0x0001e20000100a00 */
[----:B------:R3:W-:Y:S03]  /*62860*/  STL.64 [R1+0x3b8], R6 ;  /* 0x0003b80601007387 */ /* 0x0007e60000100a00 */
[----:B0-----:R-:W3:Y:S02]  /*62870*/  LDL.LU.64 R4, [R1+0x4ae8] ;  /* 0x004ae80001047983 */ /* 0x001ee40000300a00 */
[C---:B---3--:R-:W-:Y:S02]  /*62880*/  HMMA.16816.F32 R4, R12.reuse, R4, R24 ;  /* 0x000000040c04723c */ /* 0x048fe40000001818 */
[----:B------:R-:W3:Y:S01]  /*62890*/  LDL.LU.64 R26, [R1+0x4ae0] ;  /* 0x004ae000011a7983 */ /* 0x000ee20000300a00 */
[----:B------:R-:W4:Y:S11]  /*628a0*/  LDL.LU.64 R24, [R1+0x4ad8] ;  /* 0x004ad80001187983 */ /* 0x000f360000300a00 */
[----:B------:R-:W-:Y:S09]  /*628b0*/  @!UPT UIADD3 URZ, URZ, URZ, URZ ;  /* 0x0000003f3f3ff290 */ /* 0x000ff2000fffe03f */
[----:B------:R-:W-:Y:S01]  /*628c0*/  STL.64 [R1+0x3a0], R4 ;  /* 0x0003a00401007387 */ /* 0x000fe20000100a00 */
[----:B------:R0:W-:Y:S03]  /*628d0*/  STL.64 [R1+0x3a8], R6 ;  /* 0x0003a80601007387 */ /* 0x0001e60000100a00 */
[----:B0-----:R-:W2:Y:S01]  /*628e0*/  LDL.LU.64 R6, [R1+0x4ad0] ;  /* 0x004ad00001067983 */ /* 0x001ea20000300a00 */
[----:B------:R-:W2:Y:S01]  /*628f0*/  LDL.LU.64 R4, [R1+0x4ac8] ;  /* 0x004ac80001047983 */ /* 0x000ea20000300a00 */
[C---:B----4-:R-:W-:Y:S08]  /*62900*/  HMMA.16816.F32 R20, R12.reuse, R24, R20 ;  /* 0x000000180c14723c */ /* 0x050ff00000001814 */
[----:B--2---:R-:W-:Y:S01]  /*62910*/  HMMA.16816.F32 R16, R12, R16, R4 ;  /* 0x000000100c10723c */ /* 0x004fe20000001804 */
[----:B------:R-:W2:Y:S01]  /*62920*/  LDL.LU.64 R6, [R1+0x4ac0] ;  /* 0x004ac00001067983 */ /* 0x000ea20000300a00 */
[----:B------:R-:W4:Y:S11]  /*62930*/  LDL.LU.64 R4, [R1+0x4ab8] ;  /* 0x004ab80001047983 */ /* 0x000f360000300a00 */
[----:B------:R-:W-:Y:S10]  /*62940*/  @!UPT UIADD3 URZ, URZ, URZ, URZ ;  /* 0x0000003f3f3ff290 */ /* 0x000ff4000fffe03f */
[----:B------:R0:W-:Y:S01]  /*62950*/  STL.64 [R1+0x390], R16 ;  /* 0x0003901001007387 */ /* 0x0001e20000100a00 */
[----:B------:R-:W-:Y:S01]  /*62960*/  STL.64 [R1+0x398], R18 ;  /* 0x0003981201007387 */ /* 0x000fe20000100a00 */
[----:B0-----:R-:W-:Y:S01]  /*62970*/  MOV R16, R11 ;  /* 0x0000000b00107202 */ /* 0x001fe20000000f00 */
[----:B------:R-:W-:-:S05]  /*62980*/  IMAD.MOV.U32 R17, RZ, RZ, R10 ;  /* 0x000000ffff117224 */ /* 0x000fca00078e000a */
[----:B------:R3:W-:Y:S01]  /*62990*/  STL.64 [R1+0x49e0], R16 ;  /* 0x0049e01001007387 */ /* 0x0007e20000100a00 */
[----:B------:R-:W-:Y:S02]  /*629a0*/  STL.64 [R1+0x380], R20 ;  /* 0x0003801401007387 */ /* 0x000fe40000100a00 */
[----:B------:R-:W-:Y:S01]  /*629b0*/  STL.64 [R1+0x388], R22 ;  /* 0x0003881601007387 */ /* 0x000fe20000100a00 */
[----:B---3--:R-:W-:Y:S02]  /*629c0*/  MOV R16, R27 ;  /* 0x0000001b00107202 */ /* 0x008fe40000000f00 */
[----:B------:R-:W-:-:S05]  /*629d0*/  MOV R17, R26 ;  /* 0x0000001a00117202 */ /* 0x000fca0000000f00 */
[----:B------:R-:W-:Y:S01]  /*629e0*/  STL.64 [R1+0x49f8], R16 ;  /* 0x0049f81001007387 */ /* 0x000fe20000100a00 */
[----:B------:R0:W-:Y:S03]  /*629f0*/  STL.64 [R1+0x4980], R24 ;  /* 0x0049801801007387 */ /* 0x0001e60000100a00 */
[----:B0-----:R-:W3:Y:S01]  /*62a00*/  LDL.LU.64 R24, [R1+0x10] ;  /* 0x0000100001187983 */ /* 0x001ee20000300a00 */
[----:B------:R-:W-:-:S03]  /*62a10*/  MOV R17, R0 ;  /* 0x0000000000117202 */ /* 0x000fc60000000f00 */
[----:B---3--:R0:W-:Y:S04]  /*62a20*/  STL.64 [R1+0x49c0], R24 ;  /* 0x0049c01801007387 */ /* 0x0081e80000100a00 */
[----:B0-----:R-:W3:Y:S01]  /*62a30*/  LDL.LU R24, [R1+0x2d0] ;  /* 0x0002d00001187983 */ /* 0x001ee20000300800 */
[----:B------:R-:W3:Y:S02]  /*62a40*/  LDL.LU R25, [R1+0x2d4] ;  /* 0x0002d40001197983 */ /* 0x000ee40000300800 */
[----:B------:R-:W2:Y:S02]  /*62a50*/  LDL.LU R26, [R1+0x2d8] ;  /* 0x0002d800011a7983 */ /* 0x000ea40000300800 */
[----:B------:R-:W2:Y:S02]  /*62a60*/  LDL.LU R27, [R1+0x2dc] ;  /* 0x0002dc00011b7983 */ /* 0x000ea40000300800 */
[----:B----4-:R-:W-:-:S02]  /*62a70*/  IMAD.MOV.U32 R16, RZ, RZ, R5 ;  /* 0x000000ffff107224 */ /* 0x010fc400078e0005 */
[----:B------:R-:W4:Y:S01]  /*62a80*/  LDL.LU R5, [R1+0x4ab4] ;  /* 0x004ab40001057983 */ /* 0x000f220000300800 */
[----:B------:R-:W4:Y:S02]  /*62a90*/  LDL.LU R0, [R1+0x4ab0] ;  /* 0x004ab00001007983 */ /* 0x000f240000300800 */
[----:B------:R-:W-:Y:S01]  /*62aa0*/  STL.64 [R1+0x4a10], R16 ;  /* 0x004a101001007387 */ /* 0x000fe20000100a00 */
[----:B--2---:R-:W-:Y:S01]  /*62ab0*/  STL.64 [R1+0x49d8], R26 ;  /* 0x0049d81a01007387 */ /* 0x004fe20000100a00 */
[----:B---3--:R0:W-:Y:S03]  /*62ac0*/  STL.64 [R1+0x49d0], R24 ;  /* 0x0049d01801007387 */ /* 0x0081e60000100a00 */
[----:B0-----:R-:W2:Y:S01]  /*62ad0*/  LDL.LU R24, [R1+0x2e0] ;  /* 0x0002e00001187983 */ /* 0x001ea20000300800 */
[----:B------:R-:W2:Y:S02]  /*62ae0*/  LDL.LU R25, [R1+0x2e4] ;  /* 0x0002e40001197983 */ /* 0x000ea40000300800 */
[----:B------:R-:W3:Y:S02]  /*62af0*/  LDL.LU R26, [R1+0x2e8] ;  /* 0x0002e800011a7983 */ /* 0x000ee40000300800 */
[----:B------:R-:W3:Y:S01]  /*62b00*/  LDL.LU R27, [R1+0x2ec] ;  /* 0x0002ec00011b7983 */ /* 0x000ee20000300800 */
[----:B------:R-:W-:Y:S01]  /*62b10*/  MOV R16, R2 ;  /* 0x0000000200107202 */ /* 0x000fe20000000f00 */
[----:B------:R-:W-:Y:S01]  /*62b20*/  IMAD.MOV.U32 R17, RZ, RZ, R29 ;  /* 0x000000ffff117224 */ /* 0x000fe200078e001d */
[----:B------:R-:W4:Y:S01]  /*62b30*/  LDL.LU R2, [R1+0x4aac] ;  /* 0x004aac0001027983 */ /* 0x000f220000300800 */
[----:B------:R-:W4:Y:S03]  /*62b40*/  LDL.LU R29, [R1+0x4aa8] ;  /* 0x004aa800011d7983 */ /* 0x000f260000300800 */
[----:B------:R-:W-:Y:S04]  /*62b50*/  STL.64 [R1+0x4a28], R16 ;  /* 0x004a281001007387 */ /* 0x000fe80000100a00 */
[----:B---3--:R-:W-:Y:S01]  /*62b60*/  STL.64 [R1+0x49f0], R26 ;  /* 0x0049f01a01007387 */ /* 0x008fe20000100a00 */
[----:B--2---:R0:W-:Y:S03]  /*62b70*/  STL.64 [R1+0x49e8], R24 ;  /* 0x0049e81801007387 */ /* 0x0041e60000100a00 */
[----:B0-----:R-:W2:Y:S01]  /*62b80*/  LDL.LU R24, [R1+0x2f0] ;  /* 0x0002f00001187983 */ /* 0x001ea20000300800 */
[----:B------:R-:W2:Y:S02]  /*62b90*/  LDL.LU R25, [R1+0x2f4] ;  /* 0x0002f40001197983 */ /* 0x000ea40000300800 */
[----:B------:R-:W3:Y:S02]  /*62ba0*/  LDL.LU R26, [R1+0x2f8] ;  /* 0x0002f800011a7983 */ /* 0x000ee40000300800 */
[----:B------:R-:W3:Y:S01]  /*62bb0*/  LDL.LU R27, [R1+0x2fc] ;  /* 0x0002fc00011b7983 */ /* 0x000ee20000300800 */
[----:B------:R-:W-:-:S02]  /*62bc0*/  MOV R16, R8 ;  /* 0x0000000800107202 */ /* 0x000fc40000000f00 */
[----:B------:R-:W-:Y:S01]  /*62bd0*/  MOV R17, R9 ;  /* 0x0000000900117202 */ /* 0x000fe20000000f00 */
[----:B------:R-:W4:Y:S01]  /*62be0*/  LDL.LU R8, [R1+0x4aa4] ;  /* 0x004aa40001087983 */ /* 0x000f220000300800 */
[----:B------:R-:W4:Y:S03]  /*62bf0*/  LDL.LU R9, [R1+0x4aa0] ;  /* 0x004aa00001097983 */ /* 0x000f260000300800 */
[----:B------:R0:W-:Y:S02]  /*62c00*/  STL.64 [R1+0x4a40], R16 ;  /* 0x004a401001007387 */ /* 0x0001e40000100a00 */
[----:B0-----:R-:W-:Y:S01]  /*62c10*/  IMAD.MOV.U32 R16, RZ, RZ, R7 ;  /* 0x000000ffff107224 */ /* 0x001fe200078e0007 */
[----:B------:R-:W-:-:S05]  /*62c20*/  MOV R17, R6 ;  /* 0x0000000600117202 */ /* 0x000fca0000000f00 */
[----:B------:R-:W-:Y:S04]  /*62c30*/  STL.64 [R1+0x4a58], R16 ;  /* 0x004a581001007387 */ /* 0x000fe80000100a00 */
[----:B---3--:R-:W-:Y:S01]  /*62c40*/  STL.64 [R1+0x4a08], R26 ;  /* 0x004a081a01007387 */ /* 0x008fe20000100a00 */
[----:B--2---:R0:W-:Y:S03]  /*62c50*/  STL.64 [R1+0x4a00], R24 ;  /* 0x004a001801007387 */ /* 0x0041e60000100a00 */
[----:B0-----:R-:W2:Y:S01]  /*62c60*/  LDL.LU R24, [R1+0x300] ;  /* 0x0003000001187983 */ /* 0x001ea20000300800 */
[----:B------:R-:W2:Y:S02]  /*62c70*/  LDL.LU R25, [R1+0x304] ;  /* 0x0003040001197983 */ /* 0x000ea40000300800 */
[----:B------:R-:W3:Y:S02]  /*62c80*/  LDL.LU R26, [R1+0x308] ;  /* 0x00030800011a7983 */ /* 0x000ee40000300800 */
[----:B------:R-:W3:Y:S01]  /*62c90*/  LDL.LU R27, [R1+0x30c] ;  /* 0x00030c00011b7983 */ /* 0x000ee20000300800 */
[----:B----4-:R-:W-:Y:S01]  /*62ca0*/  MOV R16, R5 ;  /* 0x0000000500107202 */ /* 0x010fe20000000f00 */
[----:B------:R-:W-:-:S05]  /*62cb0*/  IMAD.MOV.U32 R17, RZ, RZ, R4 ;  /* 0x000000ffff117224 */ /* 0x000fca00078e0004 */
[----:B------:R-:W-:Y:S04]  /*62cc0*/  STL.64 [R1+0x4a70], R16 ;  /* 0x004a701001007387 */ /* 0x000fe80000100a00 */
[----:B---3--:R-:W-:Y:S01]  /*62cd0*/  STL.64 [R1+0x4a20], R26 ;  /* 0x004a201a01007387 */ /* 0x008fe20000100a00 */
[----:B--2---:R0:W-:Y:S03]  /*62ce0*/  STL.64 [R1+0x4a18], R24 ;  /* 0x004a181801007387 */ /* 0x0041e60000100a00 */
[----:B0-----:R-:W2:Y:S01]  /*62cf0*/  LDL.LU R24, [R1+0x310] ;  /* 0x0003100001187983 */ /* 0x001ea20000300800 */
[----:B------:R-:W2:Y:S02]  /*62d00*/  LDL.LU R25, [R1+0x314] ;  /* 0x0003140001197983 */ /* 0x000ea40000300800 */
[----:B------:R-:W3:Y:S02]  /*62d10*/  LDL.LU R26, [R1+0x318] ;  /* 0x00031800011a7983 */ /* 0x000ee40000300800 */
[----:B------:R-:W3:Y:S01]  /*62d20*/  LDL.LU R27, [R1+0x31c] ;  /* 0x00031c00011b7983 */ /* 0x000ee20000300800 */
[----:B------:R-:W4:Y:S01]  /*62d30*/  LDL.LU R4, [R1+0x360] ;  /* 0x0003600001047983 */ /* 0x000f220000300800 */
[----:B------:R-:W4:Y:S02]  /*62d40*/  LDL.LU R5, [R1+0x364] ;  /* 0x0003640001057983 */ /* 0x000f240000300800 */
[----:B------:R-:W4:Y:S02]  /*62d50*/  LDL.LU R6, [R1+0x368] ;  /* 0x0003680001067983 */ /* 0x000f240000300800 */
[----:B------:R-:W4:Y:S01]  /*62d60*/  LDL.LU R7, [R1+0x36c] ;  /* 0x00036c0001077983 */ /* 0x000f220000300800 */
[----:B------:R-:W-:-:S02]  /*62d70*/  MOV R16, R2 ;  /* 0x0000000200107202 */ /* 0x000fc40000000f00 */
[----:B------:R-:W-:Y:S01]  /*62d80*/  MOV R17, R0 ;  /* 0x0000000000117202 */ /* 0x000fe20000000f00 */
[----:B------:R-:W4:Y:S01]  /*62d90*/  LDL.LU R2, [R1+0x4a9c] ;  /* 0x004a9c0001027983 */ /* 0x000f220000300800 */
[----:B------:R-:W4:Y:S02]  /*62da0*/  LDL.LU R0, [R1+0x4a98] ;  /* 0x004a980001007983 */ /* 0x000f240000300800 */
[----:B------:R-:W4:Y:S02]  /*62db0*/  LDL.LU R20, [R1+0x350] ;  /* 0x0003500001147983 */ /* 0x000f240000300800 */
[----:B------:R-:W4:Y:S01]  /*62dc0*/  LDL.LU R21, [R1+0x354] ;  /* 0x0003540001157983 */ /* 0x000f220000300800 */
[----:B------:R-:W4:Y:S01]  /*62dd0*/  LDL.LU R22, [R1+0x358] ;  /* 0x0003580001167983 */ /* 0x000f220000300800 */
[----:B------:R-:W4:Y:S03]  /*62de0*/  LDL.LU R23, [R1+0x35c] ;  /* 0x00035c0001177983 */ /* 0x000f260000300800 */
[----:B---3--:R-:W-:Y:S01]  /*62df0*/  STL.64 [R1+0x4a38], R26 ;  /* 0x004a381a01007387 */ /* 0x008fe20000100a00 */
[----:B--2---:R0:W-:Y:S03]  /*62e00*/  STL.64 [R1+0x4a30], R24 ;  /* 0x004a301801007387 */ /* 0x0041e60000100a00 */
        /* <DEDUP_REMOVED lines=8> */
[----:B------:R-:W3:Y:S02]  /*62e90*/  LDL.LU R26, [R1+0x338] ;  /* 0x00033800011a7983 */ /* 0x000ee40000300800 */
[----:B------:R-:W3:Y:S01]  /*62ea0*/  LDL.LU R27, [R1+0x33c] ;  /* 0x00033c00011b7983 */ /* 0x000ee20000300800 */
[C---:B----4-:R-:W-:Y:S01]  /*62eb0*/  HMMA.16816.F32 R4, R12.reuse, R8, R4 ;  /* 0x000000080c04723c */ /* 0x050fe20000001804 */
        /* <DEDUP_REMOVED lines=14> */
[----:B0-----:R-:W3:Y:S01]  /*62fa0*/  LDL.LU.64 R6, [R1+0x4a90] ;  /* 0x004a900001067983 */ /* 0x001ee20000300a00 */
[----:B------:R-:W4:Y:S02]  /*62fb0*/  LDL.LU.64 R4, [R1+0x4a88] ;  /* 0x004a880001047983 */ /* 0x000f240000300a00 */
[----:B------:R0:W-:Y:S02]  /*62fc0*/  STL.64 [R1+0x4978], R8 ;  /* 0x0049780801007387 */ /* 0x0001e40000100a00 */
[----:B0-----:R-:W2:Y:S01]  /*62fd0*/  LDL.LU R8, [R1+0x590] ;  /* 0x0005900001087983 */ /* 0x001ea20000300800 */
[----:B------:R-:W2:Y:S02]  /*62fe0*/  LDL.LU R9, [R1+0x594] ;  /* 0x0005940001097983 */ /* 0x000ea40000300800 */
[----:B------:R-:W2:Y:S02]  /*62ff0*/  LDL.LU R10, [R1+0x598] ;  /* 0x00059800010a7983 */ /* 0x000ea40000300800 */
[----:B------:R-:W2:Y:S01]  /*63000*/  LDL.LU R11, [R1+0x59c] ;  /* 0x00059c00010b7983 */ /* 0x000ea20000300800 */
[C---:B----4-:R-:W-:Y:S01]  /*63010*/  HMMA.16816.F32 R20, R12.reuse, R4, R20 ;  /* 0x000000040c14723c */ /* 0x050fe20000001814 */
[----:B---3--:R-:W-:Y:S01]  /*63020*/  STL.64 [R1+0x4970], R6 ;  /* 0x0049700601007387 */ /* 0x008fe20000100a00 */
[----:B------:R0:W-:Y:S11]  /*63030*/  STL.64 [R1+0x4968], R4 ;  /* 0x0049680401007387 */ /* 0x0001f60000100a00 */
[----:B------:R-:W-:Y:S10]  /*63040*/  @!UPT UIADD3 URZ, URZ, URZ, URZ ;  /* 0x0000003f3f3ff290 */ /* 0x000ff4000fffe03f */
[----:B------:R-:W-:Y:S01]  /*63050*/  STL.64 [R1+0x360], R20 ;  /* 0x0003601401007387 */ /* 0x000fe20000100a00 */
[----:B------:R-:W-:Y:S02]  /*63060*/  STL.64 [R1+0x368], R22 ;  /* 0x0003681601007387 */ /* 0x000fe40000100a00 */
[----:B------:R-:W1:Y:S01]  /*63070*/  LDSM.16.M88.4 R20, [R29+0x33000] ;  /* 0x033000001d14783b */ /* 0x000e620000000200 */
[C---:B--2---:R-:W-:Y:S01]  /*63080*/  HMMA.16816.F32 R16, R12.reuse, R16, R24 ;  /* 0x000000100c10723c */ /* 0x044fe20000001818 */
[----:B0-----:R-:W2:Y:S04]  /*63090*/  LDL.LU.64 R4, [R1+0x20] ;  /* 0x0000200001047983 */ /* 0x001ea80000300a00 */
[----:B-1----:R-:W-:Y:S01]  /*630a0*/  STL.64 [R1+0x48c8], R22 ;  /* 0x0048c81601007387 */ /* 0x002fe20000100a00 */
[----:B------:R-:W-:Y:S02]  /*630b0*/  STL.64 [R1+0x48c0], R20 ;  /* 0x0048c01401007387 */ /* 0x000fe40000100a00 */
[----:B------:R-:W3:Y:S02]  /*630c0*/  LDL.LU.64 R26, [R1+0x4a80] ;  /* 0x004a8000011a7983 */ /* 0x000ee40000300a00 */
[----:B------:R-:W3:Y:S11]  /*630d0*/  LDL.LU.64 R24, [R1+0x4a78] ;  /* 0x004a780001187983 */ /* 0x000ef60000300a00 */
[----:B------:R-:W-:Y:S02]  /*630e0*/  @!UPT UIADD3 URZ, URZ, URZ, URZ ;  /* 0x0000003f3f3ff290 */ /* 0x000fe4000fffe03f */
[----:B------:R0:W-:Y:S01]  /*630f0*/  STL.64 [R1+0x350], R16 ;  /* 0x0003501001007387 */ /* 0x0001e20000100a00 */
[----:B------:R3:W-:Y:S03]  /*63100*/  STL.64 [R1+0x358], R18 ;  /* 0x0003581201007387 */ /* 0x0007e60000100a00 */
[----:B0-----:R-:W3:Y:S02]  /*63110*/  LDL.LU.64 R16, [R1+0x4a70] ;  /* 0x004a700001107983 */ /* 0x001ee40000300a00 */
[C---:B---3--:R-:W-:Y:S02]  /*63120*/  HMMA.16816.F32 R16, R12.reuse, R16, R24 ;  /* 0x000000100c10723c */ /* 0x048fe40000001818 */
[----:B------:R-:W3:Y:S01]  /*63130*/  LDL.LU.64 R26, [R1+0x4a68] ;  /* 0x004a6800011a7983 */ /* 0x000ee20000300a00 */
[----:B------:R-:W3:Y:S11]  /*63140*/  LDL.LU.64 R24, [R1+0x4a60] ;  /* 0x004a600001187983 */ /* 0x000ef60000300a00 */
[----:B------:R-:W-:Y:S09]  /*63150*/  @!UPT UIADD3 URZ, URZ, URZ, URZ ;  /* 0x0000003f3f3ff290 */ /* 0x000ff2000fffe03f */
        /* <DEDUP_REMOVED lines=45> */
[----:B---3--:R-:W-:Y:S02]  /*63430*/  HMMA.16816.F32 R16, R12, R16, R24 ;  /* 0x000000100c10723c */ /* 0x008fe40000001818 */
[----:B------:R-:W3:Y:S11]  /*63440*/  LDL.LU.64 R24, [R1+0x49c0] ;  /* 0x0049c00001187983 */ /* 0x000ef60000300a00 */
[----:B------:R-:W-:Y:S10]  /*63450*/  @!UPT UIADD3 URZ, URZ, URZ, URZ ;  /* 0x0000003f3f3ff290 */ /* 0x000ff4000fffe03f */
[----:B------:R-:W-:Y:S01]  /*63460*/  STL.64 [R1+0x2d0], R16 ;  /* 0x0002d01001007387 */ /* 0x000fe20000100a00 */
[----:B------:R0:W-:Y:S03]  /*63470*/  STL.64 [R1+0x2d8], R18 ;  /* 0x0002d81201007387 */ /* 0x0001e60000100a00 */
[----:B0-----:R-:W4:Y:S01]  /*63480*/  LDL.LU.64 R18, [R1+0x49b8] ;  /* 0x0049b80001127983 */ /* 0x001f220000300a00 */
[----:B------:R-:W4:Y:S02]  /*63490*/  LDL.LU.64 R16, [R1+0x49b0] ;  /* 0x0049b00001107983 */ /* 0x000f240000300a00 */
[----:B------:R-:W-:Y:S01]  /*634a0*/  IMAD.MOV.U32 R20, RZ, RZ, R28 ;  /* 0x000000ffff147224 */ /* 0x000fe200078e001c */
[----:B------:R-:W-:-:S07]  /*634b0*/  MOV R21, R3 ;  /* 0x0000000300157202 */ /* 0x000fce0000000f00 */
[----:B----4-:R-:W-:Y:S01]  /*634c0*/  HMMA.16816.F32 R12, R12, R20, R16 ;  /* 0x000000140c0c723c */ /* 0x010fe20000001810 */
[----:B------:R-:W4:Y:S01]  /*634d0*/  LDL.LU.64 R18, [R1+0x49a8] ;  /* 0x0049a80001127983 */ /* 0x000f220000300a00 */
[----:B------:R-:W4:Y:S11]  /*634e0*/  LDL.LU.64 R16, [R1+0x49a0] ;  /* 0x0049a00001107983 */ /* 0x000f360000300a00 */
[----:B------:R-:W-:Y:S10]  /*634f0*/  @!UPT UIADD3 URZ, URZ, URZ, URZ ;  /* 0x0000003f3f3ff290 */ /* 0x000ff4000fffe03f */
[----:B------:R0:W-:Y:S01]  /*63500*/  STL.64 [R1+0x230], R12 ;  /* 0x0002300c01007387 */ /* 0x0001e20000100a00 */
[----:B------:R1:W-:Y:S03]  /*63510*/  STL.64 [R1+0x238], R14 ;  /* 0x0002380e01007387 */ /* 0x0003e60000100a00 */
[----:B0-----:R-:W4:Y:S01]  /*63520*/  LDL.LU R12, [R1+0x5a0] ;  /* 0x0005a000010c7983 */ /* 0x001f220000300800 */
[----:B------:R-:W4:Y:S02]  /*63530*/  LDL.LU R13, [R1+0x5a4] ;  /* 0x0005a400010d7983 */ /* 0x000f240000300800 */
[----:B-1----:R-:W4:Y:S02]  /*63540*/  LDL.LU R14, [R1+0x5a8] ;  /* 0x0005a800010e7983 */ /* 0x002f240000300800 */
[----:B------:R-:W4:Y:S01]  /*63550*/  LDL.LU R15, [R1+0x5ac] ;  /* 0x0005ac00010f7983 */ /* 0x000f220000300800 */
[----:B------:R2:W-:Y:S02]  /*63560*/  STL.64 [R1+0x48d8], R20 ;  /* 0x0048d81401007387 */ /* 0x0005e40000100a00 */
[----:B--2---:R-:W-:Y:S01]  /*63570*/  MOV R21, R4 ;  /* 0x0000000400157202 */ /* 0x004fe20000000f00 */
[----:B------:R-:W-:Y:S01]  /*63580*/  IMAD.MOV.U32 R20, RZ, RZ, R5 ;  /* 0x000000ffff147224 */ /* 0x000fe200078e0005 */
[C---:B----4-:R-:W-:Y:S08]  /*63590*/  HMMA.16816.F32 R12, R16.reuse, R4, R12 ;  /* 0x00000004100c723c */ /* 0x050ff0000000180c */
[----:B---3--:R-:W-:Y:S11]  /*635a0*/  HMMA.16816.F32 R4, R16, R24, R8 ;  /* 0x000000181004723c */ /* 0x008ff60000001808 */
[----:B------:R-:W-:Y:S04]  /*635b0*/  @!UPT UIADD3 URZ, URZ, URZ, URZ ;  /* 0x0000003f3f3ff290 */ /* 0x000fe8000fffe03f */
[----:B------:R-:W-:Y:S01]  /*635c0*/  STL.64 [R1+0x220], R12 ;  /* 0x0002200c01007387 */ /* 0x000fe20000100a00 */
[----:B------:R-:W-:Y:S07]  /*635d0*/  STL.64 [R1+0x228], R14 ;  /* 0x0002280e01007387 */ /* 0x000fee0000100a00 */
[----:B------:R-:W-:Y:S02]  /*635e0*/  STL.64 [R1+0x210], R4 ;  /* 0x0002100401007387 */ /* 0x000fe40000100a00 */
[----:B------:R-:W-:Y:S01]  /*635f0*/  STL.64 [R1+0x218], R6 ;  /* 0x0002180601007387 */ /* 0x000fe20000100a00 */
[----:B------:R-:W2:Y:S01]  /*63600*/  LDL.LU R8, [R1+0x570] ;  /* 0x0005700001087983 */ /* 0x000ea20000300800 */
[----:B------:R-:W2:Y:S02]  /*63610*/  LDL.LU R9, [R1+0x574] ;  /* 0x0005740001097983 */ /* 0x000ea40000300800 */
[----:B------:R-:W3:Y:S02]  /*63620*/  LDL.LU R10, [R1+0x578] ;  /* 0x00057800010a7983 */ /* 0x000ee40000300800 */
[----:B------:R-:W3:Y:S01]  /*63630*/  LDL.LU R11, [R1+0x57c] ;  /* 0x00057c00010b7983 */ /* 0x000ee20000300800 */
[----:B------:R-:W-:-:S02]  /*63640*/  MOV R23, R24 ;  /* 0x0000001800177202 */ /* 0x000fc40000000f00 */
[----:B------:R-:W-:Y:S01]  /*63650*/  MOV R22, R25 ;  /* 0x0000001900167202 */ /* 0x000fe20000000f00 */
[----:B---3--:R-:W-:Y:S01]  /*63660*/  STL.64 [R1+0x4990], R10 ;  /* 0x0049900a01007387 */ /* 0x008fe20000100a00 */
[----:B--2---:R0:W-:Y:S03]  /*63670*/  STL.64 [R1+0x4988], R8 ;  /* 0x0049880801007387 */ /* 0x0041e60000100a00 */
[----:B0-----:R-:W2:Y:S01]  /*63680*/  LDL.LU R8, [R1+0x580] ;  /* 0x0005800001087983 */ /* 0x001ea20000300800 */
[----:B------:R-:W2:Y:S02]  /*63690*/  LDL.LU R9, [R1+0x584] ;  /* 0x0005840001097983 */ /* 0x000ea40000300800 */
[----:B------:R-:W2:Y:S02]  /*636a0*/  LDL.LU R10, [R1+0x588] ;  /* 0x00058800010a7983 */ /* 0x000ea40000300800 */
[----:B------:R-:W2:Y:S01]  /*636b0*/  LDL.LU R11, [R1+0x58c] ;  /* 0x00058c00010b7983 */ /* 0x000ea20000300800 */
[----:B------:R-:W2:Y:S01]  /*636c0*/  LDL.LU.64 R24, [R1] ;  /* 0x0000000001187983 */ /* 0x000ea20000300a00 */
[----:B------:R0:W-:Y:S02]  /*636d0*/  STL.64 [R1+0x4918], R22 ;  /* 0x0049181601007387 */ /* 0x0001e40000100a00 */
[----:B------:R1:W-:Y:S02]  /*636e0*/  STL.64 [R1+0x4910], R20 ;  /* 0x0049101401007387 */ /* 0x0003e40000100a00 */
[----:B0-----:R-:W-:Y:S01]  /*636f0*/  IMAD.MOV.U32 R22, RZ, RZ, R0 ;  /* 0x000000ffff167224 */ /* 0x001fe200078e0000 */
[----:B-1----:R-:W3:Y:S01]  /*63700*/  LDL.LU R20, [R1+0x660] ;  /* 0x0006600001147983 */ /* 0x002ee20000300800 */
[----:B------:R-:W3:Y:S02]  /*63710*/  LDL.LU R21, [R1+0x664] ;  /* 0x0006640001157983 */ /* 0x000ee40000300800 */
[----:B------:R-:W4:Y:S01]  /*63720*/  LDL.LU R0, [R1+0x499c] ;  /* 0x00499c0001007983 */ /* 0x000f220000300800 */
[----:B------:R-:W-:-:S02]  /*63730*/  MOV R23, R2 ;  /* 0x0000000200177202 */ /* 0x000fc40000000f00 */
[----:B------:R-:W2:Y:S01]  /*63740*/  LDL.LU R2, [R1+0x4998] ;  /* 0x0049980001027983 */ /* 0x000ea20000300800 */
[----:B------:R-:W2:Y:S02]  /*63750*/  LDL.LU R4, [R1+0x560] ;  /* 0x0005600001047983 */ /* 0x000ea40000300800 */
[----:B------:R-:W2:Y:S02]  /*63760*/  LDL.LU R5, [R1+0x564] ;  /* 0x0005640001057983 */ /* 0x000ea40000300800 */
[----:B------:R-:W2:Y:S01]  /*63770*/  LDL.LU R6, [R1+0x568] ;  /* 0x0005680001067983 */ /* 0x000ea20000300800 */
[----:B------:R-:W2:Y:S01]  /*63780*/  LDL.LU R7, [R1+0x56c] ;  /* 0x00056c0001077983 */ /* 0x000ea20000300800 */
[----:B------:R-:W2:Y:S03]  /*63790*/  LDL.LU.64 R12, [R1+0x30] ;  /* 0x00003000010c7983 */ /* 0x000ea60000300a00 */
[----:B--2---:R0:W-:Y:S04]  /*637a0*/  STL.64 [R1+0x4960], R12 ;  /* 0x0049600c01007387 */ /* 0x0041e80000100a00 */
[----:B0-----:R-:W2:Y:S01]  /*637b0*/  LDL.LU R12, [R1+0x550] ;  /* 0x00055000010c7983 */ /* 0x001ea20000300800 */
[----:B------:R-:W2:Y:S02]  /*637c0*/  LDL.LU R13, [R1+0x554] ;  /* 0x00055400010d7983 */ /* 0x000ea40000300800 */
[----:B------:R-:W2:Y:S02]  /*637d0*/  LDL.LU R14, [R1+0x558] ;  /* 0x00055800010e7983 */ /* 0x000ea40000300800 */
[----:B------:R-:W2:Y:S01]  /*637e0*/  LDL.LU R15, [R1+0x55c] ;  /* 0x00055c00010f7983 */ /* 0x000ea20000300800 */
[----:B------:R-:W-:Y:S01]  /*637f0*/  STL.64 [R1+0x4928], R22 ;  /* 0x0049281601007387 */ /* 0x000fe20000100a00 */
[----:B---3--:R0:W-:Y:S03]  /*63800*/  STL.64 [R1+0x4920], R20 ;  /* 0x0049201401007387 */ /* 0x0081e60000100a00 */
[----:B0-----:R-:W3:Y:S01]  /*63810*/  LDL.LU R20, [R1+0x670] ;  /* 0x0006700001147983 */ /* 0x001ee20000300800 */
[----:B------:R-:W3:Y:S02]  /*63820*/  LDL.LU R21, [R1+0x674] ;  /* 0x0006740001157983 */ /* 0x000ee40000300800 */
[----:B------:R-:W2:Y:S02]  /*63830*/  LDL.LU R22, [R1+0x678] ;  /* 0x0006780001167983 */ /* 0x000ea40000300800 */
[----:B------:R-:W2:Y:S02]  /*63840*/  LDL.LU R23, [R1+0x67c] ;  /* 0x00067c0001177983 */ /* 0x000ea40000300800 */
[----:B--2---:R-:W-:Y:S01]  /*63850*/  STL.64 [R1+0x4938], R22 ;  /* 0x0049381601007387 */ /* 0x004fe20000100a00 */
[----:B---3--:R0:W-:Y:S03]  /*63860*/  STL.64 [R1+0x4930], R20 ;  /* 0x0049301401007387 */ /* 0x0081e60000100a00 */
[----:B0-----:R-:W2:Y:S01]  /*63870*/  LDL.LU.64 R20, [R1+0xb0] ;  /* 0x0000b00001147983 */ /* 0x001ea20000300a00 */
[----:B------:R-:W-:Y:S03]  /*63880*/  HMMA.16816.F32 R8, R16, R24, R8 ;  /* 0x000000181008723c */ /* 0x000fe60000001808 */
[----:B--2---:R0:W-:Y:S04]  /*63890*/  STL.64 [R1+0x4948], R20 ;  /* 0x0049481401007387 */ /* 0x0041e80000100a00 */
[----:B0-----:R-:W2:Y:S01]  /*638a0*/  LDL.LU.64 R20, [R1+0xc0] ;  /* 0x0000c00001147983 */ /* 0x001ea20000300a00 */
[----:B------:R-:W-:Y:S01]  /*638b0*/  MOV R28, R24 ;  /* 0x00000018001c7202 */ /* 0x000fe20000000f00 */
[----:B------:R-:W-:-:S02]  /*638c0*/  IMAD.MOV.U32 R29, RZ, RZ, R25 ;  /* 0x000000ffff1d7224 */ /* 0x000fc400078e0019 */
[----:B--2---:R0:W-:Y:S04]  /*638d0*/  STL.64 [R1+0x4958], R20 ;  /* 0x0049581401007387 */ /* 0x0041e80000100a00 */
[----:B0-----:R-:W2:Y:S01]  /*638e0*/  LDL.LU R20, [R1+0x540] ;  /* 0x0005400001147983 */ /* 0x001ea20000300800 */
[----:B------:R-:W2:Y:S02]  /*638f0*/  LDL.LU R21, [R1+0x544] ;  /* 0x0005440001157983 */ /* 0x000ea40000300800 */
[----:B------:R-:W2:Y:S02]  /*63900*/  LDL.LU R22, [R1+0x548] ;  /* 0x0005480001167983 */ /* 0x000ea40000300800 */
[----:B------:R-:W2:Y:S03]  /*63910*/  LDL.LU R23, [R1+0x54c] ;  /* 0x00054c0001177983 */ /* 0x000ea60000300800 */
        /* <DEDUP_REMOVED lines=8> */
[----:B------:R0:W-:Y:S01]  /*639a0*/  STL.64 [R1+0x1f0], R8 ;  /* 0x0001f00801007387 */ /* 0x0001e20000100a00 */
[----:B------:R-:W-:Y:S03]  /*639b0*/  STL.64 [R1+0x1f8], R10 ;  /* 0x0001f80a01007387 */ /* 0x000fe60000100a00 */
[----:B0-----:R-:W3:Y:S01]  /*639c0*/  LDL.LU.64 R8, [R1+0x4978] ;  /* 0x0049780001087983 */ /* 0x001ee20000300a00 */
[----:B------:R-:W2:Y:S02]  /*639d0*/  LDL R3, [R1+0x1f50] ;  /* 0x001f500001037983 */ /* 0x000ea40000100800 */
[----:B------:R0:W-:Y:S02]  /*639e0*/  STL.64 [R1+0x4950], R24 ;  /* 0x0049501801007387 */ /* 0x0001e40000100a00 */
[----:B0-----:R-:W2:Y:S01]  /*639f0*/  LDL.LU R24, [R1+0x690] ;  /* 0x0006900001187983 */ /* 0x001ea20000300800 */
[----:B------:R-:W2:Y:S02]  /*63a00*/  LDL.LU R25, [R1+0x694] ;  /* 0x0006940001197983 */ /* 0x000ea40000300800 */
[----:B------:R-:W2:Y:S02]  /*63a10*/  LDL.LU R26, [R1+0x698] ;  /* 0x00069800011a7983 */ /* 0x000ea40000300800 */
[----:B------:R-:W2:Y:S01]  /*63a20*/  LDL.LU R27, [R1+0x69c] ;  /* 0x00069c00011b7983 */ /* 0x000ea20000300800 */
[C---:B---3--:R-:W-:Y:S11]  /*63a30*/  HMMA.16816.F32 R4, R16.reuse, R8, R4 ;  /* 0x000000081004723c */ /* 0x048ff60000001804 */
[----:B------:R-:W-:Y:S11]  /*63a40*/  @!UPT UIADD3 URZ, URZ, URZ, URZ ;  /* 0x0000003f3f3ff290 */ /* 0x000ff6000fffe03f */
[----:B------:R-:W-:Y:S01]  /*63a50*/  @!UPT UIADD3 URZ, URZ, URZ, URZ ;  /* 0x0000003f3f3ff290 */ /* 0x000fe2000fffe03f */
[----:B------:R-:W-:Y:S01]  /*63a60*/  STL.64 [R1+0x1e0], R4 ;  /* 0x0001e00401007387 */ /* 0x000fe20000100a00 */
[----:B------:R0:W-:Y:S03]  /*63a70*/  STL.64 [R1+0x1e8], R6 ;  /* 0x0001e80601007387 */ /* 0x0001e60000100a00 */
[----:B0-----:R-:W3:Y:S01]  /*63a80*/  LDL.LU.64 R6, [R1+0x4970] ;  /* 0x0049700001067983 */ /* 0x001ee20000300a00 */
[----:B------:R-:W2:Y:S02]  /*63a90*/  LDL.LU.64 R4, [R1+0x4968] ;  /* 0x0049680001047983 */ /* 0x000ea40000300a00 */
[----:B------:R0:W-:Y:S02]  /*63aa0*/  STL.64 [R1+0x4940], R8 ;  /* 0x0049400801007387 */ /* 0x0001e40000100a00 */
[----:B0-----:R-:W3:Y:S01]  /*63ab0*/  LDL.LU R8, [R1+0x680] ;  /* 0x0006800001087983 */ /* 0x001ee20000300800 */
[----:B------:R-:W3:Y:S01]  /*63ac0*/  LDL.LU R9, [R1+0x684] ;  /* 0x0006840001097983 */ /* 0x000ee20000300800 */
[C---:B--2---:R-:W-:Y:S11]  /*63ad0*/  HMMA.16816.F32 R12, R16.reuse, R4, R12 ;  /* 0x00000004100c723c */ /* 0x044ff6000000180c */
[----:B------:R-:W-:Y:S11]  /*63ae0*/  @!UPT UIADD3 URZ, URZ, URZ, URZ ;  /* 0x0000003f3f3ff290 */ /* 0x000ff6000fffe03f */
[----:B------:R-:W-:Y:S01]  /*63af0*/  @!UPT UIADD3 URZ, URZ, URZ, URZ ;  /* 0x0000003f3f3ff290 */ /* 0x000fe2000fffe03f */
[----:B------:R0:W-:Y:S01]  /*63b00*/  STL.64 [R1+0x1d0], R12 ;  /* 0x0001d00c01007387 */ /* 0x0001e20000100a00 */
[----:B------:R-:W-:Y:S03]  /*63b10*/  STL.64 [R1+0x1d8], R14 ;  /* 0x0001d80e01007387 */ /* 0x000fe60000100a00 */
[----:B0-----:R-:W2:Y:S01]  /*63b20*/  LDL.LU.64 R12, [R1+0x4960] ;  /* 0x00496000010c7983 */ /* 0x001ea20000300a00 */
[----:B---3--:R-:W-:Y:S02]  /*63b30*/  STL.64 [R1+0x4858], R6 ;  /* 0x0048580601007387 */ /* 0x008fe40000100a00 */
[----:B------:R0:W-:Y:S02]  /*63b40*/  STL.64 [R1+0x4850], R4 ;  /* 0x0048500401007387 */ /* 0x0001e40000100a00 */
[----:B0-----:R-:W3:Y:S01]  /*63b50*/  LDL.LU.64 R4, [R1+0x90] ;  /* 0x0000900001047983 */ /* 0x001ee20000300a00 */
[C---:B--2---:R-:W-:Y:S11]  /*63b60*/  HMMA.16816.F32 R20, R16.reuse, R12, R20 ;  /* 0x0000000c1014723c */ /* 0x044ff60000001814 */
[----:B------:R-:W-:Y:S11]  /*63b70*/  @!UPT UIADD3 URZ, URZ, URZ, URZ ;  /* 0x0000003f3f3ff290 */ /* 0x000ff6000fffe03f */
[----:B------:R-:W-:Y:S01]  /*63b80*/  @!UPT UIADD3 URZ, URZ, URZ, URZ ;  /* 0x0000003f3f3ff290 */ /* 0x000fe2000fffe03f */
[----:B------:R0:W-:Y:S01]  /*63b90*/  STL.64 [R1+0x1c0], R20 ;  /* 0x0001c01401007387 */ /* 0x0001e20000100a00 */
[----:B------:R-:W-:Y:S03]  /*63ba0*/  STL.64 [R1+0x1c8], R22 ;  /* 0x0001c81601007387 */ /* 0x000fe60000100a00 */
[----:B0-----:R-:W2:Y:S01]  /*63bb0*/  LDL.LU.64 R20, [R1+0x4958] ;  /* 0x0049580001147983 */ /* 0x001ea20000300a00 */
[----:B------:R-:W-:Y:S02]  /*63bc0*/  MOV R10, R2 ;  /* 0x00000002000a7202 */ /* 0x000fe40000000f00 */
[----:B----4-:R-:W-:Y:S01]  /*63bd0*/  MOV R11, R0 ;  /* 0x00000000000b7202 */ /* 0x010fe20000000f00 */
[----:B------:R-:W-:Y:S01]  /*63be0*/  IMAD.MOV.U32 R2, RZ, RZ, R12 ;  /* 0x000000ffff027224 */ /* 0x000fe200078e000c */
[----:B------:R-:W-:Y:S02]  /*63bf0*/  MOV R0, R13 ;  /* 0x0000000d00007202 */ /* 0x000fe40000000f00 */
[----:B------:R-:W0:Y:S04]  /*63c00*/  LDSM.16.M88.4 R12, [R3+0x30000] ;  /* 0x03000000030c783b */ /* 0x000e280000000200 */
[----:B0-----:R-:W-:Y:S01]  /*63c10*/  STL.64 [R1+0x4738], R14 ;  /* 0x0047380e01007387 */ /* 0x001fe20000100a00 */
[----:B------:R0:W-:Y:S03]  /*63c20*/  STL.64 [R1+0x4730], R12 ;  /* 0x0047300c01007387 */ /* 0x0001e60000100a00 */
[----:B0-----:R-:W4:Y:S01]  /*63c30*/  LDL.LU.64 R12, [R1+0xa0] ;  /* 0x0000a000010c7983 */ /* 0x001f220000300a00 */
[C---:B--2---:R-:W-:Y:S01]  /*63c40*/  HMMA.16816.F32 R24, R16.reuse, R20, R24 ;  /* 0x000000141018723c */ /* 0x044fe20000001818 */
[----:B------:R-:W-:Y:S11]  /*63c50*/  IMAD.MOV.U32 R3, RZ, RZ, R21 ;  /* 0x000000ffff037224 */ /* 0x000ff600078e0015 */
[----:B------:R-:W-:Y:S11]  /*63c60*/  @!UPT UIADD3 URZ, URZ, URZ, URZ ;  /* 0x0000003f3f3ff290 */ /* 0x000ff6000fffe03f */
[----:B------:R0:W-:Y:S01]  /*63c70*/  STL.64 [R1+0x1b0], R24 ;  /* 0x0001b01801007387 */ /* 0x0001e20000100a00 */
[----:B------:R1:W-:Y:S03]  /*63c80*/  STL.64 [R1+0x1b8], R26 ;  /* 0x0001b81a01007387 */ /* 0x0003e60000100a00 */
[----:B0-----:R-:W2:Y:S01]  /*63c90*/  LDL.LU.64 R24, [R1+0x4950] ;  /* 0x0049500001187983 */ /* 0x001ea20000300a00 */
[----:B-1----:R-:W-:Y:S02]  /*63ca0*/  MOV R26, R20 ;  /* 0x00000014001a7202 */ /* 0x002fe40000000f00 */
[----:B------:R-:W2:Y:S02]  /*63cb0*/  LDL.LU.64 R20, [R1+0x4948] ;  /* 0x0049480001147983 */ /* 0x000ea40000300a00 */
[----:B------:R-:W-:Y:S01]  /*63cc0*/  STL [R1+0x4824], R3 ;  /* 0x0048240301007387 */ /* 0x000fe20000100800 */
[----:B------:R-:W-:Y:S01]  /*63cd0*/  STL [R1+0x4820], R26 ;  /* 0x0048201a01007387 */ /* 0x000fe20000100800 */
[C---:B--2---:R-:W-:Y:S01]  /*63ce0*/  HMMA.16816.F32 R8, R16.reuse, R20, R8 ;  /* 0x000000141008723c */ /* 0x044fe20000001808 */
[----:B------:R-:W-:Y:S11]  /*63cf0*/  MOV R27, R21 ;  /* 0x00000015001b7202 */ /* 0x000ff60000000f00 */
[----:B------:R-:W-:Y:S11]  /*63d00*/  @!UPT UIADD3 URZ, URZ, URZ, URZ ;  /* 0x0000003f3f3ff290 */ /* 0x000ff6000fffe03f */
[----:B------:R0:W-:Y:S01]  /*63d10*/  STL.64 [R1+0x1a0], R8 ;  /* 0x0001a00801007387 */ /* 0x0001e20000100a00 */
[----:B------:R1:W-:Y:S03]  /*63d20*/  STL.64 [R1+0x1a8], R10 ;  /* 0x0001a80a01007387 */ /* 0x0003e60000100a00 */
[----:B0-----:R-:W2:Y:S01]  /*63d30*/  LDL.LU.64 R8, [R1+0x4940] ;  /* 0x0049400001087983 */ /* 0x001ea20000300a00 */
[----:B-1----:R-:W-:Y:S01]  /*63d40*/  MOV R11, R20 ;  /* 0x00000014000b7202 */ /* 0x002fe20000000f00 */
[----:B------:R-:W4:Y:S02]  /*63d50*/  LDL.LU.64 R22, [R1+0x4938] ;  /* 0x0049380001167983 */ /* 0x000f240000300a00 */
[----:B------:R-:W4:Y:S01]  /*63d60*/  LDL.LU.64 R20, [R1+0x4930] ;  /* 0x0049300001147983 */ /* 0x000f220000300a00 */
[----:B------:R-:W-:Y:S01]  /*63d70*/  STL [R1+0x482c], R27 ;  /* 0x00482c1b01007387 */ /* 0x000fe20000100800 */
[----:B------:R-:W-:Y:S01]  /*63d80*/  STL [R1+0x4828], R11 ;  /* 0x0048280b01007387 */ /* 0x000fe20000100800 */
        /* <DEDUP_REMOVED lines=8> */
[----:B------:R-:W-:Y:S02]  /*63e10*/  IMAD.MOV.U32 R26, RZ, RZ, R12 ;  /* 0x000000ffff1a7224 */ /* 0x000fe400078e000c */
[----:B------:R-:W2:Y:S02]  /*63e20*/  LDL.LU.64 R12, [R1+0x80] ;  /* 0x00008000010c7983 */ /* 0x000ea40000300a00 */
[----:B------:R-:W-:Y:S02]  /*63e30*/  STL [R1+0x4834], R10 ;  /* 0x0048340a01007387 */ /* 0x000fe40000100800 */
[----:B------:R-:W-:Y:S01]  /*63e40*/  STL [R1+0x4830], R26 ;  /* 0x0048301a01007387 */ /* 0x000fe20000100800 */
[----:B---3--:R-:W-:Y:S01]  /*63e50*/  MOV R11, R4 ;  /* 0x00000004000b7202 */ /* 0x008fe20000000f00 */
[----:B------:R-:W-:Y:S01]  /*63e60*/  IMAD.MOV.U32 R3, RZ, RZ, R5 ;  /* 0x000000ffff037224 */ /* 0x000fe200078e0005 */
[----:B----4-:R-:W-:Y:S11]  /*63e70*/  HMMA.16816.F32 R20, R16, R4, R20 ;  /* 0x000000041014723c */ /* 0x010ff60000001814 */
[----:B------:R-:W-:Y:S11]  /*63e80*/  @!UPT UIADD3 URZ, URZ, URZ, URZ ;  /* 0x0000003f3f3ff290 */ /* 0x000ff6000fffe03f */
[----:B------:R-:W-:Y:S01]  /*63e90*/  @!UPT UIADD3 URZ, URZ, URZ, URZ ;  /* 0x0000003f3f3ff290 */ /* 0x000fe2000fffe03f */
[----:B------:R-:W-:Y:S01]  /*63ea0*/  STL.64 [R1+0x180], R20 ;  /* 0x0001801401007387 */ /* 0x000fe20000100a00 */
[----:B------:R0:W-:Y:S03]  /*63eb0*/  STL.64 [R1+0x188], R22 ;  /* 0x0001881601007387 */ /* 0x0001e60000100a00 */
[----:B0-----:R-:W3:Y:S01]  /*63ec0*/  LDL.LU.64 R22, [R1+0x4918] ;  /* 0x0049180001167983 */ /* 0x001ee20000300a00 */
[----:B------:R-:W4:Y:S02]  /*63ed0*/  LDL.LU.64 R20, [R1+0x4910] ;  /* 0x0049100001147983 */ /* 0x000f240000300a00 */
        /* <DEDUP_REMOVED lines=10> */
[----:B--2---:R-:W-:Y:S01]  /*63f80*/  STL.64 [R1+0x4878], R6 ;  /* 0x0048780601007387 */ /* 0x004fe20000100a00 */
[----:B------:R0:W-:Y:S02]  /*63f90*/  STL.64 [R1+0x4870], R4 ;  /* 0x0048700401007387 */ /* 0x0001e40000100a00 */
[----:B0-----:R-:W-:-:S02]  /*63fa0*/  MOV R4, R28 ;  /* 0x0000001c00047202 */ /* 0x001fc40000000f00 */
[----:B------:R-:W-:Y:S01]  /*63fb0*/  MOV R5, R29 ;  /* 0x0000001d00057202 */ /* 0x000fe20000000f00 */
[----:B------:R-:W2:Y:S01]  /*63fc0*/  LDL.LU R28, [R1+0x490c] ;  /* 0x00490c00011c7983 */ /* 0x000ea20000300800 */
[----:B------:R-:W2:Y:S03]  /*63fd0*/  LDL.LU R29, [R1+0x4908] ;  /* 0x00490800011d7983 */ /* 0x000ea60000300800 */
[----:B------:R3:W-:Y:S02]  /*63fe0*/  STL.64 [R1+0x4890], R4 ;  /* 0x0048900401007387 */ /* 0x0007e40000100a00 */
[----:B---3--:R-:W-:Y:S01]  /*63ff0*/  IMAD.MOV.U32 R4, RZ, RZ, R23 ;  /* 0x000000ffff047224 */ /* 0x008fe200078e0017 */
[----:B------:R-:W-:-:S05]  /*64000*/  MOV R5, R22 ;  /* 0x0000001600057202 */ /* 0x000fca0000000f00 */
[----:B------:R0:W-:Y:S04]  /*64010*/  STL.64 [R1+0x48a8], R4 ;  /* 0x0048a80401007387 */ /* 0x0001e80000100a00 */
[----:B0-----:R-:W3:Y:S01]  /*64020*/  LDL.LU R4, [R1+0x650] ;  /* 0x0006500001047983 */ /* 0x001ee20000300800 */
[----:B------:R-:W3:Y:S02]  /*64030*/  LDL.LU R5, [R1+0x654] ;  /* 0x0006540001057983 */ /* 0x000ee40000300800 */
[----:B------:R-:W3:Y:S02]  /*64040*/  LDL.LU R6, [R1+0x658] ;  /* 0x0006580001067983 */ /* 0x000ee40000300800 */
[----:B------:R-:W3:Y:S01]  /*64050*/  LDL.LU R7, [R1+0x65c] ;  /* 0x00065c0001077983 */ /* 0x000ee20000300800 */
[----:B------:R-:W-:Y:S01]  /*64060*/  STL [R1+0x483c], R3 ;  /* 0x00483c0301007387 */ /* 0x000fe20000100800 */
[----:B------:R-:W-:Y:S02]  /*64070*/  STL [R1+0x4838], R11 ;  /* 0x0048380b01007387 */ /* 0x000fe40000100800 */
[----:B------:R0:W-:Y:S01]  /*64080*/  STL.64 [R1+0x4900], R8 ;  /* 0x0049000801007387 */ /* 0x0001e20000100a00 */
[----:B------:R-:W-:Y:S01]  /*64090*/  MOV R26, R12 ;  /* 0x0000000c001a7202 */ /* 0x000fe20000000f00 */
[----:B------:R-:W-:Y:S01]  /*640a0*/  IMAD.MOV.U32 R27, RZ, RZ, R13 ;  /* 0x000000ffff1b7224 */ /* 0x000fe200078e000d */
[----:B0-----:R-:W2:Y:S01]  /*640b0*/  LDL.LU R8, [R1+0x640] ;  /* 0x0006400001087983 */ /* 0x001ea20000300800 */
[----:B------:R-:W2:Y:S02]  /*640c0*/  LDL.LU R9, [R1+0x644] ;  /* 0x0006440001097983 */ /* 0x000ea40000300800 */
[----:B------:R-:W2:Y:S02]  /*640d0*/  LDL.LU R10, [R1+0x648] ;  /* 0x00064800010a7983 */ /* 0x000ea40000300800 */
[----:B------:R-:W2:Y:S01]  /*640e0*/  LDL.LU R11, [R1+0x64c] ;  /* 0x00064c00010b7983 */ /* 0x000ea20000300800 */
[----:B---3--:R-:W-:Y:S11]  /*640f0*/  HMMA.16816.F32 R4, R16, R12, R4 ;  /* 0x0000000c1004723c */ /* 0x008ff60000001804 */
[----:B------:R-:W-:Y:S11]  /*64100*/  @!UPT UIADD3 URZ, URZ, URZ, URZ ;  /* 0x0000003f3f3ff290 */ /* 0x000ff6000fffe03f */
[----:B------:R-:W-:Y:S01]  /*64110*/  @!UPT UIADD3 URZ, URZ, URZ, URZ ;  /* 0x0000003f3f3ff290 */ /* 0x000fe2000fffe03f */
[----:B------:R-:W-:Y:S01]  /*64120*/  STL.64 [R1+0x170], R4 ;  /* 0x0001700401007387 */ /* 0x000fe20000100a00 */
[----:B------:R-:W-:Y:S02]  /*64130*/  STL.64 [R1+0x178], R6 ;  /* 0x0001780601007387 */ /* 0x000fe40000100a00 */
[----:B------:R-:W3:Y:S02]  /*64140*/  LDL.LU R12, [R1+0x620] ;  /* 0x00062000010c7983 */ /* 0x000ee40000300800 */
[----:B------:R-:W3:Y:S01]  /*64150*/  LDL.LU R13, [R1+0x624] ;  /* 0x00062400010d7983 */ /* 0x000ee20000300800 */
[----:B------:R-:W2:Y:S01]  /*64160*/  LDL.LU R14, [R1+0x628] ;  /* 0x00062800010e7983 */ /* 0x000ea20000300800 */
[----:B------:R-:W2:Y:S03]  /*64170*/  LDL.LU R15, [R1+0x62c] ;  /* 0x00062c00010f7983 */ /* 0x000ea60000300800 */
[----:B--2---:R-:W-:Y:S01]  /*64180*/  STL.64 [R1+0x48e8], R14 ;  /* 0x0048e80e01007387 */ /* 0x004fe20000100a00 */
[----:B---3--:R0:W-:Y:S03]  /*64190*/  STL.64 [R1+0x48e0], R12 ;  /* 0x0048e00c01007387 */ /* 0x0081e60000100a00 */
[----:B0-----:R-:W2:Y:S01]  /*641a0*/  LDL.LU.64 R12, [R1+0x60] ;  /* 0x00006000010c7983 */ /* 0x001ea20000300a00 */
[----:B----4-:R-:W-:-:S02]  /*641b0*/  MOV R4, R21 ;  /* 0x0000001500047202 */ /* 0x010fc40000000f00 */
[----:B------:R-:W-:Y:S01]  /*641c0*/  MOV R5, R20 ;  /* 0x0000001400057202 */ /* 0x000fe20000000f00 */
[----:B--2---:R0:W-:Y:S04]  /*641d0*/  STL.64 [R1+0x48f8], R12 ;  /* 0x0048f80c01007387 */ /* 0x0041e80000100a00 */
[----:B0-----:R-:W2:Y:S01]  /*641e0*/  LDL.LU.64 R12, [R1+0x70] ;  /* 0x00007000010c7983 */ /* 0x001ea20000300a00 */
[----:B------:R-:W3:Y:S01]  /*641f0*/  LDL.LU.64 R20, [R1+0x50] ;  /* 0x0000500001147983 */ /* 0x000ee20000300a00 */
[----:B--2---:R-:W-:Y:S02]  /*64200*/  HMMA.16816.F32 R8, R16, R12, R8 ;  /* 0x0000000c1008723c */ /* 0x004fe40000001808 */
[----:B---3--:R0:W-:Y:S04]  /*64210*/  STL.64 [R1+0x48f0], R20 ;  /* 0x0048f01401007387 */ /* 0x0081e80000100a00 */
        /* <DEDUP_REMOVED lines=9> */
[----:B------:R-:W-:Y:S01]  /*642b0*/  STL [R1+0x4840], R26 ;  /* 0x0048401a01007387 */ /* 0x000fe20000100800 */
[----:B------:R0:W-:Y:S02]  /*642c0*/  STL.64 [R1+0x160], R8 ;  /* 0x0001600801007387 */ /* 0x0001e40000100a00 */
[----:B------:R1:W-:Y:S01]  /*642d0*/  STL.64 [R1+0x168], R10 ;  /* 0x0001680a01007387 */ /* 0x0003e20000100a00 */
[----:B0-----:R-:W4:Y:S01]  /*642e0*/  LDL.LU.64 R8, [R1+0x4900] ;  /* 0x0049000001087983 */ /* 0x001f220000300a00 */
[----:B-1----:R-:W-:Y:S01]  /*642f0*/  IMAD.MOV.U32 R11, RZ, RZ, R12 ;  /* 0x000000ffff0b7224 */ /* 0x002fe200078e000c */
[----:B------:R-:W-:-:S02]  /*64300*/  MOV R10, R13 ;  /* 0x0000000d000a7202 */ /* 0x000fc40000000f00 */
[----:B------:R-:W2:Y:S03]  /*64310*/  LDL.LU.64 R12, [R1+0x48f8] ;  /* 0x0048f800010c7983 */ /* 0x000ea60000300a00 */
[----:B------:R-:W-:Y:S01]  /*64320*/  STL.64 [R1+0x4888], R10 ;  /* 0x0048880a01007387 */ /* 0x000fe20000100a00 */
[----:B----4-:R0:W-:Y:S04]  /*64330*/  STL.64 [R1+0x4880], R8 ;  /* 0x0048800801007387 */ /* 0x0101e80000100a00 */
[----:B0-----:R-:W4:Y:S01]  /*64340*/  LDL.LU R8, [R1+0x500] ;  /* 0x0005000001087983 */ /* 0x001f220000300800 */
[----:B------:R-:W4:Y:S02]  /*64350*/  LDL.LU R9, [R1+0x504] ;  /* 0x0005040001097983 */ /* 0x000f240000300800 */
[----:B------:R-:W3:Y:S02]  /*64360*/  LDL.LU R10, [R1+0x508] ;  /* 0x00050800010a7983 */ /* 0x000ee40000300800 */
[----:B------:R-:W3:Y:S01]  /*64370*/  LDL.LU R11, [R1+0x50c] ;  /* 0x00050c00010b7983 */ /* 0x000ee20000300800 */
[C---:B--2---:R-:W-:Y:S01]  /*64380*/  HMMA.16816.F32 R20, R16.reuse, R12, R20 ;  /* 0x0000000c1014723c */ /* 0x044fe20000001814 */
[----:B---3--:R-:W-:Y:S01]  /*64390*/  STL.64 [R1+0x48a0], R10 ;  /* 0x0048a00a01007387 */ /* 0x008fe20000100a00 */
[----:B----4-:R0:W-:Y:S03]  /*643a0*/  STL.64 [R1+0x4898], R8 ;  /* 0x0048980801007387 */ /* 0x0101e60000100a00 */
[----:B0-----:R-:W2:Y:S01]  /*643b0*/  LDL.LU R8, [R1+0x510] ;  /* 0x0005100001087983 */ /* 0x001ea20000300800 */
[----:B------:R-:W2:Y:S02]  /*643c0*/  LDL.LU R9, [R1+0x514] ;  /* 0x0005140001097983 */ /* 0x000ea40000300800 */
[----:B------:R-:W3:Y:S02]  /*643d0*/  LDL.LU R10, [R1+0x518] ;  /* 0x00051800010a7983 */ /* 0x000ee40000300800 */
[----:B------:R-:W3:Y:S01]  /*643e0*/  LDL.LU R11, [R1+0x51c] ;  /* 0x00051c00010b7983 */ /* 0x000ee20000300800 */
[----:B------:R-:W-:Y:S01]  /*643f0*/  MOV R26, R12 ;  /* 0x0000000c001a7202 */ /* 0x000fe20000000f00 */
[----:B------:R-:W-:Y:S01]  /*64400*/  IMAD.MOV.U32 R3, RZ, RZ, R13 ;  /* 0x000000ffff037224 */ /* 0x000fe200078e000d */
[----:B---3--:R-:W-:Y:S01]  /*64410*/  STL.64 [R1+0x48b8], R10 ;  /* 0x0048b80a01007387 */ /* 0x008fe20000100a00 */
[----:B--2---:R0:W-:Y:S03]  /*64420*/  STL.64 [R1+0x48b0], R8 ;  /* 0x0048b00801007387 */ /* 0x0041e60000100a00 */
[----:B0-----:R-:W2:Y:S01]  /*64430*/  LDL.LU R8, [R1+0x520] ;  /* 0x0005200001087983 */ /* 0x001ea20000300800 */
[----:B------:R-:W2:Y:S02]  /*64440*/  LDL.LU R9, [R1+0x524] ;  /* 0x0005240001097983 */ /* 0x000ea40000300800 */
[----:B------:R-:W2:Y:S02]  /*64450*/  LDL.LU R10, [R1+0x528] ;  /* 0x00052800010a7983 */ /* 0x000ea40000300800 */
[----:B------:R-:W2:Y:S01]  /*64460*/  LDL.LU R11, [R1+0x52c] ;  /* 0x00052c00010b7983 */ /* 0x000ea20000300800 */
[----:B------:R0:W-:Y:S01]  /*64470*/  STL.64 [R1+0x150], R20 ;  /* 0x0001501401007387 */ /* 0x0001e20000100a00 */
[----:B------:R-:W-:Y:S03]  /*64480*/  STL.64 [R1+0x158], R22 ;  /* 0x0001581601007387 */ /* 0x000fe60000100a00 */
[----:B0-----:R-:W3:Y:S01]  /*64490*/  LDL.LU.64 R20, [R1+0x48f0] ;  /* 0x0048f00001147983 */ /* 0x001ee20000300a00 */
[----:B------:R-:W3:Y:S02]  /*644a0*/  LDL.LU.64 R14, [R1+0x48e8] ;  /* 0x0048e800010e7983 */ /* 0x000ee40000300a00 */
[----:B------:R-:W3:Y:S02]  /*644b0*/  LDL.LU.64 R12, [R1+0x48e0] ;  /* 0x0048e000010c7983 */ /* 0x000ee40000300a00 */
[C---:B---3--:R-:W-:Y:S11]  /*644c0*/  HMMA.16816.F32 R12, R16.reuse, R20, R12 ;  /* 0x00000014100c723c */ /* 0x048ff6000000180c */
[----:B------:R-:W-:Y:S11]  /*644d0*/  @!UPT UIADD3 URZ, URZ, URZ, URZ ;  /* 0x0000003f3f3ff290 */ /* 0x000ff6000fffe03f */
[----:B------:R-:W-:Y:S01]  /*644e0*/  @!UPT UIADD3 URZ, URZ, URZ, URZ ;  /* 0x0000003f3f3ff290 */ /* 0x000fe2000fffe03f */
[----:B------:R0:W-:Y:S01]  /*644f0*/  STL.64 [R1+0x140], R12 ;  /* 0x0001400c01007387 */ /* 0x0001e20000100a00 */
[----:B------:R-:W-:Y:S01]  /*64500*/  STL.64 [R1+0x148], R14 ;  /* 0x0001480e01007387 */ /* 0x000fe20000100a00 */
[----:B0-----:R-:W-:Y:S02]  /*64510*/  MOV R13, R20 ;  /* 0x00000014000d7202 */ /* 0x001fe40000000f00 */
[----:B------:R-:W-:Y:S02]  /*64520*/  MOV R12, R21 ;  /* 0x00000015000c7202 */ /* 0x000fe40000000f00 */
[----:B------:R-:W3:Y:S03]  /*64530*/  LDL.LU.64 R20, [R1+0x48d8] ;  /* 0x0048d80001147983 */ /* 0x000ee60000300a00 */
[----:B------:R0:W-:Y:S02]  /*64540*/  STL.64 [R1+0x4848], R12 ;  /* 0x0048480c01007387 */ /* 0x0001e40000100a00 */
[----:B0-----:R-:W4:Y:S01]  /*64550*/  LDL.LU R12, [R1+0x4d0] ;  /* 0x0004d000010c7983 */ /* 0x001f220000300800 */
[----:B------:R-:W4:Y:S01]  /*64560*/  LDL.LU R13, [R1+0x4d4] ;  /* 0x0004d400010d7983 */ /* 0x000f220000300800 */
[----:B---3--:R-:W-:Y:S02]  /*64570*/  HMMA.16816.F32 R16, R16, R20, R4 ;  /* 0x000000141010723c */ /* 0x008fe40000001804 */
[----:B------:R-:W2:Y:S01]  /*64580*/  LDL.LU.64 R4, [R1+0x48d0] ;  /* 0x0048d00001047983 */ /* 0x000ea20000300a00 */
[----:B------:R-:W2:Y:S02]  /*64590*/  LDL.LU.64 R22, [R1+0x48c8] ;  /* 0x0048c80001167983 */ /* 0x000ea40000300a00 */
[----:B------:R-:W2:Y:S11]  /*645a0*/  LDL.LU.64 R20, [R1+0x48c0] ;  /* 0x0048c00001147983 */ /* 0x000eb60000300a00 */
[----:B------:R-:W-:Y:S07]  /*645b0*/  @!UPT UIADD3 URZ, URZ, URZ, URZ ;  /* 0x0000003f3f3ff290 */ /* 0x000fee000fffe03f */
[----:B------:R-:W-:Y:S01]  /*645c0*/  STL.64 [R1+0x130], R16 ;  /* 0x0001301001007387 */ /* 0x000fe20000100a00 */
[----:B------:R-:W-:Y:S01]  /*645d0*/  STL.64 [R1+0x138], R18 ;  /* 0x0001381201007387 */ /* 0x000fe20000100a00 */
[----:B--2---:R-:W-:Y:S02]  /*645e0*/  HMMA.16816.F32 R4, R20, R4, R8 ;  /* 0x000000041404723c */ /* 0x004fe40000001808 */
[----:B------:R-:W2:Y:S01]  /*645f0*/  LDL.LU.64 R10, [R1+0x48b8] ;  /* 0x0048b800010a7983 */ /* 0x000ea20000300a00 */
[----:B------:R-:W2:Y:S11]  /*64600*/  LDL.LU.64 R8, [R1+0x48b0] ;  /* 0x0048b00001087983 */ /* 0x000eb60000300a00 */
[----:B------:R-:W-:Y:S09]  /*64610*/  @!UPT UIADD3 URZ, URZ, URZ, URZ ;  /* 0x0000003f3f3ff290 */ /* 0x000ff2000fffe03f */
[----:B------:R0:W-:Y:S04]  /*64620*/  STL.64 [R1+0x120], R4 ;  /* 0x0001200401007387 */ /* 0x0001e80000100a00 */
[----:B0-----:R-:W2:Y:S01]  /*64630*/  LDL.LU.64 R4, [R1+0x48a8] ;  /* 0x0048a80001047983 */ /* 0x001ea20000300a00 */
[----:B------:R-:W-:Y:S01]  /*64640*/  MOV R16, R2 ;  /* 0x0000000200107202 */ /* 0x000fe20000000f00 */
[----:B------:R-:W-:Y:S01]  /*64650*/  IMAD.MOV.U32 R17, RZ, RZ, R0 ;  /* 0x000000ffff117224 */ /* 0x000fe200078e0000 */
[----:B------:R-:W-:Y:S02]  /*64660*/  MOV R2, R6 ;  /* 0x0000000600027202 */ /* 0x000fe40000000f00 */
[----:B------:R-:W-:-:S05]  /*64670*/  MOV R0, R7 ;  /* 0x0000000700007202 */ /* 0x000fca0000000f00 */
[----:B------:R-:W-:Y:S01]  /*64680*/  STL [R1+0x449c], R0 ;  /* 0x00449c0001007387 */ /* 0x000fe20000100800 */
[----:B------:R-:W-:Y:S01]  /*64690*/  STL [R1+0x4498], R2 ;  /* 0x0044980201007387 */ /* 0x000fe20000100800 */
[C---:B--2---:R-:W-:Y:S02]  /*646a0*/  HMMA.16816.F32 R4, R20.reuse, R4, R8 ;  /* 0x000000041404723c */ /* 0x044fe40000001808 */
[----:B------:R-:W2:Y:S01]  /*646b0*/  LDL.LU.64 R10, [R1+0x48a0] ;  /* 0x0048a000010a7983 */ /* 0x000ea20000300a00 */
[----:B------:R-:W2:Y:S11]  /*646c0*/  LDL.LU.64 R8, [R1+0x4898] ;  /* 0x0048980001087983 */ /* 0x000eb60000300a00 */
[----:B------:R-:W-:Y:S09]  /*646d0*/  @!UPT UIADD3 URZ, URZ, URZ, URZ ;  /* 0x0000003f3f3ff290 */ /* 0x000ff2000fffe03f */
[----:B------:R0:W-:Y:S01]  /*646e0*/  STL.64 [R1+0x110], R4 ;  /* 0x0001100401007387 */ /* 0x0001e20000100a00 */
[----:B------:R2:W-:Y:S03]  /*646f0*/  STL.64 [R1+0x118], R6 ;  /* 0x0001180601007387 */ /* 0x0005e60000100a00 */
[----:B0-----:R-:W2:Y:S02]  /*64700*/  LDL.LU.64 R4, [R1+0x4890] ;  /* 0x0048900001047983 */ /* 0x001ea40000300a00 */
[C---:B--2---:R-:W-:Y:S02]  /*64710*/  HMMA.16816.F32 R4, R20.reuse, R4, R8 ;  /* 0x000000041404723c */ /* 0x044fe40000001808 */
[----:B------:R-:W2:Y:S01]  /*64720*/  LDL.LU.64 R10, [R1+0x4888] ;  /* 0x00488800010a7983 */ /* 0x000ea20000300a00 */
[----:B------:R-:W3:Y:S11]  /*64730*/  LDL.LU.64 R8, [R1+0x4880] ;  /* 0x0048800001087983 */ /* 0x000ef60000300a00 */
[----:B------:R-:W-:Y:S09]  /*64740*/  @!UPT UIADD3 URZ, URZ, URZ, URZ ;  /* 0x0000003f3f3ff290 */ /* 0x000ff2000fffe03f */
        /* <DEDUP_REMOVED lines=11> */
[----:B------:R-:W-:Y:S01]  /*64800*/  IMAD.MOV.U32 R14, RZ, RZ, R29 ;  /* 0x000000ffff0e7224 */ /* 0x000fe200078e001d */
[----:B------:R-:W-:Y:S01]  /*64810*/  MOV R15, R28 ;  /* 0x0000001c000f7202 */ /* 0x000fe20000000f00 */
[C---:B---3--:R-:W-:Y:S11]  /*64820*/  HMMA.16816.F32 R4, R20.reuse, R8, R4 ;  /* 0x000000081404723c */ /* 0x048ff60000001804 */
[----:B------:R-:W-:Y:S11]  /*64830*/  @!UPT UIADD3 URZ, URZ, URZ, URZ ;  /* 0x0000003f3f3ff290 */ /* 0x000ff6000fffe03f */
[----:B------:R-:W-:Y:S01]  /*64840*/  @!UPT UIADD3 URZ, URZ, URZ, URZ ;  /* 0x0000003f3f3ff290 */ /* 0x000fe2000fffe03f */
[----:B------:R0:W-:Y:S01]  /*64850*/  STL.64 [R1+0xe0], R4 ;  /* 0x0000e00401007387 */ /* 0x0001e20000100a00 */
[----:B------:R-:W-:Y:S01]  /*64860*/  IMAD.MOV.U32 R29, RZ, RZ, R6 ;  /* 0x000000ffff1d7224 */ /* 0x000fe200078e0006 */
[----:B------:R-:W-:Y:S02]  /*64870*/  MOV R28, R7 ;  /* 0x00000007001c7202 */ /* 0x000fe40000000f00 */
[----:B------:R-:W2:Y:S04]  /*64880*/  LDL.LU.64 R6, [R1+0x4858] ;  /* 0x0048580001067983 */ /* 0x000ea80000300a00 */
[----:B0-----:R-:W4:Y:S01]  /*64890*/  LDL.LU.64 R4, [R1+0x4850] ;  /* 0x0048500001047983 */ /* 0x001f220000300a00 */
[----:B------:R-:W-:Y:S02]  /*648a0*/  STL [R1+0x44a4], R28 ;  /* 0x0044a41c01007387 */ /* 0x000fe40000100800 */
[----:B------:R0:W-:Y:S02]  /*648b0*/  STL [R1+0x44a0], R29 ;  /* 0x0044a01d01007387 */ /* 0x0001e40000100800 */
[----:B0-----:R-:W3:Y:S01]  /*648c0*/  LDL R29, [R1+0x1f50] ;  /* 0x001f5000011d7983 */ /* 0x001ee20000100800 */
[C---:B----4-:R-:W-:Y:S11]  /*648d0*/  HMMA.16816.F32 R12, R20.reuse, R4, R12 ;  /* 0x00000004140c723c */ /* 0x050ff6000000180c */
[----:B------:R-:W-:Y:S11]  /*648e0*/  @!UPT UIADD3 URZ, URZ, URZ, URZ ;  /* 0x0000003f3f3ff290 */ /* 0x000ff6000fffe03f */
[----:B------:R-:W-:Y:S01]  /*648f0*/  @!UPT UIADD3 URZ, URZ, URZ, URZ ;  /* 0x0000003f3f3ff290 */ /* 0x000fe2000fffe03f */
[----:B------:R0:W-:Y:S01]  /*64900*/  STL.64 [R1+0xd0], R12 ;  /* 0x0000d00c01007387 */ /* 0x0001e20000100a00 */
[----:B------:R-:W-:Y:S03]  /*64910*/  STL.64 [R1+0xd8], R14 ;  /* 0x0000d80e01007387 */ /* 0x000fe60000100a00 */
[----:B0-----:R-:W4:Y:S01]  /*64920*/  LDL.LU.64 R12, [R1+0x4848] ;  /* 0x00484800010c7983 */ /* 0x001f220000300a00 */
[----:B--2---:R0:W-:Y:S02]  /*64930*/  STL.64 [R1+0x4728], R6 ;  /* 0x0047280601007387 */ /* 0x0041e40000100a00 */
[----:B------:R-:W2:Y:S02]  /*64940*/  LDL.LU R4, [R1+0x490] ;  /* 0x0004900001047983 */ /* 0x000ea40000300800 */
[----:B------:R-:W2:Y:S01]  /*64950*/  LDL.LU R5, [R1+0x494] ;  /* 0x0004940001057983 */ /* 0x000ea20000300800 */
[----:B0-----:R-:W2:Y:S01]  /*64960*/  LDL.LU R6, [R1+0x498] ;  /* 0x0004980001067983 */ /* 0x001ea20000300800 */
[----:B------:R-:W2:Y:S02]  /*64970*/  LDL.LU R7, [R1+0x49c] ;  /* 0x00049c0001077983 */ /* 0x000ea40000300800 */
[----:B--2---:R-:W-:Y:S11]  /*64980*/  HMMA.16816.F32 R16, R20, R16, R4 ;  /* 0x000000101410723c */ /* 0x004ff60000001804 */
[----:B------:R-:W-:Y:S11]  /*64990*/  @!UPT UIADD3 URZ, URZ, URZ, URZ ;  /* 0x0000003f3f3ff290 */ /* 0x000ff6000fffe03f */
[----:B------:R-:W-:Y:S02]  /*649a0*/  @!UPT UIADD3 URZ, URZ, URZ, URZ ;  /* 0x0000003f3f3ff290 */ /* 0x000fe4000fffe03f */
[----:B------:R-:W-:Y:S01]  /*649b0*/  MOV R25, R16 ;  /* 0x0000001000197202 */ /* 0x000fe20000000f00 */
[----:B------:R-:W-:Y:S02]  /*649c0*/  IMAD.MOV.U32 R24, RZ, RZ, R17 ;  /* 0x000000ffff187224 */ /* 0x000fe400078e0011 */
[----:B----4-:R-:W-:Y:S01]  /*649d0*/  IMAD.MOV.U32 R16, RZ, RZ, R13 ;  /* 0x000000ffff107224 */ /* 0x010fe200078e000d */
[----:B------:R-:W-:-:S05]  /*649e0*/  MOV R17, R12 ;  /* 0x0000000c00117202 */ /* 0x000fca0000000f00 */
[----:B------:R0:W-:Y:S01]  /*649f0*/  STL.64 [R1+0x4750], R16 ;  /* 0x0047501001007387 */ /* 0x0001e20000100a00 */
[----:B------:R-:W2:Y:S02]  /*64a00*/  LDL.LU R12, [R1+0x2c0] ;  /* 0x0002c000010c7983 */ /* 0x000ea40000300800 */
[----:B------:R-:W2:Y:S02]  /*64a10*/  LDL.LU R13, [R1+0x2c4] ;  /* 0x0002c400010d7983 */ /* 0x000ea40000300800 */
[----:B------:R-:W4:Y:S01]  /*64a20*/  LDL.LU R14, [R1+0x2c8] ;  /* 0x0002c800010e7983 */ /* 0x000f220000300800 */
[----:B------:R-:W4:Y:S01]  /*64a30*/  LDL.LU R15, [R1+0x2cc] ;  /* 0x0002cc00010f7983 */ /* 0x000f220000300800 */
[----:B0-----:R-:W-:Y:S01]  /*64a40*/  MOV R16, R26 ;  /* 0x0000001a00107202 */ /* 0x001fe20000000f00 */
[----:B------:R-:W-:Y:S02]  /*64a50*/  IMAD.MOV.U32 R17, RZ, RZ, R3 ;  /* 0x000000ffff117224 */ /* 0x000fe400078e0003 */
[----:B------:R-:W3:Y:S01]  /*64a60*/  LDL.LU R26, [R1+0x4840] ;  /* 0x00484000011a7983 */ /* 0x000ee20000300800 */
[----:B------:R-:W3:Y:S03]  /*64a70*/  LDL.LU R3, [R1+0x483c] ;  /* 0x00483c0001037983 */ /* 0x000ee60000300800 */
[----:B------:R-:W-:Y:S04]  /*64a80*/  STL.64 [R1+0x4768], R16 ;  /* 0x0047681001007387 */ /* 0x000fe80000100a00 */
[----:B----4-:R-:W-:Y:S01]  /*64a90*/  STL.64 [R1+0x4748], R14 ;  /* 0x0047480e01007387 */ /* 0x010fe20000100a00 */
[----:B--2---:R0:W-:Y:S03]  /*64aa0*/  STL.64 [R1+0x4740], R12 ;  /* 0x0047400c01007387 */ /* 0x0041e60000100a00 */
[----:B0-----:R-:W2:Y:S01]  /*64ab0*/  LDL.LU R12, [R1+0x440] ;  /* 0x00044000010c7983 */ /* 0x001ea20000300800 */
[----:B------:R-:W2:Y:S02]  /*64ac0*/  LDL.LU R13, [R1+0x444] ;  /* 0x00044400010d7983 */ /* 0x000ea40000300800 */
[----:B------:R-:W4:Y:S02]  /*64ad0*/  LDL.LU R14, [R1+0x448] ;  /* 0x00044800010e7983 */ /* 0x000f240000300800 */
[----:B------:R-:W4:Y:S01]  /*64ae0*/  LDL.LU R15, [R1+0x44c] ;  /* 0x00044c00010f7983 */ /* 0x000f220000300800 */
[----:B------:R-:W-:-:S02]  /*64af0*/  MOV R16, R11 ;  /* 0x0000000b00107202 */ /* 0x000fc40000000f00 */
[----:B------:R-:W-:Y:S01]  /*64b00*/  MOV R17, R10 ;  /* 0x0000000a00117202 */ /* 0x000fe20000000f00 */
[----:B------:R-:W2:Y:S01]  /*64b10*/  LDL.LU R11, [R1+0x4838] ;  /* 0x00483800010b7983 */ /* 0x000ea20000300800 */
[----:B------:R-:W2:Y:S03]  /*64b20*/  LDL.LU R10, [R1+0x4834] ;  /* 0x00483400010a7983 */ /* 0x000ea60000300800 */
[----:B------:R3:W-:Y:S02]  /*64b30*/  STL.64 [R1+0x4780], R16 ;  /* 0x0047801001007387 */ /* 0x0007e40000100a00 */
[----:B---3--:R-:W-:Y:S01]  /*64b40*/  IMAD.MOV.U32 R16, RZ, RZ, R26 ;  /* 0x000000ffff107224 */ /* 0x008fe200078e001a */
[----:B------:R-:W-:Y:S01]  /*64b50*/  MOV R17, R27 ;  /* 0x0000001b00117202 */ /* 0x000fe20000000f00 */
        /* <DEDUP_REMOVED lines=9> */
[----:B------:R-:W-:Y:S01]  /*64bf0*/  MOV R16, R11 ;  /* 0x0000000b00107202 */ /* 0x000fe20000000f00 */
[----:B------:R-:W-:Y:S01]  /*64c00*/  IMAD.MOV.U32 R17, RZ, RZ, R3 ;  /* 0x000000ffff117224 */ /* 0x000fe200078e0003 */
        /* <DEDUP_REMOVED lines=9> */
[----:B---3--:R-:W-:-:S02]  /*64ca0*/  MOV R16, R26 ;  /* 0x0000001a00107202 */ /* 0x008fc40000000f00 */
        /* <DEDUP_REMOVED lines=9> */
[----:B------:R-:W4:Y:S02]  /*64d40*/  LDL.LU R15, [R1+0x47c] ;  /* 0x00047c00010f7983 */ /* 0x000f240000300800 */
[----:B------:R-:W-:Y:S01]  /*64d50*/  IMAD.MOV.U32 R16, RZ, RZ, R11 ;  /* 0x000000ffff107224 */ /* 0x000fe200078e000b */
[----:B------:R-:W-:Y:S01]  /*64d60*/  MOV R17, R27 ;  /* 0x0000001b00117202 */ /* 0x000fe20000000f00 */
[----:B------:R-:W2:Y:S01]  /*64d70*/  LDL.LU R11, [R1+0x4818] ;  /* 0x00481800010b7983 */ /* 0x000ea20000300800 */
[----:B------:R-:W2:Y:S03]  /*64d80*/  LDL.LU R27, [R1+0x4814] ;  /* 0x00481400011b7983 */ /* 0x000ea60000300800 */
[----:B------:R3:W-:Y:S02]  /*64d90*/  STL.64 [R1+0x47e0], R16 ;  /* 0x0047e01001007387 */ /* 0x0007e40000100a00 */
[----:B---3--:R-:W-:Y:S01]  /*64da0*/  MOV R16, R26 ;  /* 0x0000001a00107202 */ /* 0x008fe20000000f00 */
[----:B------:R-:W-:Y:S01]  /*64db0*/  IMAD.MOV.U32 R17, RZ, RZ, R3 ;  /* 0x000000ffff117224 */ /* 0x000fe200078e0003 */
[----:B------:R-:W3:Y:S01]  /*64dc0*/  LDL.LU R26, [R1+0x4810] ;  /* 0x00481000011a7983 */ /* 0x000ee20000300800 */
[----:B------:R-:W3:Y:S03]  /*64dd0*/  LDL.LU R3, [R1+0x480c] ;  /* 0x00480c0001037983 */ /* 0x000ee60000300800 */
[----:B----4-:R-:W-:Y:S01]  /*64de0*/  STL.64 [R1+0x47a8], R14 ;  /* 0x0047a80e01007387 */ /* 0x010fe20000100a00 */
[----:B--2---:R0:W-:Y:S03]  /*64df0*/  STL.64 [R1+0x47a0], R12 ;  /* 0x0047a00c01007387 */ /* 0x0041e60000100a00 */
[----:B0-----:R-:W2:Y:S01]  /*64e00*/  LDL.LU R12, [R1+0x480] ;  /* 0x00048000010c7983 */ /* 0x001ea20000300800 */
[----:B------:R-:W2:Y:S01]  /*64e10*/  LDL.LU R13, [R1+0x484] ;  /* 0x00048400010d7983 */ /* 0x000ea20000300800 */
[----:B------:R-:W-:-:S02]  /*64e20*/  MOV R14, R27 ;  /* 0x0000001b000e7202 */ /* 0x000fc40000000f00 */
[----:B------:R-:W4:Y:S01]  /*64e30*/  LDL.LU R27, [R1+0x4808] ;  /* 0x00480800011b7983 */ /* 0x000f220000300800 */
[----:B---3--:R-:W-:-:S03]  /*64e40*/  MOV R15, R26 ;  /* 0x0000001a000f7202 */ /* 0x008fc60000000f00 */
[----:B------:R-:W3:Y:S02]  /*64e50*/  LDL.LU R26, [R1+0x4804] ;  /* 0x00480400011a7983 */ /* 0x000ee40000300800 */
[----:B------:R-:W-:Y:S02]  /*64e60*/  STL.64 [R1+0x47c0], R14 ;  /* 0x0047c00e01007387 */ /* 0x000fe40000100a00 */
        /* <DEDUP_REMOVED lines=9> */
[----:B---3--:R-:W-:Y:S01]  /*64f00*/  IMAD.MOV.U32 R14, RZ, RZ, R26 ;  /* 0x000000ffff0e7224 */ /* 0x008fe200078e001a */
[----:B----4-:R-:W-:Y:S01]  /*64f10*/  MOV R15, R27 ;  /* 0x0000001b000f7202 */ /* 0x010fe20000000f00 */
[----:B------:R-:W3:Y:S01]  /*64f20*/  LDL.LU R26, [R1+0x4800] ;  /* 0x00480000011a7983 */ /* 0x000ee20000300800 */
[----:B------:R-:W3:Y:S03]  /*64f30*/  LDL.LU R27, [R1+0x47fc] ;  /* 0x0047fc00011b7983 */ /* 0x000ee60000300800 */
[----:B------:R-:W-:Y:S04]  /*64f40*/  STL.64 [R1+0x47f0], R14 ;  /* 0x0047f00e01007387 */ /* 0x000fe80000100a00 */
[----:B--2---:R0:W-:Y:S04]  /*64f50*/  STL.64 [R1+0x47e8], R12 ;  /* 0x0047e80c01007387 */ /* 0x0041e80000100a00 */
[----:B0-----:R-:W2:Y:S01]  /*64f60*/  LDL.LU R12, [R1+0x4c0] ;  /* 0x0004c000010c7983 */ /* 0x001ea20000300800 */
[----:B------:R-:W2:Y:S02]  /*64f70*/  LDL.LU R13, [R1+0x4c4] ;  /* 0x0004c400010d7983 */ /* 0x000ea40000300800 */
[----:B------:R-:W2:Y:S02]  /*64f80*/  LDL.LU R14, [R1+0x4c8] ;  /* 0x0004c800010e7983 */ /* 0x000ea40000300800 */
[----:B------:R-:W2:Y:S01]  /*64f90*/  LDL.LU R15, [R1+0x4cc] ;  /* 0x0004cc00010f7983 */ /* 0x000ea20000300800 */
[----:B---3--:R-:W-:Y:S01]  /*64fa0*/  STL.64 [R1+0x4708], R26 ;  /* 0x0047081a01007387 */ /* 0x008fe20000100a00 */
[----:B------:R0:W-:Y:S03]  /*64fb0*/  STL.64 [R1+0x4700], R24 ;  /* 0x0047001801007387 */ /* 0x0001e60000100a00 */
[----:B0-----:R-:W3:Y:S01]  /*64fc0*/  LDL.LU R24, [R1+0x290] ;  /* 0x0002900001187983 */ /* 0x001ee20000300800 */
[----:B------:R-:W-:-:S02]  /*64fd0*/  MOV R25, R3 ;  /* 0x0000000300197202 */ /* 0x000fc40000000f00 */
[----:B------:R-:W4:Y:S02]  /*64fe0*/  LDL.LU R3, [R1+0x47f8] ;  /* 0x0047f80001037983 */ /* 0x000f240000300800 */
[----:B------:R-:W2:Y:S01]  /*64ff0*/  LDL.LU R26, [R1+0x298] ;  /* 0x00029800011a7983 */ /* 0x000ea20000300800 */
[----:B------:R-:W2:Y:S01]  /*65000*/  LDL.LU R27, [R1+0x29c] ;  /* 0x00029c00011b7983 */ /* 0x000ea20000300800 */
[----:B------:R-:W3:Y:S02]  /*65010*/  LDL.LU R4, [R1+0x2b0] ;  /* 0x0002b00001047983 */ /* 0x000ee40000300800 */
[----:B------:R-:W4:Y:S02]  /*65020*/  LDL.LU R5, [R1+0x2b4] ;  /* 0x0002b40001057983 */ /* 0x000f240000300800 */
[----:B------:R-:W4:Y:S01]  /*65030*/  LDL.LU R6, [R1+0x2b8] ;  /* 0x0002b80001067983 */ /* 0x000f220000300800 */
[----:B------:R-:W-:Y:S02]  /*65040*/  MOV R9, R18 ;  /* 0x0000001200097202 */ /* 0x000fe40000000f00 */
[----:B------:R-:W-:Y:S01]  /*65050*/  MOV R8, R19 ;  /* 0x0000001300087202 */ /* 0x000fe20000000f00 */
[----:B--2---:R0:W-:Y:S01]  /*65060*/  STL.64 [R1+0x4718], R26 ;  /* 0x0047181a01007387 */ /* 0x0041e20000100a00 */
[----:B---3--:R-:W-:Y:S03]  /*65070*/  STL.64 [R1+0x4710], R24 ;  /* 0x0047101801007387 */ /* 0x008fe60000100a00 */
[----:B0-----:R-:W2:Y:S01]  /*65080*/  LDL.64 R26, [R1+0x18] ;  /* 0x00001800011a7983 */ /* 0x001ea20000100a00 */
[C---:B------:R-:W-:Y:S03]  /*65090*/  HMMA.16816.F32 R16, R20.reuse, R16, R12 ;  /* 0x000000101410723c */ /* 0x040fe6000000180c */
[----:B--2---:R0:W-:Y:S04]  /*650a0*/  STL.64 [R1+0x4720], R26 ;  /* 0x0047201a01007387 */ /* 0x0041e80000100a00 */
[----:B0-----:R-:W2:Y:S01]  /*650b0*/  LDL.64 R26, [R1+0x28] ;  /* 0x00002800011a7983 */ /* 0x001ea20000100a00 */
[----:B------:R-:W-:Y:S02]  /*650c0*/  STL [R1+0x4344], R8 ;  /* 0x0043440801007387 */ /* 0x000fe40000100800 */
[----:B------:R-:W-:Y:S02]  /*650d0*/  STL [R1+0x4340], R9 ;  /* 0x0043400901007387 */ /* 0x000fe40000100800 */
[----:B------:R-:W3:Y:S01]  /*650e0*/  LDL.LU.64 R14, [R1+0x47f0] ;  /* 0x0047f000010e7983 */ /* 0x000ee20000300a00 */
[----:B------:R-:W3:Y:S10]  /*650f0*/  LDL.LU.64 R12, [R1+0x47e8] ;  /* 0x0047e800010c7983 */ /* 0x000ef40000300a00 */
[----:B------:R0:W-:Y:S02]  /*65100*/  STL.64 [R1+0x4c0], R16 ;  /* 0x0004c01001007387 */ /* 0x0001e40000100a00 */
[----:B------:R3:W-:Y:S01]  /*65110*/  STL.64 [R1+0x4c8], R18 ;  /* 0x0004c81201007387 */ /* 0x0007e20000100a00 */
[----:B0-----:R-:W3:Y:S02]  /*65120*/  LDL.LU.64 R16, [R1+0x47e0] ;  /* 0x0047e00001107983 */ /* 0x001ee40000300a00 */
[----:B---3--:R-:W-:Y:S02]  /*65130*/  HMMA.16816.F32 R16, R20, R16, R12 ;  /* 0x000000101410723c */ /* 0x008fe4000000180c */
[----:B------:R-:W3:Y:S01]  /*65140*/  LDL.LU.64 R14, [R1+0x47d8] ;  /* 0x0047d800010e7983 */ /* 0x000ee20000300a00 */
[----:B------:R-:W3:Y:S11]  /*65150*/  LDL.LU.64 R12, [R1+0x47d0] ;  /* 0x0047d000010c7983 */ /* 0x000ef60000300a00 */
[----:B------:R-:W-:Y:S09]  /*65160*/  @!UPT UIADD3 URZ, URZ, URZ, URZ ;  /* 0x0000003f3f3ff290 */ /* 0x000ff2000fffe03f */
[----:B------:R0:W-:Y:S01]  /*65170*/  STL.64 [R1+0x4b0], R16 ;  /* 0x0004b01001007387 */ /* 0x0001e20000100a00 */
[----:B------:R3:W-:Y:S03]  /*65180*/  STL [R1+0x4b8], R18 ;  /* 0x0004b81201007387 */ /* 0x0007e60000100800 */
[----:B0-----:R-:W3:Y:S01]  /*65190*/  LDL.LU.64 R16, [R1+0x47c8] ;  /* 0x0047c80001107983 */ /* 0x001ee20000300a00 */
[----:B----4-:R-:W-:Y:S01]  /*651a0*/  IMAD.MOV.U32 R7, RZ, RZ, R3 ;  /* 0x000000ffff077224 */ /* 0x010fe200078e0003 */
[----:B------:R-:W-:-:S05]  /*651b0*/  MOV R3, R19 ;  /* 0x0000001300037202 */ /* 0x000fca0000000f00 */
[----:B------:R-:W-:Y:S01]  /*651c0*/  STL [R1+0x44a8], R3 ;  /* 0x0044a80301007387 */ /* 0x000fe20000100800 */
[C---:B---3--:R-:W-:Y:S03]  /*651d0*/  HMMA.16816.F32 R16, R20.reuse, R16, R12 ;  /* 0x000000101410723c */ /* 0x048fe6000000180c */
[----:B------:R-:W3:Y:S01]  /*651e0*/  LDL.LU.64 R14, [R1+0x47c0] ;  /* 0x0047c000010e7983 */ /* 0x000ee20000300a00 */
[----:B------:R-:W3:Y:S11]  /*651f0*/  LDL.LU.64 R12, [R1+0x47b8] ;  /* 0x0047b800010c7983 */ /* 0x000ef60000300a00 */
[----:B------:R-:W-:Y:S08]  /*65200*/  @!UPT UIADD3 URZ, URZ, URZ, URZ ;  /* 0x0000003f3f3ff290 */ /* 0x000ff0000fffe03f */
        /* <DEDUP_REMOVED lines=35> */
[----:B------:R-:W-:Y:S01]  /*65440*/  STL.64 [R1+0x440], R16 ;  /* 0x0004401001007387 */ /* 0x000fe20000100a00 */
[----:B------:R-:W-:Y:S02]  /*65450*/  STL.64 [R1+0x448], R18 ;  /* 0x0004481201007387 */ /* 0x000fe40000100a00 */
[----:B------:R-:W0:Y:S02]  /*65460*/  LDSM.16.M88.4 R16, [R29+0x31000] ;  /* 0x031000001d10783b */ /* 0x000e240000000200 */
[----:B0-----:R-:W-:Y:S02]  /*65470*/  STL.64 [R1+0x4628], R18 ;  /* 0x0046281201007387 */ /* 0x001fe40000100a00 */
[----:B------:R0:W-:Y:S02]  /*65480*/  STL.64 [R1+0x4620], R16 ;  /* 0x0046201001007387 */ /* 0x0001e40000100a00 */
[----:B0-----:R-:W3:Y:S01]  /*65490*/  LDL.LU.64 R16, [R1+0x40] ;  /* 0x0000400001107983 */ /* 0x001ee20000300a00 */
[----:B------:R-:W4:Y:S01]  /*654a0*/  LDL.64 R18, [R1+0x48] ;  /* 0x0000480001127983 */ /* 0x000f220000100a00 */
[----:B---3--:R-:W-:Y:S02]  /*654b0*/  HMMA.16816.F32 R20, R20, R16, R12 ;  /* 0x000000101414723c */ /* 0x008fe4000000180c */
[----:B------:R-:W3:Y:S01]  /*654c0*/  LDL.LU.64 R14, [R1+0x4738] ;  /* 0x00473800010e7983 */ /* 0x000ee20000300a00 */
[----:B------:R-:W3:Y:S02]  /*654d0*/  LDL.LU.64 R12, [R1+0x4730] ;  /* 0x00473000010c7983 */ /* 0x000ee40000300a00 */
[----:B--2---:R-:W-:Y:S11]  /*654e0*/  IMAD.MOV.U32 R3, RZ, RZ, R27 ;  /* 0x000000ffff037224 */ /* 0x004ff600078e001b */
[----:B------:R-:W-:Y:S07]  /*654f0*/  @!UPT UIADD3 URZ, URZ, URZ, URZ ;  /* 0x0000003f3f3ff290 */ /* 0x000fee000fffe03f */
[----:B------:R0:W-:Y:S01]  /*65500*/  STL.64 [R1+0x2c0], R20 ;  /* 0x0002c01401007387 */ /* 0x0001e20000100a00 */
[----:B------:R1:W-:Y:S03]  /*65510*/  STL.64 [R1+0x2c8], R22 ;  /* 0x0002c81601007387 */ /* 0x0003e60000100a00 */
[----:B0-----:R-:W2:Y:S01]  /*65520*/  LDL.LU R20, [R1+0x280] ;  /* 0x0002800001147983 */ /* 0x001ea20000300800 */
[----:B------:R-:W2:Y:S02]  /*65530*/  LDL.LU R21, [R1+0x284] ;  /* 0x0002840001157983 */ /* 0x000ea40000300800 */
[----:B-1----:R-:W2:Y:S02]  /*65540*/  LDL.LU R22, [R1+0x288] ;  /* 0x0002880001167983 */ /* 0x002ea40000300800 */
[----:B------:R-:W2:Y:S01]  /*65550*/  LDL.LU R23, [R1+0x28c] ;  /* 0x00028c0001177983 */ /* 0x000ea20000300800 */
[----:B----4-:R0:W-:Y:S01]  /*65560*/  STL.64 [R1+0x4638], R18 ;  /* 0x0046381201007387 */ /* 0x0101e20000100a00 */
[----:B------:R-:W4:Y:S02]  /*65570*/  LDL.LU R16, [R1+0x2a0] ;  /* 0x0002a00001107983 */ /* 0x000f240000300800 */
[----:B------:R-:W4:Y:S01]  /*65580*/  LDL.LU R17, [R1+0x2a4] ;  /* 0x0002a40001117983 */ /* 0x000f220000300800 */
[----:B0-----:R-:W4:Y:S01]  /*65590*/  LDL.LU R18, [R1+0x2a8] ;  /* 0x0002a80001127983 */ /* 0x001f220000300800 */
[----:B------:R-:W4:Y:S01]  /*655a0*/  LDL.LU R19, [R1+0x2ac] ;  /* 0x0002ac0001137983 */ /* 0x000f220000300800 */
[C---:B---3--:R-:W-:Y:S11]  /*655b0*/  HMMA.16816.F32 R4, R12.reuse, R26, R4 ;  /* 0x0000001a0c04723c */ /* 0x048ff60000001804 */
[----:B------:R-:W-:Y:S11]  /*655c0*/  @!UPT UIADD3 URZ, URZ, URZ, URZ ;  /* 0x0000003f3f3ff290 */ /* 0x000ff6000fffe03f */
[----:B------:R-:W-:Y:S01]  /*655d0*/  @!UPT UIADD3 URZ, URZ, URZ, URZ ;  /* 0x0000003f3f3ff290 */ /* 0x000fe2000fffe03f */
[----:B------:R0:W-:Y:S01]  /*655e0*/  STL.64 [R1+0x2b0], R4 ;  /* 0x0002b00401007387 */ /* 0x0001e20000100a00 */
[----:B------:R1:W-:Y:S01]  /*655f0*/  STL.64 [R1+0x2b8], R6 ;  /* 0x0002b80601007387 */ /* 0x0003e20000100a00 */
[----:B0-----:R-:W-:Y:S02]  /*65600*/  MOV R4, R26 ;  /* 0x0000001a00047202 */ /* 0x001fe40000000f00 */
[----:B-1----:R-:W3:Y:S01]  /*65610*/  LDL.LU.64 R6, [R1+0x4728] ;  /* 0x0047280001067983 */ /* 0x002ee20000300a00 */
[----:B------:R-:W4:Y:S02]  /*65620*/  LDL.LU.64 R26, [R1+0x4720] ;  /* 0x00472000011a7983 */ /* 0x000f240000300a00 */
[C---:B----4-:R-:W-:Y:S01]  /*65630*/  HMMA.16816.F32 R16, R12.reuse, R26, R16 ;  /* 0x0000001a0c10723c */ /* 0x050fe20000001810 */
[----:B------:R-:W-:Y:S11]  /*65640*/  MOV R5, R27 ;  /* 0x0000001b00057202 */ /* 0x000ff60000000f00 */
[----:B------:R-:W-:Y:S11]  /*65650*/  @!UPT UIADD3 URZ, URZ, URZ, URZ ;  /* 0x0000003f3f3ff290 */ /* 0x000ff6000fffe03f */
[----:B------:R0:W-:Y:S01]  /*65660*/  STL.64 [R1+0x2a0], R16 ;  /* 0x0002a01001007387 */ /* 0x0001e20000100a00 */
[----:B------:R-:W-:Y:S01]  /*65670*/  STL.64 [R1+0x2a8], R18 ;  /* 0x0002a81201007387 */ /* 0x000fe20000100a00 */
[----:B0-----:R-:W-:Y:S02]  /*65680*/  MOV R16, R26 ;  /* 0x0000001a00107202 */ /* 0x001fe40000000f00 */
[----:B------:R-:W4:Y:S01]  /*65690*/  LDL.LU.64 R26, [R1+0x4718] ;  /* 0x00471800011a7983 */ /* 0x000f220000300a00 */
[----:B------:R-:W4:Y:S02]  /*656a0*/  LDL.LU.64 R24, [R1+0x4710] ;  /* 0x0047100001187983 */ /* 0x000f240000300a00 */
[----:B---3--:R0:W-:Y:S02]  /*656b0*/  STL.64 [R1+0x46e0], R6 ;  /* 0x0046e00601007387 */ /* 0x0081e40000100a00 */
[----:B------:R-:W-:Y:S01]  /*656c0*/  STL.64 [R1+0x46d8], R4 ;  /* 0x0046d80401007387 */ /* 0x000fe20000100a00 */
[----:B0-----:R-:W4:Y:S02]  /*656d0*/  LDL.64 R6, [R1+0x8] ;  /* 0x0000080001067983 */ /* 0x001f240000100a00 */
[C---:B----4-:R-:W-:Y:S11]  /*656e0*/  HMMA.16816.F32 R24, R12.reuse, R6, R24 ;  /* 0x000000060c18723c */ /* 0x050ff60000001818 */
[----:B------:R-:W-:Y:S11]  /*656f0*/  @!UPT UIADD3 URZ, URZ, URZ, URZ ;  /* 0x0000003f3f3ff290 */ /* 0x000ff6000fffe03f */
[----:B------:R-:W-:Y:S01]  /*65700*/  @!UPT UIADD3 URZ, URZ, URZ, URZ ;  /* 0x0000003f3f3ff290 */ /* 0x000fe2000fffe03f */
[----:B------:R-:W-:Y:S01]  /*65710*/  STL.64 [R1+0x290], R24 ;  /* 0x0002901801007387 */ /* 0x000fe20000100a00 */
[----:B------:R0:W-:Y:S03]  /*65720*/  STL.64 [R1+0x298], R26 ;  /* 0x0002981a01007387 */ /* 0x0001e60000100a00 */
[----:B0-----:R-:W2:Y:S01]  /*65730*/  LDL.LU.64 R26, [R1+0x4708] ;  /* 0x00470800011a7983 */ /* 0x001ea20000300a00 */
[----:B------:R-:W-:Y:S01]  /*65740*/  IMAD.MOV.U32 R18, RZ, RZ, R6 ;  /* 0x000000ffff127224 */ /* 0x000fe200078e0006 */
[----:B------:R-:W-:Y:S01]  /*65750*/  MOV R17, R7 ;  /* 0x0000000700117202 */ /* 0x000fe20000000f00 */
[----:B------:R-:W3:Y:S03]  /*65760*/  LDL.LU.64 R24, [R1+0x4700] ;  /* 0x0047000001187983 */ /* 0x000ee60000300a00 */
[----:B------:R-:W-:Y:S01]  /*65770*/  STL [R1+0x4658], R18 ;  /* 0x0046581201007387 */ /* 0x000fe20000100800 */
[----:B------:R0:W-:Y:S03]  /*65780*/  STL.64 [R1+0x4650], R16 ;  /* 0x0046501001007387 */ /* 0x0001e60000100a00 */
[----:B0-----:R-:W4:Y:S01]  /*65790*/  LDL.LU R16, [R1+0x3e0] ;  /* 0x0003e00001107983 */ /* 0x001f220000300800 */
[----:B--2---:R-:W-:Y:S11]  /*657a0*/  HMMA.16816.F32 R4, R12, R26, R20 ;  /* 0x0000001a0c04723c */ /* 0x004ff60000001814 */
[----:B------:R-:W-:Y:S11]  /*657b0*/  @!UPT UIADD3 URZ, URZ, URZ, URZ ;  /* 0x0000003f3f3ff290 */ /* 0x000ff6000fffe03f */
[----:B------:R-:W-:Y:S01]  /*657c0*/  @!UPT UIADD3 URZ, URZ, URZ, URZ ;  /* 0x0000003f3f3ff290 */ /* 0x000fe2000fffe03f */
[----:B------:R-:W-:Y:S01]  /*657d0*/  STL.64 [R1+0x280], R4 ;  /* 0x0002800401007387 */ /* 0x000fe20000100a00 */
[----:B------:R-:W-:Y:S02]  /*657e0*/  STL.64 [R1+0x288], R6 ;  /* 0x0002880601007387 */ /* 0x000fe40000100a00 */
[----:B------:R-:W4:Y:S01]  /*657f0*/  LDL.LU R17, [R1+0x3e4] ;  /* 0x0003e40001117983 */ /* 0x000f220000300800 */
[----:B------:R-:W-:Y:S01]  /*65800*/  MOV R18, R11 ;  /* 0x0000000b00127202 */ /* 0x000fe20000000f00 */
[----:B------:R-:W-:Y:S01]  /*65810*/  IMAD.MOV.U32 R19, RZ, RZ, R10 ;  /* 0x000000ffff137224 */ /* 0x000fe200078e000a */
[----:B------:R-:W2:Y:S01]  /*65820*/  LDL.LU R11, [R1+0x46fc] ;  /* 0x0046fc00010b7983 */ /* 0x000ea20000300800 */
[----:B------:R-:W2:Y:S03]  /*65830*/  LDL.LU R10, [R1+0x46f8] ;  /* 0x0046f800010a7983 */ /* 0x000ea60000300800 */
[----:B------:R-:W-:Y:S04]  /*65840*/  STL.64 [R1+0x4668], R18 ;  /* 0x0046681201007387 */ /* 0x000fe80000100a00 */
[----:B----4-:R0:W-:Y:S04]  /*65850*/  STL.64 [R1+0x4660], R16 ;  /* 0x0046601001007387 */ /* 0x0101e80000100a00 */
[----:B0-----:R-:W4:Y:S01]  /*65860*/  LDL.LU R16, [R1+0x3f0] ;  /* 0x0003f00001107983 */ /* 0x001f220000300800 */
[----:B------:R-:W4:Y:S02]  /*65870*/  LDL.LU R17, [R1+0x3f4] ;  /* 0x0003f40001117983 */ /* 0x000f240000300800 */
[----:B------:R-:W2:Y:S02]  /*65880*/  LDL.LU R18, [R1+0x3f8] ;  /* 0x0003f80001127983 */ /* 0x000ea40000300800 */
[----:B------:R-:W2:Y:S02]  /*65890*/  LDL.LU R19, [R1+0x3fc] ;  /* 0x0003fc0001137983 */ /* 0x000ea40000300800 */
[----:B--2---:R0:W-:Y:S01]  /*658a0*/  STL.64 [R1+0x4678], R18 ;  /* 0x0046781201007387 */ /* 0x0041e20000100a00 */
[----:B----4-:R1:W-:Y:S03]  /*658b0*/  STL.64 [R1+0x4670], R16 ;  /* 0x0046701001007387 */ /* 0x0103e60000100a00 */
[----:B0-----:R-:W2:Y:S04]  /*658c0*/  LDL R18, [R1+0x98] ;  /* 0x0000980001127983 */ /* 0x001ea80000100800 */
[----:B------:R-:W2:Y:S04]  /*658d0*/  LDL R19, [R1+0x9c] ;  /* 0x00009c0001137983 */ /* 0x000ea80000100800 */
[----:B--2---:R0:W-:Y:S01]  /*658e0*/  STL.64 [R1+0x4688], R18 ;  /* 0x0046881201007387 */ /* 0x0041e20000100a00 */
[----:B-1----:R-:W2:Y:S02]  /*658f0*/  LDL.LU R16, [R1+0x410] ;  /* 0x0004100001107983 */ /* 0x002ea40000300800 */
[----:B------:R-:W2:Y:S01]  /*65900*/  LDL.LU R17, [R1+0x414] ;  /* 0x0004140001117983 */ /* 0x000ea20000300800 */
[----:B0-----:R-:W4:Y:S01]  /*65910*/  LDL.LU R18, [R1+0x418] ;  /* 0x0004180001127983 */ /* 0x001f220000300800 */
[----:B------:R-:W4:Y:S02]  /*65920*/  LDL.LU R19, [R1+0x41c] ;  /* 0x00041c0001137983 */ /* 0x000f240000300800 */
[----:B------:R-:W2:Y:S02]  /*65930*/  LDL.64 R22, [R1+0x38] ;  /* 0x0000380001167983 */ /* 0x000ea40000100a00 */
[----:B--2---:R0:W-:Y:S01]  /*65940*/  STL.64 [R1+0x46d0], R22 ;  /* 0x0046d01601007387 */ /* 0x0041e20000100a00 */
[----:B------:R-:W2:Y:S02]  /*65950*/  LDL.LU R20, [R1+0x260] ;  /* 0x0002600001147983 */ /* 0x000ea40000300800 */
[----:B------:R-:W2:Y:S01]  /*65960*/  LDL.LU R21, [R1+0x264] ;  /* 0x0002640001157983 */ /* 0x000ea20000300800 */
[----:B0-----:R-:W2:Y:S01]  /*65970*/  LDL.LU R22, [R1+0x268] ;  /* 0x0002680001167983 */ /* 0x001ea20000300800 */
[----:B------:R-:W2:Y:S02]  /*65980*/  LDL.LU R23, [R1+0x26c] ;  /* 0x00026c0001177983 */ /* 0x000ea40000300800 */
[----:B------:R-:W2:Y:S02]  /*65990*/  LDL.LU R4, [R1+0x270] ;  /* 0x0002700001047983 */ /* 0x000ea40000300800 */
[----:B------:R-:W2:Y:S01]  /*659a0*/  LDL.LU R5, [R1+0x274] ;  /* 0x0002740001057983 */ /* 0x000ea20000300800 */
[----:B------:R-:W2:Y:S01]  /*659b0*/  LDL.LU R6, [R1+0x278] ;  /* 0x0002780001067983 */ /* 0x000ea20000300800 */
[----:B------:R-:W2:Y:S02]  /*659c0*/  LDL.LU R7, [R1+0x27c] ;  /* 0x00027c0001077983 */ /* 0x000ea40000300800 */
[----:B----4-:R0:W-:Y:S02]  /*659d0*/  STL.64 [R1+0x4698], R18 ;  /* 0x0046981201007387 */ /* 0x0101e40000100a00 */
[----:B------:R-:W-:Y:S01]  /*659e0*/  STL.64 [R1+0x4690], R16 ;  /* 0x0046901001007387 */ /* 0x000fe20000100a00 */
[----:B0-----:R-:W4:Y:S04]  /*659f0*/  LDL.64 R18, [R1+0xb8] ;  /* 0x0000b80001127983 */ /* 0x001f280000100a00 */
[----:B----4-:R0:W-:Y:S04]  /*65a00*/  STL.64 [R1+0x46b0], R18 ;  /* 0x0046b01201007387 */ /* 0x0101e80000100a00 */
[----:B0-----:R-:W4:Y:S04]  /*65a10*/  LDL R18, [R1+0xc8] ;  /* 0x0000c80001127983 */ /* 0x001f280000100800 */
[----:B------:R-:W4:Y:S04]  /*65a20*/  LDL R19, [R1+0xcc] ;  /* 0x0000cc0001137983 */ /* 0x000f280000100800 */
[----:B----4-:R0:W-:Y:S01]  /*65a30*/  STL.64 [R1+0x46c8], R18 ;  /* 0x0046c81201007387 */ /* 0x0101e20000100a00 */
[----:B------:R-:W4:Y:S02]  /*65a40*/  LDL.LU R16, [R1+0x250] ;  /* 0x0002500001107983 */ /* 0x000f240000300800 */
[----:B------:R-:W4:Y:S01]  /*65a50*/  LDL.LU R17, [R1+0x254] ;  /* 0x0002540001117983 */ /* 0x000f220000300800 */
[----:B0-----:R-:W4:Y:S01]  /*65a60*/  LDL.LU R18, [R1+0x258] ;  /* 0x0002580001127983 */ /* 0x001f220000300800 */
[----:B------:R-:W4:Y:S02]  /*65a70*/  LDL.LU R19, [R1+0x25c] ;  /* 0x00025c0001137983 */ /* 0x000f240000300800 */
[----:B------:R0:W-:Y:S02]  /*65a80*/  STL.64 [R1+0x45d8], R26 ;  /* 0x0045d81a01007387 */ /* 0x0001e40000100a00 */
[----:B---3--:R1:W-:Y:S01]  /*65a90*/  STL.64 [R1+0x45d0], R24 ;  /* 0x0045d01801007387 */ /* 0x0083e20000100a00 */
[----:B0-----:R-:W3:Y:S04]  /*65aa0*/  LDL R26, [R1+0x68] ;  /* 0x00006800011a7983 */ /* 0x001ee80000100800 */
[----:B------:R-:W3:Y:S01]  /*65ab0*/  LDL R27, [R1+0x6c] ;  /* 0x00006c00011b7983 */ /* 0x000ee20000100800 */
[----:B-1----:R-:W-:-:S03]  /*65ac0*/  MOV R25, R10 ;  /* 0x0000000a00197202 */ /* 0x002fc60000000f00 */
[----:B---3--:R0:W-:Y:S01]  /*65ad0*/  STL.64 [R1+0x4680], R26 ;  /* 0x0046801a01007387 */ /* 0x0081e20000100a00 */
[----:B------:R-:W3:Y:S02]  /*65ae0*/  LDL.LU R24, [R1+0x400] ;  /* 0x0004000001187983 */ /* 0x000ee40000300800 */
[----:B------:R-:W2:Y:S01]  /*65af0*/  LDL.LU R10, [R1+0x46f4] ;  /* 0x0046f400010a7983 */ /* 0x000ea20000300800 */
[----:B0-----:R-:W-:Y:S02]  /*65b00*/  MOV R26, R11 ;  /* 0x0000000b001a7202 */ /* 0x001fe40000000f00 */
[----:B------:R-:W2:Y:S01]  /*65b10*/  LDL.LU R11, [R1+0x46f0] ;  /* 0x0046f000010b7983 */ /* 0x000ea20000300800 */
[----:B------:R-:W2:Y:S03]  /*65b20*/  LDL.LU R27, [R1+0x40c] ;  /* 0x00040c00011b7983 */ /* 0x000ea60000300800 */
[----:B--2---:R0:W-:Y:S01]  /*65b30*/  STL.64 [R1+0x46a8], R26 ;  /* 0x0046a81a01007387 */ /* 0x0041e20000100a00 */
[----:B---3--:R1:W-:Y:S02]  /*65b40*/  STL.64 [R1+0x46a0], R24 ;  /* 0x0046a01801007387 */ /* 0x0083e40000100a00 */
[----:B0-----:R-:W-:Y:S01]  /*65b50*/  IMAD.MOV.U32 R26, RZ, RZ, R10 ;  /* 0x000000ffff1a7224 */ /* 0x001fe200078e000a */
[----:B-1----:R-:W2:Y:S01]  /*65b60*/  LDL.LU R24, [R1+0x420] ;  /* 0x0004200001187983 */ /* 0x002ea20000300800 */
[----:B------:R-:W2:Y:S02]  /*65b70*/  LDL.LU R25, [R1+0x424] ;  /* 0x0004240001197983 */ /* 0x000ea40000300800 */
[----:B------:R-:W3:Y:S01]  /*65b80*/  LDL.LU R10, [R1+0x46ec] ;  /* 0x0046ec00010a7983 */ /* 0x000ee20000300800 */
[----:B------:R-:W-:-:S02]  /*65b90*/  MOV R27, R11 ;  /* 0x0000000b001b7202 */ /* 0x000fc40000000f00 */
[----:B------:R-:W3:Y:S03]  /*65ba0*/  LDL.LU R11, [R1+0x46e8] ;  /* 0x0046e800010b7983 */ /* 0x000ee60000300800 */
[----:B------:R-:W-:Y:S01]  /*65bb0*/  STL.64 [R1+0x46c0], R26 ;  /* 0x0046c01a01007387 */ /* 0x000fe20000100a00 */
[C---:B---3--:R-:W-:Y:S01]  /*65bc0*/  HMMA.16816.F32 R4, R12.reuse, R10, R4 ;  /* 0x0000000a0c04723c */ /* 0x048fe20000001804 */
[----:B--2---:R0:W-:Y:S04]  /*65bd0*/  STL.64 [R1+0x46b8], R24 ;  /* 0x0046b81801007387 */ /* 0x0041e80000100a00 */
[----:B0-----:R-:W2:Y:S01]  /*65be0*/  LDL.LU R24, [R1+0x430] ;  /* 0x0004300001187983 */ /* 0x001ea20000300800 */
[----:B------:R-:W2:Y:S02]  /*65bf0*/  LDL.LU R25, [R1+0x434] ;  /* 0x0004340001197983 */ /* 0x000ea40000300800 */
[----:B------:R-:W2:Y:S02]  /*65c00*/  LDL.LU R26, [R1+0x438] ;  /* 0x00043800011a7983 */ /* 0x000ea40000300800 */
[----:B------:R-:W2:Y:S11]  /*65c10*/  LDL.LU R27, [R1+0x43c] ;  /* 0x00043c00011b7983 */ /* 0x000eb60000300800 */
[----:B------:R-:W-:Y:S02]  /*65c20*/  @!UPT UIADD3 URZ, URZ, URZ, URZ ;  /* 0x0000003f3f3ff290 */ /* 0x000fe4000fffe03f */
[----:B------:R-:W-:Y:S01]  /*65c30*/  STL.64 [R1+0x270], R4 ;  /* 0x0002700401007387 */ /* 0x000fe20000100a00 */
[----:B------:R0:W-:Y:S03]  /*65c40*/  STL.64 [R1+0x278], R6 ;  /* 0x0002780601007387 */ /* 0x0001e60000100a00 */
[----:B0-----:R-:W3:Y:S01]  /*65c50*/  LDL.LU.64 R6, [R1+0x46e0] ;  /* 0x0046e00001067983 */ /* 0x001ee20000300a00 */
[----:B------:R-:W2:Y:S01]  /*65c60*/  LDL.LU.64 R4, [R1+0x46d8] ;  /* 0x0046d80001047983 */ /* 0x000ea20000300a00 */
[C---:B---3--:R-:W-:Y:S11]  /*65c70*/  HMMA.16816.F32 R20, R12.reuse, R6, R20 ;  /* 0x000000060c14723c */ /* 0x048ff60000001814 */
[----:B------:R-:W-:Y:S11]  /*65c80*/  @!UPT UIADD3 URZ, URZ, URZ, URZ ;  /* 0x0000003f3f3ff290 */ /* 0x000ff6000fffe03f */
[----:B------:R-:W-:Y:S01]  /*65c90*/  @!UPT UIADD3 URZ, URZ, URZ, URZ ;  /* 0x0000003f3f3ff290 */ /* 0x000fe2000fffe03f */
[----:B------:R-:W-:Y:S01]  /*65ca0*/  STL.64 [R1+0x260], R20 ;  /* 0x0002601401007387 */ /* 0x000fe20000100a00 */
[----:B------:R0:W-:Y:S03]  /*65cb0*/  STL.64 [R1+0x268], R22 ;  /* 0x0002681601007387 */ /* 0x0001e60000100a00 */
[----:B0-----:R-:W4:Y:S01]  /*65cc0*/  LDL.LU.64 R22, [R1+0x46d0] ;  /* 0x0046d00001167983 */ /* 0x001f220000300a00 */
[----:B------:R-:W-:Y:S01]  /*65cd0*/  STL.64 [R1+0x45b8], R6 ;  /* 0x0045b80601007387 */ /* 0x000fe20000100a00 */
[C---:B----4-:R-:W-:Y:S11]  /*65ce0*/  HMMA.16816.F32 R16, R12.reuse, R22, R16 ;  /* 0x000000160c10723c */ /* 0x050ff60000001810 */
[----:B------:R-:W-:Y:S11]  /*65cf0*/  @!UPT UIADD3 URZ, URZ, URZ, URZ ;  /* 0x0000003f3f3ff290 */ /* 0x000ff6000fffe03f */
[----:B------:R-:W-:Y:S01]  /*65d00*/  @!UPT UIADD3 URZ, URZ, URZ, URZ ;  /* 0x0000003f3f3ff290 */ /* 0x000fe2000fffe03f */
[----:B------:R-:W-:Y:S01]  /*65d10*/  STL.64 [R1+0x250], R16 ;  /* 0x0002501001007387 */ /* 0x000fe20000100a00 */
[----:B------:R0:W-:Y:S03]  /*65d20*/  STL.64 [R1+0x258], R18 ;  /* 0x0002581201007387 */ /* 0x0001e60000100a00 */
[----:B0-----:R-:W2:Y:S01]  /*65d30*/  LDL.LU.64 R18, [R1+0x46c8] ;  /* 0x0046c80001127983 */ /* 0x001ea20000300a00 */
[----:B------:R-:W-:Y:S01]  /*65d40*/  MOV R7, R22 ;  /* 0x0000001600077202 */ /* 0x000fe20000000f00 */
[----:B------:R-:W-:Y:S02]  /*65d50*/  IMAD.MOV.U32 R6, RZ, RZ, R23 ;  /* 0x000000ffff067224 */ /* 0x000fe400078e0017 */
[----:B------:R-:W0:Y:S04]  /*65d60*/  LDSM.16.M88.4 R20, [R29+0x32000] ;  /* 0x032000001d14783b */ /* 0x000e280000000200 */
[----:B0-----:R0:W-:Y:S01]  /*65d70*/  STL.64 [R1+0x4518], R22 ;  /* 0x0045181601007387 */ /* 0x0011e20000100a00 */
[----:B------:R-:W-:Y:S03]  /*65d80*/  STL.64 [R1+0x4510], R20 ;  /* 0x0045101401007387 */ /* 0x000fe60000100a00 */
[----:B0-----:R-:W3:Y:S01]  /*65d90*/  LDL.64 R22, [R1+0xa8] ;  /* 0x0000a80001167983 */ /* 0x001ee20000100a00 */
[C---:B--2---:R-:W-:Y:S03]  /*65da0*/  HMMA.16816.F32 R16, R12.reuse, R18, R24 ;  /* 0x000000120c10723c */ /* 0x044fe60000001818 */
[----:B------:R-:W2:Y:S01]  /*65db0*/  LDL.LU.64 R26, [R1+0x46c0] ;  /* 0x0046c000011a7983 */ /* 0x000ea20000300a00 */
[----:B------:R-:W2:Y:S11]  /*65dc0*/  LDL.LU.64 R24, [R1+0x46b8] ;  /* 0x0046b80001187983 */ /* 0x000eb60000300a00 */
[----:B------:R-:W-:Y:S08]  /*65dd0*/  @!UPT UIADD3 URZ, URZ, URZ, URZ ;  /* 0x0000003f3f3ff290 */ /* 0x000ff0000fffe03f */
[----:B------:R-:W-:Y:S01]  /*65de0*/  STL.64 [R1+0x430], R16 ;  /* 0x0004301001007387 */ /* 0x000fe20000100a00 */
[----:B------:R0:W-:Y:S03]  /*65df0*/  STL.64 [R1+0x438], R18 ;  /* 0x0004381201007387 */ /* 0x0001e60000100a00 */
[----:B0-----:R-:W2:Y:S02]  /*65e00*/  LDL.LU.64 R18, [R1+0x46b0] ;  /* 0x0046b00001127983 */ /* 0x001ea40000300a00 */
        /* <DEDUP_REMOVED lines=8> */
[----:B------:R-:W3:Y:S02]  /*65e90*/  LDL.LU.64 R18, [R1+0x4698] ;  /* 0x0046980001127983 */ /* 0x000ee40000300a00 */
[----:B------:R-:W3:Y:S01]  /*65ea0*/  LDL.LU.64 R16, [R1+0x4690] ;  /* 0x0046900001107983 */ /* 0x000ee20000300a00 */
[----:B------:R-:W-:Y:S01]  /*65eb0*/  STL.64 [R1+0x45c8], R10 ;  /* 0x0045c80a01007387 */ /* 0x000fe20000100a00 */
[----:B------:R0:W-:Y:S03]  /*65ec0*/  STL.64 [R1+0x45c0], R8 ;  /* 0x0045c00801007387 */ /* 0x0001e60000100a00 */
        /* <DEDUP_REMOVED lines=9> */
[----:B0-----:R-:W2:Y:S01]  /*65f60*/  LDL.LU.64 R18, [R1+0x4688] ;  /* 0x0046880001127983 */ /* 0x001ea20000300a00 */
[----:B------:R0:W-:Y:S03]  /*65f70*/  STL.64 [R1+0x4590], R22 ;  /* 0x0045901601007387 */ /* 0x0001e60000100a00 */
[----:B0-----:R-:W3:Y:S04]  /*65f80*/  LDL R22, [R1+0x88] ;  /* 0x0000880001167983 */ /* 0x001ee80000100800 */
[----:B------:R-:W3:Y:S01]  /*65f90*/  LDL R23, [R1+0x8c] ;  /* 0x00008c0001177983 */ /* 0x000ee20000100800 */
[C---:B--2---:R-:W-:Y:S03]  /*65fa0*/  HMMA.16816.F32 R16, R12.reuse, R18, R24 ;  /* 0x000000120c10723c */ /* 0x044fe60000001818 */
[----:B------:R-:W4:Y:S11]  /*65fb0*/  LDL.LU.64 R26, [R1+0x4680] ;  /* 0x00468000011a7983 */ /* 0x000f360000300a00 */
[----:B------:R-:W-:Y:S09]  /*65fc0*/  @!UPT UIADD3 URZ, URZ, URZ, URZ ;  /* 0x0000003f3f3ff290 */ /* 0x000ff2000fffe03f */
[----:B------:R-:W-:Y:S01]  /*65fd0*/  STL.64 [R1+0x400], R16 ;  /* 0x0004001001007387 */ /* 0x000fe20000100a00 */
[----:B------:R0:W-:Y:S03]  /*65fe0*/  STL.64 [R1+0x408], R18 ;  /* 0x0004081201007387 */ /* 0x0001e60000100a00 */
[----:B0-----:R-:W3:Y:S01]  /*65ff0*/  LDL.LU.64 R18, [R1+0x4678] ;  /* 0x0046780001127983 */ /* 0x001ee20000300a00 */
[----:B------:R-:W3:Y:S02]  /*66000*/  LDL.LU.64 R16, [R1+0x4670] ;  /* 0x0046700001107983 */ /* 0x000ee40000300a00 */
[C---:B---3--:R-:W-:Y:S01]  /*66010*/  HMMA.16816.F32 R20, R12.reuse, R22, R16 ;  /* 0x000000160c14723c */ /* 0x048fe20000001810 */
[----:B------:R-:W2:Y:S01]  /*66020*/  LDL.LU.64 R18, [R1+0x4668] ;  /* 0x0046680001127983 */ /* 0x000ea20000300a00 */
[----:B------:R-:W2:Y:S11]  /*66030*/  LDL.LU.64 R16, [R1+0x4660] ;  /* 0x0046600001107983 */ /* 0x000eb60000300a00 */
[----:B------:R-:W-:Y:S10]  /*66040*/  @!UPT UIADD3 URZ, URZ, URZ, URZ ;  /* 0x0000003f3f3ff290 */ /* 0x000ff4000fffe03f */
[----:B------:R-:W-:Y:S01]  /*66050*/  STL.64 [R1+0x3f0], R20 ;  /* 0x0003f01401007387 */ /* 0x000fe20000100a00 */
[----:B------:R0:W-:Y:S03]  /*66060*/  STL.64 [R1+0x3f8], R22 ;  /* 0x0003f81601007387 */ /* 0x0001e60000100a00 */
[----:B0-----:R-:W3:Y:S04]  /*66070*/  LDL.64 R22, [R1+0xc8] ;  /* 0x0000c80001167983 */ /* 0x001ee80000100a00 */
[----:B---3--:R0:W-:Y:S04]  /*66080*/  STL.64 [R1+0x4598], R22 ;  /* 0x0045981601007387 */ /* 0x0081e80000100a00 */
[----:B0-----:R-:W2:Y:S01]  /*66090*/  LDL.64 R22, [R1+0x78] ;  /* 0x0000780001167983 */ /* 0x001ea20000100a00 */
[C---:B----4-:R-:W-:Y:S08]  /*660a0*/  HMMA.16816.F32 R8, R12.reuse, R26, R8 ;  /* 0x0000001a0c08723c */ /* 0x050ff00000001808 */
[----:B--2---:R-:W-:Y:S11]  /*660b0*/  HMMA.16816.F32 R16, R12, R22, R16 ;  /* 0x000000160c10723c */ /* 0x004ff60000001810 */
[----:B------:R-:W-:Y:S11]  /*660c0*/  @!UPT UIADD3 URZ, URZ, URZ, URZ ;  /* 0x0000003f3f3ff290 */ /* 0x000ff6000fffe03f */
[----:B------:R-:W-:Y:S01]  /*660d0*/  @!UPT UIADD3 URZ, URZ, URZ, URZ ;  /* 0x0000003f3f3ff290 */ /* 0x000fe2000fffe03f */
[----:B------:R-:W-:Y:S01]  /*660e0*/  STL.64 [R1+0x3e0], R16 ;  /* 0x0003e01001007387 */ /* 0x000fe20000100a00 */
[----:B------:R0:W-:Y:S03]  /*660f0*/  STL.64 [R1+0x3e8], R18 ;  /* 0x0003e81201007387 */ /* 0x0001e60000100a00 */
[----:B0-----:R-:W2:Y:S01]  /*66100*/  LDL.LU R18, [R1+0x4658] ;  /* 0x0046580001127983 */ /* 0x001ea20000300800 */
[----:B------:R-:W3:Y:S02]  /*66110*/  LDL.LU.64 R16, [R1+0x4650] ;  /* 0x0046500001107983 */ /* 0x000ee40000300a00 */
[----:B------:R0:W-:Y:S02]  /*66120*/  STL.64 [R1+0x3d0], R8 ;  /* 0x0003d00801007387 */ /* 0x0001e40000100a00 */
[----:B------:R1:W-:Y:S01]  /*66130*/  STL.64 [R1+0x3d8], R10 ;  /* 0x0003d80a01007387 */ /* 0x0003e20000100a00 */
[----:B0-----:R-:W4:Y:S01]  /*66140*/  LDL.LU R8, [R1+0x380] ;  /* 0x0003800001087983 */ /* 0x001f220000300800 */
[----:B------:R-:W4:Y:S02]  /*66150*/  LDL.LU R9, [R1+0x384] ;  /* 0x0003840001097983 */ /* 0x000f240000300800 */
[----:B-1----:R-:W4:Y:S02]  /*66160*/  LDL.LU R10, [R1+0x388] ;  /* 0x00038800010a7983 */ /* 0x002f240000300800 */
[----:B------:R-:W4:Y:S01]  /*66170*/  LDL.LU R11, [R1+0x38c] ;  /* 0x00038c00010b7983 */ /* 0x000f220000300800 */
[----:B--2---:R-:W-:-:S02]  /*66180*/  MOV R26, R18 ;  /* 0x00000012001a7202 */ /* 0x004fc40000000f00 */
[----:B---3--:R-:W-:Y:S01]  /*66190*/  MOV R27, R17 ;  /* 0x00000011001b7202 */ /* 0x008fe20000000f00 */
[----:B----4-:R-:W-:Y:S01]  /*661a0*/  STL.64 [R1+0x45e8], R10 ;  /* 0x0045e80a01007387 */ /* 0x010fe20000100a00 */
[----:B------:R0:W-:Y:S03]  /*661b0*/  STL.64 [R1+0x45e0], R8 ;  /* 0x0045e00801007387 */ /* 0x0001e60000100a00 */
[----:B------:R1:W-:Y:S01]  /*661c0*/  STL.64 [R1+0x45f0], R26 ;  /* 0x0045f01a01007387 */ /* 0x0003e20000100a00 */
[----:B0-----:R-:W2:Y:S01]  /*661d0*/  LDL.LU R8, [R1+0x390] ;  /* 0x0003900001087983 */ /* 0x001ea20000300800 */
[----:B------:R-:W2:Y:S02]  /*661e0*/  LDL.LU R9, [R1+0x394] ;  /* 0x0003940001097983 */ /* 0x000ea40000300800 */
[----:B------:R-:W3:Y:S02]  /*661f0*/  LDL.LU R10, [R1+0x398] ;  /* 0x00039800010a7983 */ /* 0x000ee40000300800 */
[----:B------:R-:W3:Y:S02]  /*66200*/  LDL.LU R11, [R1+0x39c] ;  /* 0x00039c00010b7983 */ /* 0x000ee40000300800 */
[----:B-1----:R-:W-:Y:S01]  /*66210*/  IMAD.MOV.U32 R26, RZ, RZ, R16 ;  /* 0x000000ffff1a7224 */ /* 0x002fe200078e0010 */
[----:B------:R-:W-:Y:S01]  /*66220*/  MOV R27, R5 ;  /* 0x00000005001b7202 */ /* 0x000fe20000000f00 */
[----:B------:R-:W4:Y:S04]  /*66230*/  LDL.64 R18, [R1+0x58] ;  /* 0x0000580001127983 */ /* 0x000f280000100a00 */
[----:B---3--:R-:W-:Y:S01]  /*66240*/  STL.64 [R1+0x4600], R10 ;  /* 0x0046000a01007387 */ /* 0x008fe20000100a00 */
[----:B--2---:R-:W-:Y:S02]  /*66250*/  STL.64 [R1+0x45f8], R8 ;  /* 0x0045f80801007387 */ /* 0x004fe40000100a00 */
[----:B------:R0:W-:Y:S02]  /*66260*/  STL.64 [R1+0x4608], R26 ;  /* 0x0046081a01007387 */ /* 0x0001e40000100a00 */
[----:B0-----:R-:W-:Y:S01]  /*66270*/  MOV R26, R4 ;  /* 0x00000004001a7202 */ /* 0x001fe20000000f00 */
[----:B------:R-:W-:-:S05]  /*66280*/  IMAD.MOV.U32 R27, RZ, RZ, R3 ;  /* 0x000000ffff1b7224 */ /* 0x000fca00078e0003 */
[----:B------:R0:W-:Y:S01]  /*66290*/  STL.64 [R1+0x4630], R26 ;  /* 0x0046301a01007387 */ /* 0x0001e20000100a00 */
[----:B------:R-:W2:Y:S02]  /*662a0*/  LDL.LU R24, [R1+0x240] ;  /* 0x0002400001187983 */ /* 0x000ea40000300800 */
[----:B------:R-:W2:Y:S01]  /*662b0*/  LDL.LU R25, [R1+0x244] ;  /* 0x0002440001197983 */ /* 0x000ea20000300800 */
[----:B0-----:R-:W3:Y:S01]  /*662c0*/  LDL.LU R26, [R1+0x248] ;  /* 0x00024800011a7983 */ /* 0x001ee20000300800 */
[----:B------:R-:W3:Y:S03]  /*662d0*/  LDL.LU R27, [R1+0x24c] ;  /* 0x00024c00011b7983 */ /* 0x000ee60000300800 */
[----:B---3--:R-:W-:Y:S01]  /*662e0*/  STL.64 [R1+0x4648], R26 ;  /* 0x0046481a01007387 */ /* 0x008fe20000100a00 */
[----:B--2---:R0:W-:Y:S03]  /*662f0*/  STL.64 [R1+0x4640], R24 ;  /* 0x0046401801007387 */ /* 0x0041e60000100a00 */
[----:B0-----:R-:W2:Y:S01]  /*66300*/  LDL.LU R24, [R1+0x3c0] ;  /* 0x0003c00001187983 */ /* 0x001ea20000300800 */
[----:B------:R-:W2:Y:S02]  /*66310*/  LDL.LU R25, [R1+0x3c4] ;  /* 0x0003c40001197983 */ /* 0x000ea40000300800 */
[----:B------:R-:W2:Y:S02]  /*66320*/  LDL.LU R26, [R1+0x3c8] ;  /* 0x0003c800011a7983 */ /* 0x000ea40000300800 */
[----:B------:R-:W2:Y:S01]  /*66330*/  LDL.LU R27, [R1+0x3cc] ;  /* 0x0003cc00011b7983 */ /* 0x000ea20000300800 */
[----:B------:R-:W3:Y:S01]  /*66340*/  LDL.LU R8, [R1+0x3a0] ;  /* 0x0003a00001087983 */ /* 0x000ee20000300800 */
[----:B------:R-:W3:Y:S02]  /*66350*/  LDL.LU R9, [R1+0x3a4] ;  /* 0x0003a40001097983 */ /* 0x000ee40000300800 */
[----:B------:R-:W3:Y:S02]  /*66360*/  LDL.LU R10, [R1+0x3a8] ;  /* 0x0003a800010a7983 */ /* 0x000ee40000300800 */
[----:B------:R-:W3:Y:S02]  /*66370*/  LDL.LU R11, [R1+0x3ac] ;  /* 0x0003ac00010b7983 */ /* 0x000ee40000300800 */
[----:B------:R-:W-:Y:S01]  /*66380*/  IMAD.MOV.U32 R2, RZ, RZ, R22 ;  /* 0x000000ffff027224 */ /* 0x000fe200078e0016 */
[----:B------:R-:W-:-:S02]  /*66390*/  MOV R0, R23 ;  /* 0x0000001700007202 */ /* 0x000fc40000000f00 */
[----:B------:R-:W-:Y:S01]  /*663a0*/  MOV R22, R7 ;  /* 0x0000000700167202 */ /* 0x000fe20000000f00 */
[----:B------:R-:W-:Y:S01]  /*663b0*/  IMAD.MOV.U32 R23, RZ, RZ, R6 ;  /* 0x000000ffff177224 */ /* 0x000fe200078e0006 */
[----:B----4-:R-:W-:Y:S02]  /*663c0*/  MOV R28, R18 ;  /* 0x00000012001c7202 */ /* 0x010fe40000000f00 */
[----:B------:R-:W-:Y:S01]  /*663d0*/  MOV R3, R19 ;  /* 0x0000001300037202 */ /* 0x000fe20000000f00 */
[C---:B--2---:R-:W-:Y:S01]  /*663e0*/  HMMA.16816.F32 R24, R12.reuse, R18, R24 ;  /* 0x000000120c18723c */ /* 0x044fe20000001818 */
[----:B---3--:R-:W-:Y:S01]  /*663f0*/  STL.64 [R1+0x4618], R10 ;  /* 0x0046180a01007387 */ /* 0x008fe20000100a00 */
        /* <DEDUP_REMOVED lines=10> */
[----:B------:R-:W4:Y:S02]  /*664a0*/  LDL.LU R20, [R1+0x360] ;  /* 0x0003600001147983 */ /* 0x000f240000300800 */
[----:B------:R-:W4:Y:S01]  /*664b0*/  LDL.LU R21, [R1+0x364] ;  /* 0x0003640001157983 */ /* 0x000f220000300800 */
[----:B0-----:R-:W4:Y:S01]  /*664c0*/  LDL.LU R22, [R1+0x368] ;  /* 0x0003680001167983 */ /* 0x001f220000300800 */
[----:B------:R-:W4:Y:S02]  /*664d0*/  LDL.LU R23, [R1+0x36c] ;  /* 0x00036c0001177983 */ /* 0x000f240000300800 */
[----:B------:R-:W-:Y:S02]  /*664e0*/  STL.64 [R1+0x3c0], R24 ;  /* 0x0003c01801007387 */ /* 0x000fe40000100a00 */
[----:B------:R0:W-:Y:S02]  /*664f0*/  STL.64 [R1+0x3c8], R26 ;  /* 0x0003c81a01007387 */ /* 0x0001e40000100a00 */
[----:B0-----:R-:W2:Y:S01]  /*66500*/  LDL.LU.64 R26, [R1+0x4648] ;  /* 0x00464800011a7983 */ /* 0x001ea20000300a00 */
[----:B------:R-:W2:Y:S02]  /*66510*/  LDL.LU.64 R24, [R1+0x4640] ;  /* 0x0046400001187983 */ /* 0x000ea40000300a00 */
[----:B------:R-:W2:Y:S02]  /*66520*/  LDL.LU.64 R18, [R1+0x4638] ;  /* 0x0046380001127983 */ /* 0x000ea40000300a00 */
[----:B--2---:R-:W-:Y:S01]  /*66530*/  HMMA.16816.F32 R12, R12, R18, R24 ;  /* 0x000000120c0c723c */ /* 0x004fe20000001818 */
[----:B------:R-:W2:Y:S11]  /*66540*/  LDL.LU.64 R26, [R1+0x4630] ;  /* 0x00463000011a7983 */ /* 0x000eb60000300a00 */
[----:B------:R-:W-:Y:S11]  /*66550*/  @!UPT UIADD3 URZ, URZ, URZ, URZ ;  /* 0x0000003f3f3ff290 */ /* 0x000ff6000fffe03f */
[----:B------:R-:W-:Y:S01]  /*66560*/  STL.64 [R1+0x240], R12 ;  /* 0x0002400c01007387 */ /* 0x000fe20000100a00 */
[----:B------:R-:W-:Y:S02]  /*66570*/  STL.64 [R1+0x248], R14 ;  /* 0x0002480e01007387 */ /* 0x000fe40000100a00 */
[----:B------:R-:W0:Y:S04]  /*66580*/  LDSM.16.M88.4 R12, [R29+0x33000] ;  /* 0x033000001d0c783b */ /* 0x000e280000000200 */
[----:B------:R-:W-:Y:S01]  /*66590*/  IMAD.MOV.U32 R25, RZ, RZ, R18 ;  /* 0x000000ffff197224 */ /* 0x000fe200078e0012 */
[----:B------:R-:W-:Y:S02]  /*665a0*/  MOV R24, R19 ;  /* 0x0000001300187202 */ /* 0x000fe40000000f00 */
[----:B------:R-:W2:Y:S01]  /*665b0*/  LDL.LU.64 R18, [R1+0x4628] ;  /* 0x0046280001127983 */ /* 0x000ea20000300a00 */
[----:B------:R-:W2:Y:S03]  /*665c0*/  LDL.LU.64 R16, [R1+0x4620] ;  /* 0x0046200001107983 */ /* 0x000ea60000300a00 */
        /* <DEDUP_REMOVED lines=8> */
[----:B------:R-:W3:Y:S01]  /*66650*/  LDL.LU R15, [R1+0x32c] ;  /* 0x00032c00010f7983 */ /* 0x000ee20000300800 */
[C---:B--2---:R-:W-:Y:S02]  /*66660*/  HMMA.16816.F32 R24, R16.reuse, R26, R8 ;  /* 0x0000001a1018723c */ /* 0x044fe40000001808 */
[----:B---3--:R-:W-:Y:S01]  /*66670*/  STL.64 [R1+0x45a8], R14 ;  /* 0x0045a80e01007387 */ /* 0x008fe20000100a00 */
[----:B------:R0:W-:Y:S03]  /*66680*/  STL.64 [R1+0x45a0], R12 ;  /* 0x0045a00c01007387 */ /* 0x0001e60000100a00 */
[----:B0-----:R-:W2:Y:S01]  /*66690*/  LDL.LU R12, [R1+0x350] ;  /* 0x00035000010c7983 */ /* 0x001ea20000300800 */
[----:B------:R-:W2:Y:S02]  /*666a0*/  LDL.LU R13, [R1+0x354] ;  /* 0x00035400010d7983 */ /* 0x000ea40000300800 */
[----:B------:R-:W2:Y:S02]  /*666b0*/  LDL.LU R14, [R1+0x358] ;  /* 0x00035800010e7983 */ /* 0x000ea40000300800 */
[----:B------:R-:W2:Y:S01]  /*666c0*/  LDL.LU R15, [R1+0x35c] ;  /* 0x00035c00010f7983 */ /* 0x000ea20000300800 */
[----:B------:R-:W3:Y:S01]  /*666d0*/  LDL.LU.64 R10, [R1+0x4618] ;  /* 0x00461800010a7983 */ /* 0x000ee20000300a00 */
[----:B------:R-:W3:Y:S10]  /*666e0*/  LDL.LU.64 R8, [R1+0x4610] ;  /* 0x0046100001087983 */ /* 0x000ef40000300a00 */
[----:B------:R-:W-:Y:S02]  /*666f0*/  STL.64 [R1+0x3b0], R24 ;  /* 0x0003b01801007387 */ /* 0x000fe40000100a00 */
[----:B------:R0:W-:Y:S02]  /*66700*/  STL.64 [R1+0x3b8], R26 ;  /* 0x0003b81a01007387 */ /* 0x0001e40000100a00 */
[----:B0-----:R-:W3:Y:S02]  /*66710*/  LDL.LU.64 R26, [R1+0x4608] ;  /* 0x00460800011a7983 */ /* 0x001ee40000300a00 */
[C---:B---3--:R-:W-:Y:S02]  /*66720*/  HMMA.16816.F32 R24, R16.reuse, R26, R8 ;  /* 0x0000001a1018723c */ /* 0x048fe40000001808 */
[----:B------:R-:W3:Y:S01]  /*66730*/  LDL.LU.64 R10, [R1+0x4600] ;  /* 0x00460000010a7983 */ /* 0x000ee20000300a00 */
[----:B------:R-:W3:Y:S11]  /*66740*/  LDL.LU.64 R8, [R1+0x45f8] ;  /* 0x0045f80001087983 */ /* 0x000ef60000300a00 */
[----:B------:R-:W-:Y:S09]  /*66750*/  @!UPT UIADD3 URZ, URZ, URZ, URZ ;  /* 0x0000003f3f3ff290 */ /* 0x000ff2000fffe03f */
[----:B------:R-:W-:Y:S01]  /*66760*/  STL.64 [R1+0x3a0], R24 ;  /* 0x0003a01801007387 */ /* 0x000fe20000100a00 */
[----:B------:R0:W-:Y:S03]  /*66770*/  STL.64 [R1+0x3a8], R26 ;  /* 0x0003a81a01007387 */ /* 0x0001e60000100a00 */
[----:B0-----:R-:W3:Y:S02]  /*66780*/  LDL.LU.64 R26, [R1+0x45f0] ;  /* 0x0045f000011a7983 */ /* 0x001ee40000300a00 */
[C---:B---3--:R-:W-:Y:S02]  /*66790*/  HMMA.16816.F32 R24, R16.reuse, R26, R8 ;  /* 0x0000001a1018723c */ /* 0x048fe40000001808 */
[----:B------:R-:W3:Y:S01]  /*667a0*/  LDL.LU.64 R10, [R1+0x45e8] ;  /* 0x0045e800010a7983 */ /* 0x000ee20000300a00 */
[----:B------:R-:W3:Y:S11]  /*667b0*/  LDL.LU.64 R8, [R1+0x45e0] ;  /* 0x0045e00001087983 */ /* 0x000ef60000300a00 */
[----:B------:R-:W-:Y:S09]  /*667c0*/  @!UPT UIADD3 URZ, URZ, URZ, URZ ;  /* 0x0000003f3f3ff290 */ /* 0x000ff2000fffe03f */
        /* <DEDUP_REMOVED lines=9> */
[----:B0-----:R-:W3:Y:S01]  /*66860*/  LDL.LU.64 R10, [R1+0x45c8] ;  /* 0x0045c800010a7983 */ /* 0x001ee20000300a00 */
[----:B------:R-:W4:Y:S02]  /*66870*/  LDL.LU.64 R8, [R1+0x45c0] ;  /* 0x0045c00001087983 */ /* 0x000f240000300a00 */
[----:B------:R-:W-:Y:S02]  /*66880*/  STL.64 [R1+0x44d0], R26 ;  /* 0x0044d01a01007387 */ /* 0x000fe40000100a00 */
[----:B--2---:R-:W-:Y:S01]  /*66890*/  STL.64 [R1+0x44c8], R24 ;  /* 0x0044c81801007387 */ /* 0x004fe20000100a00 */
[C---:B---3--:R-:W-:Y:S11]  /*668a0*/  HMMA.16816.F32 R4, R16.reuse, R10, R4 ;  /* 0x0000000a1004723c */ /* 0x048ff60000001804 */
[----:B------:R-:W-:Y:S11]  /*668b0*/  @!UPT UIADD3 URZ, URZ, URZ, URZ ;  /* 0x0000003f3f3ff290 */ /* 0x000ff6000fffe03f */
[----:B------:R-:W-:Y:S01]  /*668c0*/  @!UPT UIADD3 URZ, URZ, URZ, URZ ;  /* 0x0000003f3f3ff290 */ /* 0x000fe2000fffe03f */
[----:B------:R-:W-:Y:S01]  /*668d0*/  STL.64 [R1+0x370], R4 ;  /* 0x0003700401007387 */ /* 0x000fe20000100a00 */
[----:B------:R0:W-:Y:S03]  /*668e0*/  STL.64 [R1+0x378], R6 ;  /* 0x0003780601007387 */ /* 0x0001e60000100a00 */
[----:B0-----:R-:W4:Y:S02]  /*668f0*/  LDL.LU.64 R6, [R1+0x45b8] ;  /* 0x0045b80001067983 */ /* 0x001f240000300a00 */
[C---:B----4-:R-:W-:Y:S11]  /*66900*/  HMMA.16816.F32 R20, R16.reuse, R6, R20 ;  /* 0x000000061014723c */ /* 0x050ff60000001814 */
[----:B------:R-:W-:Y:S11]  /*66910*/  @!UPT UIADD3 URZ, URZ, URZ, URZ ;  /* 0x0000003f3f3ff290 */ /* 0x000ff6000fffe03f */
[----:B------:R-:W-:Y:S01]  /*66920*/  @!UPT UIADD3 URZ, URZ, URZ, URZ ;  /* 0x0000003f3f3ff290 */ /* 0x000fe2000fffe03f */
[----:B------:R-:W-:Y:S01]  /*66930*/  STL.64 [R1+0x360], R20 ;  /* 0x0003601401007387 */ /* 0x000fe20000100a00 */
[----:B------:R0:W-:Y:S03]  /*66940*/  STL.64 [R1+0x368], R22 ;  /* 0x0003681601007387 */ /* 0x0001e60000100a00 */
[----:B0-----:R-:W2:Y:S01]  /*66950*/  LDL.LU.64 R22, [R1+0x45b0] ;  /* 0x0045b00001167983 */ /* 0x001ea20000300a00 */
[----:B------:R0:W-:Y:S02]  /*66960*/  STL [R1+0x44b0], R6 ;  /* 0x0044b00601007387 */ /* 0x0001e40000100800 */
[----:B------:R1:W-:Y:S02]  /*66970*/  STL [R1+0x44ac], R7 ;  /* 0x0044ac0701007387 */ /* 0x0003e40000100800 */
[----:B------:R-:W3:Y:S01]  /*66980*/  LDL.LU R4, [R1+0x340] ;  /* 0x0003400001047983 */ /* 0x000ee20000300800 */
[----:B------:R-:W3:Y:S04]  /*66990*/  LDL.LU R5, [R1+0x344] ;  /* 0x0003440001057983 */ /* 0x000ee80000300800 */
[----:B0-----:R-:W3:Y:S01]  /*669a0*/  LDL.LU R6, [R1+0x348] ;  /* 0x0003480001067983 */ /* 0x001ee20000300800 */
[----:B-1----:R-:W3:Y:S01]  /*669b0*/  LDL.LU R7, [R1+0x34c] ;  /* 0x00034c0001077983 */ /* 0x002ee20000300800 */
[C---:B--2---:R-:W-:Y:S02]  /*669c0*/  HMMA.16816.F32 R20, R16.reuse, R22, R12 ;  /* 0x000000161014723c */ /* 0x044fe4000000180c */
[----:B------:R-:W2:Y:S01]  /*669d0*/  LDL.LU.64 R14, [R1+0x45a8] ;  /* 0x0045a800010e7983 */ /* 0x000ea20000300a00 */
[----:B------:R-:W2:Y:S11]  /*669e0*/  LDL.LU.64 R12, [R1+0x45a0] ;  /* 0x0045a000010c7983 */ /* 0x000eb60000300a00 */
[----:B------:R-:W-:Y:S09]  /*669f0*/  @!UPT UIADD3 URZ, URZ, URZ, URZ ;  /* 0x0000003f3f3ff290 */ /* 0x000ff2000fffe03f */
[----:B------:R-:W-:Y:S01]  /*66a00*/  STL.64 [R1+0x350], R20 ;  /* 0x0003501401007387 */ /* 0x000fe20000100a00 */
[----:B------:R0:W-:Y:S03]  /*66a10*/  STL.64 [R1+0x358], R22 ;  /* 0x0003581601007387 */ /* 0x0001e60000100a00 */
[----:B0-----:R-:W3:Y:S02]  /*66a20*/  LDL.LU.64 R22, [R1+0x4598] ;  /* 0x0045980001167983 */ /* 0x001ee40000300a00 */
[----:B---3--:R-:W-:Y:S11]  /*66a30*/  HMMA.16816.F32 R4, R16, R22, R4 ;  /* 0x000000161004723c */ /* 0x008ff60000001804 */
[----:B------:R-:W-:Y:S11]  /*66a40*/  @!UPT UIADD3 URZ, URZ, URZ, URZ ;  /* 0x0000003f3f3ff290 */ /* 0x000ff6000fffe03f */
[----:B------:R-:W-:Y:S01]  /*66a50*/  @!UPT UIADD3 URZ, URZ, URZ, URZ ;  /* 0x0000003f3f3ff290 */ /* 0x000fe2000fffe03f */
[----:B------:R0:W-:Y:S01]  /*66a60*/  STL.64 [R1+0x340], R4 ;  /* 0x0003400401007387 */ /* 0x0001e20000100a00 */
[----:B------:R-:W-:Y:S02]  /*66a70*/  STL.64 [R1+0x348], R6 ;  /* 0x0003480601007387 */ /* 0x000fe40000100a00 */
[----:B0-----:R-:W-:Y:S01]  /*66a80*/  IMAD.MOV.U32 R5, RZ, RZ, R22 ;  /* 0x000000ffff057224 */ /* 0x001fe200078e0016 */
[----:B------:R-:W-:Y:S02]  /*66a90*/  MOV R4, R23 ;  /* 0x0000001700047202 */ /* 0x000fe40000000f00 */
[----:B------:R-:W3:Y:S02]  /*66aa0*/  LDL.LU.64 R22, [R1+0x4590] ;  /* 0x0045900001167983 */ /* 0x000ee40000300a00 */
[----:B------:R-:W-:Y:S02]  /*66ab0*/  STL [R1+0x44b4], R5 ;  /* 0x0044b40501007387 */ /* 0x000fe40000100800 */
[----:B------:R0:W-:Y:S02]  /*66ac0*/  STL [R1+0x44f0], R4 ;  /* 0x0044f00401007387 */ /* 0x0001e40000100800 */
[----:B0-----:R-:W4:Y:S01]  /*66ad0*/  LDL.LU R4, [R1+0x330] ;  /* 0x0003300001047983 */ /* 0x001f220000300800 */
[----:B------:R-:W4:Y:S02]  /*66ae0*/  LDL.LU R5, [R1+0x334] ;  /* 0x0003340001057983 */ /* 0x000f240000300800 */
[----:B------:R-:W4:Y:S02]  /*66af0*/  LDL.LU R6, [R1+0x338] ;  /* 0x0003380001067983 */ /* 0x000f240000300800 */
[----:B------:R-:W4:Y:S01]  /*66b00*/  LDL.LU R7, [R1+0x33c] ;  /* 0x00033c0001077983 */ /* 0x000f220000300800 */
[----:B------:R-:W-:-:S02]  /*66b10*/  MOV R26, R9 ;  /* 0x00000009001a7202 */ /* 0x000fc40000000f00 */
[----:B------:R-:W-:-:S07]  /*66b20*/  MOV R27, R8 ;  /* 0x00000008001b7202 */ /* 0x000fce0000000f00 */
[C---:B----4-:R-:W-:Y:S01]  /*66b30*/  HMMA.16816.F32 R4, R16.reuse, R26, R4 ;  /* 0x0000001a1004723c */ /* 0x050fe20000001804 */
[----:B------:R-:W4:Y:S01]  /*66b40*/  LDL.LU.64 R26, [R1+0x8] ;  /* 0x00000800011a7983 */ /* 0x000f220000300a00 */
[----:B---3--:R-:W-:Y:S01]  /*66b50*/  MOV R9, R22 ;  /* 0x0000001600097202 */ /* 0x008fe20000000f00 */
[----:B------:R-:W-:Y:S02]  /*66b60*/  IMAD.MOV.U32 R8, RZ, RZ, R23 ;  /* 0x000000ffff087224 */ /* 0x000fe400078e0017 */
[----:B----4-:R-:W-:Y:S11]  /*66b70*/  STL.64 [R1+0x44e8], R26 ;  /* 0x0044e81a01007387 */ /* 0x010ff60000100a00 */
[----:B------:R-:W-:Y:S07]  /*66b80*/  @!UPT UIADD3 URZ, URZ, URZ, URZ ;  /* 0x0000003f3f3ff290 */ /* 0x000fee000fffe03f */
[----:B------:R-:W-:Y:S02]  /*66b90*/  STL.64 [R1+0x330], R4 ;  /* 0x0003300401007387 */ /* 0x000fe40000100a00 */
[----:B------:R2:W-:Y:S02]  /*66ba0*/  STL.64 [R1+0x338], R6 ;  /* 0x0003380601007387 */ /* 0x0005e40000100a00 */
[----:B--2---:R-:W-:Y:S11]  /*66bb0*/  HMMA.16816.F32 R4, R16, R22, R12 ;  /* 0x000000161004723c */ /* 0x004ff6000000180c */
[----:B------:R-:W-:Y:S11]  /*66bc0*/  @!UPT UIADD3 URZ, URZ, URZ, URZ ;  /* 0x0000003f3f3ff290 */ /* 0x000ff6000fffe03f */
[----:B------:R-:W-:Y:S01]  /*66bd0*/  @!UPT UIADD3 URZ, URZ, URZ, URZ ;  /* 0x0000003f3f3ff290 */ /* 0x000fe2000fffe03f */
[----:B------:R0:W-:Y:S01]  /*66be0*/  STL.64 [R1+0x320], R4 ;  /* 0x0003200401007387 */ /* 0x0001e20000100a00 */
[----:B------:R1:W-:Y:S03]  /*66bf0*/  STL.64 [R1+0x328], R6 ;  /* 0x0003280601007387 */ /* 0x0003e60000100a00 */
[----:B0-----:R-:W2:Y:S01]  /*66c00*/  LDL.LU R4, [R1+0x210] ;  /* 0x0002100001047983 */ /* 0x001ea20000300800 */
[----:B------:R-:W2:Y:S02]  /*66c10*/  LDL.LU R5, [R1+0x214] ;  /* 0x0002140001057983 */ /* 0x000ea40000300800 */
[----:B-1----:R-:W3:Y:S02]  /*66c20*/  LDL.LU R6, [R1+0x218] ;  /* 0x0002180001067983 */ /* 0x002ee40000300800 */
[----:B------:R-:W3:Y:S01]  /*66c30*/  LDL.LU R7, [R1+0x21c] ;  /* 0x00021c0001077983 */ /* 0x000ee20000300800 */
[----:B------:R-:W4:Y:S01]  /*66c40*/  LDL.LU R20, [R1+0x230] ;  /* 0x0002300001147983 */ /* 0x000f220000300800 */
[----:B------:R-:W4:Y:S02]  /*66c50*/  LDL.LU R21, [R1+0x234] ;  /* 0x0002340001157983 */ /* 0x000f240000300800 */
[----:B------:R-:W2:Y:S02]  /*66c60*/  LDL.LU R22, [R1+0x238] ;  /* 0x0002380001167983 */ /* 0x000ea40000300800 */
[----:B------:R-:W2:Y:S02]  /*66c70*/  LDL.LU R23, [R1+0x23c] ;  /* 0x00023c0001177983 */ /* 0x000ea40000300800 */
[----:B--2---:R0:W-:Y:S01]  /*66c80*/  STL.64 [R1+0x4528], R22 ;  /* 0x0045281601007387 */ /* 0x0041e20000100a00 */
[----:B----4-:R-:W-:Y:S01]  /*66c90*/  STL.64 [R1+0x4520], R20 ;  /* 0x0045201401007387 */ /* 0x010fe20000100a00 */
[----:B0-----:R-:W-:-:S02]  /*66ca0*/  MOV R22, R28 ;  /* 0x0000001c00167202 */ /* 0x001fc40000000f00 */
[----:B------:R-:W-:-:S05]  /*66cb0*/  MOV R23, R3 ;  /* 0x0000000300177202 */ /* 0x000fca0000000f00 */
[----:B------:R0:W-:Y:S04]  /*66cc0*/  STL.64 [R1+0x4538], R22 ;  /* 0x0045381601007387 */ /* 0x0001e80000100a00 */
[----:B0-----:R-:W2:Y:S04]  /*66cd0*/  LDL.64 R22, [R1+0x68] ;  /* 0x0000680001167983 */ /* 0x001ea80000100a00 */
[----:B--2---:R-:W-:Y:S01]  /*66ce0*/  STL.64 [R1+0x4550], R22 ;  /* 0x0045501601007387 */ /* 0x004fe20000100a00 */
[----:B---3--:R0:W-:Y:S02]  /*66cf0*/  STL.64 [R1+0x4500], R6 ;  /* 0x0045000601007387 */ /* 0x0081e40000100a00 */
[----:B------:R1:W-:Y:S01]  /*66d00*/  STL.64 [R1+0x44f8], R4 ;  /* 0x0044f80401007387 */ /* 0x0003e20000100a00 */
[----:B0-----:R-:W2:Y:S01]  /*66d10*/  LDL.LU.64 R6, [R1+0x28] ;  /* 0x0000280001067983 */ /* 0x001ea20000300a00 */
[----:B------:R-:W-:Y:S01]  /*66d20*/  IMAD.MOV.U32 R22, RZ, RZ, R2 ;  /* 0x000000ffff167224 */ /* 0x000fe200078e0002 */
[----:B------:R-:W-:-:S02]  /*66d30*/  MOV R23, R0 ;  /* 0x0000000000177202 */ /* 0x000fc40000000f00 */
[----:B--2---:R0:W-:Y:S01]  /*66d40*/  STL.64 [R1+0x4530], R6 ;  /* 0x0045300601007387 */ /* 0x0041e20000100a00 */
[----:B-1----:R-:W2:Y:S02]  /*66d50*/  LDL.LU R4, [R1+0x2d0] ;  /* 0x0002d00001047983 */ /* 0x002ea40000300800 */
[----:B------:R-:W2:Y:S01]  /*66d60*/  LDL.LU R5, [R1+0x2d4] ;  /* 0x0002d40001057983 */ /* 0x000ea20000300800 */
[----:B0-----:R-:W3:Y:S01]  /*66d70*/  LDL.LU R6, [R1+0x2d8] ;  /* 0x0002d80001067983 */ /* 0x001ee20000300800 */
[----:B------:R-:W3:Y:S02]  /*66d80*/  LDL.LU R7, [R1+0x2dc] ;  /* 0x0002dc0001077983 */ /* 0x000ee40000300800 */
[----:B------:R0:W-:Y:S02]  /*66d90*/  STL.64 [R1+0x4568], R22 ;  /* 0x0045681601007387 */ /* 0x0001e40000100a00 */
[----:B0-----:R-:W4:Y:S04]  /*66da0*/  LDL.64 R22, [R1+0x88] ;  /* 0x0000880001167983 */ /* 0x001f280000100a00 */
[----:B----4-:R-:W-:Y:S01]  /*66db0*/  STL.64 [R1+0x4580], R22 ;  /* 0x0045801601007387 */ /* 0x010fe20000100a00 */
[----:B---3--:R-:W-:Y:S02]  /*66dc0*/  STL.64 [R1+0x4548], R6 ;  /* 0x0045480601007387 */ /* 0x008fe40000100a00 */
[----:B--2---:R0:W-:Y:S02]  /*66dd0*/  STL.64 [R1+0x4540], R4 ;  /* 0x0045400401007387 */ /* 0x0041e40000100a00 */
        /* <DEDUP_REMOVED lines=8> */
[----:B------:R-:W4:Y:S04]  /*66e60*/  LDL.64 R22, [R1+0x98] ;  /* 0x0000980001167983 */ /* 0x000f280000100a00 */
        /* <DEDUP_REMOVED lines=11> */
[----:B------:R-:W2:Y:S01]  /*66f20*/  LDL.LU R7, [R1+0x30c] ;  /* 0x00030c0001077983 */ /* 0x000ea20000300800 */
[----:B------:R-:W3:Y:S01]  /*66f30*/  LDL.LU.64 R26, [R1+0x18] ;  /* 0x00001800011a7983 */ /* 0x000ee20000300a00 */
[----:B----4-:R-:W-:Y:S03]  /*66f40*/  HMMA.16816.F32 R12, R16, R22, R12 ;  /* 0x00000016100c723c */ /* 0x010fe6000000180c */
[----:B---3--:R0:W-:Y:S01]  /*66f50*/  STL.64 [R1+0x4508], R26 ;  /* 0x0045081a01007387 */ /* 0x0081e20000100a00 */
[----:B------:R-:W3:Y:S02]  /*66f60*/  LDL.LU R24, [R1+0x220] ;  /* 0x0002200001187983 */ /* 0x000ee40000300800 */
[----:B------:R-:W3:Y:S01]  /*66f70*/  LDL.LU R25, [R1+0x224] ;  /* 0x0002240001197983 */ /* 0x000ee20000300800 */
[----:B0-----:R-:W3:Y:S01]  /*66f80*/  LDL.LU R26, [R1+0x228] ;  /* 0x00022800011a7983 */ /* 0x001ee20000300800 */
[----:B------:R-:W3:Y:S02]  /*66f90*/  LDL.LU R27, [R1+0x22c] ;  /* 0x00022c00011b7983 */ /* 0x000ee40000300800 */
[----:B------:R-:W-:Y:S02]  /*66fa0*/  STL.64 [R1+0x44c0], R10 ;  /* 0x0044c00a01007387 */ /* 0x000fe40000100a00 */
        /* <DEDUP_REMOVED lines=9> */
[----:B------:R-:W2:Y:S02]  /*67040*/  LDL.LU R10, [R1+0x208] ;  /* 0x00020800010a7983 */ /* 0x000ea40000300800 */
[----:B------:R-:W2:Y:S01]  /*67050*/  LDL.LU R11, [R1+0x20c] ;  /* 0x00020c00010b7983 */ /* 0x000ea20000300800 */
[----:B------:R0:W-:Y:S01]  /*67060*/  STL.64 [R1+0x310], R12 ;  /* 0x0003100c01007387 */ /* 0x0001e20000100a00 */
[----:B------:R1:W-:Y:S01]  /*67070*/  STL.64 [R1+0x318], R14 ;  /* 0x0003180e01007387 */ /* 0x0003e20000100a00 */
[----:B0-----:R-:W-:-:S02]  /*67080*/  MOV R13, R22 ;  /* 0x00000016000d7202 */ /* 0x001fc40000000f00 */
[----:B-1----:R-:W4:Y:S01]  /*67090*/  LDL.LU.64 R14, [R1+0x4588] ;  /* 0x00458800010e7983 */ /* 0x002f220000300a00 */
[----:B------:R-:W-:Y:S02]  /*670a0*/  IMAD.MOV.U32 R12, RZ, RZ, R23 ;  /* 0x000000ffff0c7224 */ /* 0x000fe400078e0017 */
[----:B------:R-:W2:Y:S02]  /*670b0*/  LDL.LU.64 R22, [R1+0x4580] ;  /* 0x0045800001167983 */ /* 0x000ea40000300a00 */
        /* <DEDUP_REMOVED lines=16> */
[C---:B--2---:R-:W-:Y:S01]  /*671c0*/  HMMA.16816.F32 R4, R16.reuse, R22, R4 ;  /* 0x000000161004723c */ /* 0x044fe20000001804 */
[----:B------:R-:W-:Y:S01]  /*671d0*/  IMAD.MOV.U32 R28, RZ, RZ, R22 ;  /* 0x000000ffff1c7224 */ /* 0x000fe200078e0016 */
[----:B------:R-:W-:Y:S11]  /*671e0*/  MOV R29, R23 ;  /* 0x00000017001d7202 */ /* 0x000ff60000000f00 */
[----:B------:R-:W-:Y:S10]  /*671f0*/  @!UPT UIADD3 URZ, URZ, URZ, URZ ;  /* 0x0000003f3f3ff290 */ /* 0x000ff4000fffe03f */
[----:B------:R-:W-:Y:S01]  /*67200*/  STL.64 [R1+0x2e0], R4 ;  /* 0x0002e00401007387 */ /* 0x000fe20000100a00 */
[----:B------:R0:W-:Y:S03]  /*67210*/  STL.64 [R1+0x2e8], R6 ;  /* 0x0002e80601007387 */ /* 0x0001e60000100a00 */
[----:B0-----:R-:W2:Y:S01]  /*67220*/  LDL.LU.64 R6, [R1+0x4548] ;  /* 0x0045480001067983 */ /* 0x001ea20000300a00 */
[----:B------:R-:W2:Y:S02]  /*67230*/  LDL.LU.64 R4, [R1+0x4540] ;  /* 0x0045400001047983 */ /* 0x000ea40000300a00 */
[----:B------:R-:W2:Y:S02]  /*67240*/  LDL.LU.64 R22, [R1+0x4538] ;  /* 0x0045380001167983 */ /* 0x000ea40000300a00 */
[C---:B--2---:R-:W-:Y:S01]  /*67250*/  HMMA.16816.F32 R20, R16.reuse, R22, R4 ;  /* 0x000000161014723c */ /* 0x044fe20000001804 */
        /* <DEDUP_REMOVED lines=19> */
[C---:B---3--:R-:W-:Y:S11]  /*67390*/  HMMA.16816.F32 R24, R20.reuse, R6, R24 ;  /* 0x000000061418723c */ /* 0x048ff60000001818 */
        /* <DEDUP_REMOVED lines=8> */
[----:B------:R-:W-:Y:S11]  /*67420*/  MOV R3, R27 ;  /* 0x0000001b00037202 */ /* 0x000ff60000000f00 */
[----:B------:R-:W-:Y:S11]  /*67430*/  @!UPT UIADD3 URZ, URZ, URZ, URZ ;  /* 0x0000003f3f3ff290 */ /* 0x000ff6000fffe03f */
[----:B------:R0:W-:Y:S01]  /*67440*/  STL.64 [R1+0x210], R4 ;  /* 0x0002100401007387 */ /* 0x0001e20000100a00 */
[----:B------:R1:W-:Y:S03]  /*67450*/  STL.64 [R1+0x218], R6 ;  /* 0x0002180601007387 */ /* 0x0003e60000100a00 */
[----:B0-----:R-:W2:Y:S01]  /*67460*/  LDL.LU R4, [R1+0x44f0] ;  /* 0x0044f00001047983 */ /* 0x001ea20000300800 */
[----:B-1----:R-:W-:Y:S02]  /*67470*/  MOV R7, R26 ;  /* 0x0000001a00077202 */ /* 0x002fe40000000f00 */
[----:B------:R-:W3:Y:S02]  /*67480*/  LDL.LU.64 R26, [R1+0x44e8] ;  /* 0x0044e800011a7983 */ /* 0x000ee40000300a00 */
[C---:B---3--:R-:W-:Y:S01]  /*67490*/  HMMA.16816.F32 R8, R20.reuse, R26, R8 ;  /* 0x0000001a1408723c */ /* 0x048fe20000001808 */
[----:B------:R-:W-:Y:S01]  /*674a0*/  IMAD.MOV.U32 R5, RZ, RZ, R26 ;  /* 0x000000ffff057224 */ /* 0x000fe200078e001a */
[----:B------:R-:W-:Y:S11]  /*674b0*/  MOV R6, R27 ;  /* 0x0000001b00067202 */ /* 0x000ff60000000f00 */
[----:B------:R-:W-:Y:S10]  /*674c0*/  @!UPT UIADD3 URZ, URZ, URZ, URZ ;  /* 0x0000003f3f3ff290 */ /* 0x000ff4000fffe03f */
[----:B------:R-:W-:Y:S01]  /*674d0*/  STL.64 [R1+0x200], R8 ;  /* 0x0002000801007387 */ /* 0x000fe20000100a00 */
[----:B------:R0:W-:Y:S03]  /*674e0*/  STL.64 [R1+0x208], R10 ;  /* 0x0002080a01007387 */ /* 0x0001e60000100a00 */
[----:B0-----:R-:W3:Y:S01]  /*674f0*/  LDL.LU.64 R10, [R1+0x44e0] ;  /* 0x0044e000010a7983 */ /* 0x001ee20000300a00 */
[----:B------:R-:W3:Y:S02]  /*67500*/  LDL.LU.64 R8, [R1+0x44d8] ;  /* 0x0044d80001087983 */ /* 0x000ee40000300a00 */
[----:B------:R-:W3:Y:S02]  /*67510*/  LDL.LU.64 R26, [R1+0x44d0] ;  /* 0x0044d000011a7983 */ /* 0x000ee40000300a00 */
[----:B------:R-:W2:Y:S01]  /*67520*/  LDL.LU.64 R24, [R1+0x44c8] ;  /* 0x0044c80001187983 */ /* 0x000ea20000300a00 */
[C---:B---3--:R-:W-:Y:S11]  /*67530*/  HMMA.16816.F32 R8, R20.reuse, R26, R8 ;  /* 0x0000001a1408723c */ /* 0x048ff60000001808 */
[----:B------:R-:W-:Y:S11]  /*67540*/  @!UPT UIADD3 URZ, URZ, URZ, URZ ;  /* 0x0000003f3f3ff290 */ /* 0x000ff6000fffe03f */
[----:B------:R-:W-:Y:S01]  /*67550*/  @!UPT UIADD3 URZ, URZ, URZ, URZ ;  /* 0x0000003f3f3ff290 */ /* 0x000fe2000fffe03f */
[----:B------:R-:W-:Y:S01]  /*67560*/  STL.64 [R1+0x1f0], R8 ;  /* 0x0001f00801007387 */ /* 0x000fe20000100a00 */
[----:B------:R0:W-:Y:S03]  /*67570*/  STL.64 [R1+0x1f8], R10 ;  /* 0x0001f80a01007387 */ /* 0x0001e60000100a00 */
[----:B0-----:R-:W4:Y:S01]  /*67580*/  LDL.LU.64 R10, [R1+0x44c0] ;  /* 0x0044c000010a7983 */ /* 0x001f220000300a00 */
[----:B------:R-:W3:Y:S02]  /*67590*/  LDL.LU.64 R8, [R1+0x44b8] ;  /* 0x0044b80001087983 */ /* 0x000ee40000300a00 */
[----:B------:R-:W-:Y:S02]  /*675a0*/  STL.64 [R1+0x4360], R26 ;  /* 0x0043601a01007387 */ /* 0x000fe40000100a00 */
[----:B--2---:R4:W-:Y:S02]  /*675b0*/  STL.64 [R1+0x4358], R24 ;  /* 0x0043581801007387 */ /* 0x0049e40000100a00 */
[----:B----4-:R-:W-:Y:S01]  /*675c0*/  HMMA.16816.F32 R24, R20, R10, R16 ;  /* 0x0000000a1418723c */ /* 0x010fe20000001810 */
[----:B------:R-:W-:Y:S01]  /*675d0*/  STL.64 [R1+0x4458], R10 ;  /* 0x0044580a01007387 */ /* 0x000fe20000100a00 */
[----:B------:R-:W2:Y:S11]  /*675e0*/  LDL.LU R16, [R1+0xd0] ;  /* 0x0000d00001107983 */ /* 0x000eb60000300800 */
[----:B------:R-:W-:Y:S10]  /*675f0*/  @!UPT UIADD3 URZ, URZ, URZ, URZ ;  /* 0x0000003f3f3ff290 */ /* 0x000ff4000fffe03f */
[----:B------:R-:W-:Y:S01]  /*67600*/  STL.64 [R1+0x1e0], R24 ;  /* 0x0001e01801007387 */ /* 0x000fe20000100a00 */
[----:B------:R0:W-:Y:S02]  /*67610*/  STL.64 [R1+0x1e8], R26 ;  /* 0x0001e81a01007387 */ /* 0x0001e40000100a00 */
        /* <DEDUP_REMOVED lines=26> */
[----:B------:R-:W-:-:S05]  /*677c0*/  MOV R27, R14 ;  /* 0x0000000e001b7202 */ /* 0x000fca0000000f00 */
[----:B------:R-:W-:Y:S04]  /*677d0*/  STL.64 [R1+0x43b8], R26 ;  /* 0x0043b81a01007387 */ /* 0x000fe80000100a00 */
[----:B----4-:R-:W-:Y:S01]  /*677e0*/  STL.64 [R1+0x4388], R18 ;  /* 0x0043881201007387 */ /* 0x010fe20000100a00 */
[----:B--2---:R0:W-:Y:S03]  /*677f0*/  STL.64 [R1+0x4380], R16 ;  /* 0x0043801001007387 */ /* 0x0041e60000100a00 */
[----:B0-----:R-:W2:Y:S01]  /*67800*/  LDL.LU R16, [R1+0x110] ;  /* 0x0001100001107983 */ /* 0x001ea20000300800 */
[----:B------:R-:W2:Y:S02]  /*67810*/  LDL.LU R17, [R1+0x114] ;  /* 0x0001140001117983 */ /* 0x000ea40000300800 */
[----:B------:R-:W4:Y:S02]  /*67820*/  LDL.LU R18, [R1+0x118] ;  /* 0x0001180001127983 */ /* 0x000f240000300800 */
[----:B------:R-:W4:Y:S01]  /*67830*/  LDL.LU R19, [R1+0x11c] ;  /* 0x00011c0001137983 */ /* 0x000f220000300800 */
[----:B------:R-:W2:Y:S04]  /*67840*/  LDL.LU.64 R14, [R1+0x58] ;  /* 0x00005800010e7983 */ /* 0x000ea80000300a00 */
[----:B--2---:R0:W-:Y:S01]  /*67850*/  STL.64 [R1+0x43d8], R14 ;  /* 0x0043d80e01007387 */ /* 0x0041e20000100a00 */
[----:B------:R-:W2:Y:S02]  /*67860*/  LDL.LU R24, [R1+0x130] ;  /* 0x0001300001187983 */ /* 0x000ea40000300800 */
[----:B------:R-:W2:Y:S02]  /*67870*/  LDL.LU R25, [R1+0x134] ;  /* 0x0001340001197983 */ /* 0x000ea40000300800 */
[----:B------:R-:W2:Y:S01]  /*67880*/  LDL.LU R26, [R1+0x138] ;  /* 0x00013800011a7983 */ /* 0x000ea20000300800 */
[----:B------:R-:W2:Y:S01]  /*67890*/  LDL.LU R27, [R1+0x13c] ;  /* 0x00013c00011b7983 */ /* 0x000ea20000300800 */
[----:B0-----:R-:W-:Y:S01]  /*678a0*/  MOV R14, R28 ;  /* 0x0000001c000e7202 */ /* 0x001fe20000000f00 */
[----:B------:R-:W-:-:S02]  /*678b0*/  IMAD.MOV.U32 R15, RZ, RZ, R29 ;  /* 0x000000ffff0f7224 */ /* 0x000fc400078e001d */
[----:B------:R-:W2:Y:S01]  /*678c0*/  LDL.LU R28, [R1+0x44a4] ;  /* 0x0044a400011c7983 */ /* 0x000ea20000300800 */
[----:B------:R-:W2:Y:S03]  /*678d0*/  LDL.LU R29, [R1+0x44a0] ;  /* 0x0044a000011d7983 */ /* 0x000ea60000300800 */
[----:B------:R0:W-:Y:S04]  /*678e0*/  STL.64 [R1+0x43f0], R14 ;  /* 0x0043f00e01007387 */ /* 0x0001e80000100a00 */
[----:B0-----:R-:W2:Y:S04]  /*678f0*/  LDL.LU.64 R14, [R1+0x78] ;  /* 0x00007800010e7983 */ /* 0x001ea80000300a00 */
[----:B--2---:R-:W-:Y:S01]  /*67900*/  STL.64 [R1+0x4408], R14 ;  /* 0x0044080e01007387 */ /* 0x004fe20000100a00 */
[----:B------:R-:W-:Y:S02]  /*67910*/  STL.64 [R1+0x43d0], R26 ;  /* 0x0043d01a01007387 */ /* 0x000fe40000100a00 */
[----:B------:R0:W-:Y:S02]  /*67920*/  STL.64 [R1+0x43c8], R24 ;  /* 0x0043c81801007387 */ /* 0x0001e40000100a00 */
[----:B0-----:R-:W2:Y:S01]  /*67930*/  LDL.LU R24, [R1+0x140] ;  /* 0x0001400001187983 */ /* 0x001ea20000300800 */
[----:B------:R-:W2:Y:S02]  /*67940*/  LDL.LU R25, [R1+0x144] ;  /* 0x0001440001197983 */ /* 0x000ea40000300800 */
[----:B------:R-:W2:Y:S02]  /*67950*/  LDL.LU R26, [R1+0x148] ;  /* 0x00014800011a7983 */ /* 0x000ea40000300800 */
[----:B------:R-:W2:Y:S01]  /*67960*/  LDL.LU R27, [R1+0x14c] ;  /* 0x00014c00011b7983 */ /* 0x000ea20000300800 */
[----:B------:R-:W-:-:S02]  /*67970*/  MOV R14, R0 ;  /* 0x00000000000e7202 */ /* 0x000fc40000000f00 */
[----:B------:R-:W-:Y:S01]  /*67980*/  MOV R15, R2 ;  /* 0x00000002000f7202 */ /* 0x000fe20000000f00 */
[----:B------:R-:W3:Y:S01]  /*67990*/  LDL.LU R0, [R1+0x449c] ;  /* 0x00449c0001007983 */ /* 0x000ee20000300800 */
[----:B------:R-:W3:Y:S03]  /*679a0*/  LDL.LU R2, [R1+0x4498] ;  /* 0x0044980001027983 */ /* 0x000ee60000300800 */
[----:B------:R-:W-:Y:S04]  /*679b0*/  STL.64 [R1+0x4420], R14 ;  /* 0x0044200e01007387 */ /* 0x000fe80000100a00 */
[----:B--2---:R-:W-:Y:S01]  /*679c0*/  STL.64 [R1+0x43e8], R26 ;  /* 0x0043e81a01007387 */ /* 0x004fe20000100a00 */
[----:B------:R0:W-:Y:S03]  /*679d0*/  STL.64 [R1+0x43e0], R24 ;  /* 0x0043e01801007387 */ /* 0x0001e60000100a00 */
[----:B0-----:R-:W2:Y:S01]  /*679e0*/  LDL.LU R24, [R1+0x150] ;  /* 0x0001500001187983 */ /* 0x001ea20000300800 */
[----:B------:R-:W2:Y:S02]  /*679f0*/  LDL.LU R25, [R1+0x154] ;  /* 0x0001540001197983 */ /* 0x000ea40000300800 */
[----:B------:R-:W2:Y:S02]  /*67a00*/  LDL.LU R26, [R1+0x158] ;  /* 0x00015800011a7983 */ /* 0x000ea40000300800 */
[----:B------:R-:W2:Y:S02]  /*67a10*/  LDL.LU R27, [R1+0x15c] ;  /* 0x00015c00011b7983 */ /* 0x000ea40000300800 */
[----:B------:R-:W-:Y:S01]  /*67a20*/  IMAD.MOV.U32 R14, RZ, RZ, R13 ;  /* 0x000000ffff0e7224 */ /* 0x000fe200078e000d */
[----:B------:R-:W-:-:S05]  /*67a30*/  MOV R15, R12 ;  /* 0x0000000c000f7202 */ /* 0x000fca0000000f00 */
[----:B------:R3:W-:Y:S02]  /*67a40*/  STL.64 [R1+0x4438], R14 ;  /* 0x0044380e01007387 */ /* 0x0007e40000100a00 */
[----:B---3--:R-:W-:Y:S01]  /*67a50*/  IMAD.MOV.U32 R15, RZ, RZ, R8 ;  /* 0x000000ffff0f7224 */ /* 0x008fe200078e0008 */
[----:B------:R-:W-:Y:S01]  /*67a60*/  MOV R14, R9 ;  /* 0x00000009000e7202 */ /* 0x000fe20000000f00 */
[----:B--2---:R-:W-:Y:S01]  /*67a70*/  STL.64 [R1+0x4400], R26 ;  /* 0x0044001a01007387 */ /* 0x004fe20000100a00 */
[----:B------:R0:W-:Y:S03]  /*67a80*/  STL.64 [R1+0x43f8], R24 ;  /* 0x0043f81801007387 */ /* 0x0001e60000100a00 */
[----:B0-----:R-:W2:Y:S01]  /*67a90*/  LDL.LU R24, [R1+0x160] ;  /* 0x0001600001187983 */ /* 0x001ea20000300800 */
[----:B------:R-:W2:Y:S02]  /*67aa0*/  LDL.LU R25, [R1+0x164] ;  /* 0x0001640001197983 */ /* 0x000ea40000300800 */
[----:B------:R-:W3:Y:S02]  /*67ab0*/  LDL.LU R26, [R1+0x168] ;  /* 0x00016800011a7983 */ /* 0x000ee40000300800 */
[----:B------:R-:W3:Y:S01]  /*67ac0*/  LDL.LU R27, [R1+0x16c] ;  /* 0x00016c00011b7983 */ /* 0x000ee20000300800 */
[----:B------:R-:W2:Y:S01]  /*67ad0*/  LDL.LU R8, [R1+0x1a0] ;  /* 0x0001a00001087983 */ /* 0x000ea20000300800 */
[----:B------:R-:W2:Y:S02]  /*67ae0*/  LDL.LU R9, [R1+0x1a4] ;  /* 0x0001a40001097983 */ /* 0x000ea40000300800 */
[----:B------:R-:W2:Y:S02]  /*67af0*/  LDL.LU R10, [R1+0x1a8] ;  /* 0x0001a800010a7983 */ /* 0x000ea40000300800 */
[----:B------:R-:W2:Y:S02]  /*67b00*/  LDL.LU R11, [R1+0x1ac] ;  /* 0x0001ac00010b7983 */ /* 0x000ea40000300800 */
[----:B--2---:R0:W-:Y:S01]  /*67b10*/  STL.64 [R1+0x4468], R10 ;  /* 0x0044680a01007387 */ /* 0x0041e20000100a00 */
[----:B------:R-:W-:Y:S01]  /*67b20*/  STL.64 [R1+0x4460], R8 ;  /* 0x0044600801007387 */ /* 0x000fe20000100a00 */
[----:B0-----:R-:W-:-:S02]  /*67b30*/  MOV R10, R5 ;  /* 0x00000005000a7202 */ /* 0x001fc40000000f00 */
[----:B------:R-:W-:-:S05]  /*67b40*/  MOV R11, R4 ;  /* 0x00000004000b7202 */ /* 0x000fca0000000f00 */
[----:B------:R0:W-:Y:S04]  /*67b50*/  STL.64 [R1+0x4478], R10 ;  /* 0x0044780a01007387 */ /* 0x0001e80000100a00 */
[----:B0-----:R-:W2:Y:S04]  /*67b60*/  LDL.LU.64 R10, [R1+0x38] ;  /* 0x00003800010a7983 */ /* 0x001ea80000300a00 */
[----:B--2---:R-:W-:Y:S01]  /*67b70*/  STL.64 [R1+0x4490], R10 ;  /* 0x0044900a01007387 */ /* 0x004fe20000100a00 */
[----:B------:R0:W-:Y:S03]  /*67b80*/  STL.64 [R1+0x4450], R14 ;  /* 0x0044500e01007387 */ /* 0x0001e60000100a00 */
[----:B0-----:R-:W2:Y:S04]  /*67b90*/  LDL.LU.64 R14, [R1+0xb8] ;  /* 0x0000b800010e7983 */ /* 0x001ea80000300a00 */
[----:B--2---:R0:W-:Y:S01]  /*67ba0*/  STL.64 [R1+0x4470], R14 ;  /* 0x0044700e01007387 */ /* 0x0041e20000100a00 */
[----:B------:R-:W2:Y:S02]  /*67bb0*/  LDL.LU R12, [R1+0x1b0] ;  /* 0x0001b000010c7983 */ /* 0x000ea40000300800 */
[----:B------:R-:W2:Y:S01]  /*67bc0*/  LDL.LU R13, [R1+0x1b4] ;  /* 0x0001b400010d7983 */ /* 0x000ea20000300800 */
[----:B0-----:R-:W2:Y:S01]  /*67bd0*/  LDL.LU R14, [R1+0x1b8] ;  /* 0x0001b800010e7983 */ /* 0x001ea20000300800 */
[----:B------:R-:W2:Y:S02]  /*67be0*/  LDL.LU R15, [R1+0x1bc] ;  /* 0x0001bc00010f7983 */ /* 0x000ea40000300800 */
[----:B------:R-:W3:Y:S02]  /*67bf0*/  LDL.LU R8, [R1+0x1d0] ;  /* 0x0001d00001087983 */ /* 0x000ee40000300800 */
[----:B------:R-:W3:Y:S01]  /*67c00*/  LDL.LU R9, [R1+0x1d4] ;  /* 0x0001d40001097983 */ /* 0x000ee20000300800 */
[----:B------:R-:W3:Y:S01]  /*67c10*/  LDL.LU R10, [R1+0x1d8] ;  /* 0x0001d800010a7983 */ /* 0x000ee20000300800 */
[----:B------:R-:W3:Y:S03]  /*67c20*/  LDL.LU R11, [R1+0x1dc] ;  /* 0x0001dc00010b7983 */ /* 0x000ee60000300800 */
[----:B--2---:R-:W-:Y:S01]  /*67c30*/  STL.64 [R1+0x4488], R14 ;  /* 0x0044880e01007387 */ /* 0x004fe20000100a00 */
[----:B------:R0:W-:Y:S03]  /*67c40*/  STL.64 [R1+0x4480], R12 ;  /* 0x0044800c01007387 */ /* 0x0001e60000100a00 */
[----:B0-----:R-:W2:Y:S01]  /*67c50*/  LDL.LU R12, [R1+0x1c0] ;  /* 0x0001c000010c7983 */ /* 0x001ea20000300800 */
[----:B------:R-:W2:Y:S02]  /*67c60*/  LDL.LU R13, [R1+0x1c4] ;  /* 0x0001c400010d7983 */ /* 0x000ea40000300800 */
[----:B------:R-:W2:Y:S02]  /*67c70*/  LDL.LU R14, [R1+0x1c8] ;  /* 0x0001c800010e7983 */ /* 0x000ea40000300800 */
[----:B------:R-:W2:Y:S01]  /*67c80*/  LDL.LU R15, [R1+0x1cc] ;  /* 0x0001cc00010f7983 */ /* 0x000ea20000300800 */
[----:B---3--:R-:W-:Y:S01]  /*67c90*/  STL.64 [R1+0x4418], R26 ;  /* 0x0044181a01007387 */ /* 0x008fe20000100a00 */
[----:B------:R0:W-:Y:S03]  /*67ca0*/  STL.64 [R1+0x4410], R24 ;  /* 0x0044101801007387 */ /* 0x0001e60000100a00 */
[----:B0-----:R-:W3:Y:S01]  /*67cb0*/  LDL.LU R24, [R1+0x170] ;  /* 0x0001700001187983 */ /* 0x001ee20000300800 */
[----:B------:R-:W3:Y:S02]  /*67cc0*/  LDL.LU R25, [R1+0x174] ;  /* 0x0001740001197983 */ /* 0x000ee40000300800 */
[----:B------:R-:W2:Y:S02]  /*67cd0*/  LDL.LU R26, [R1+0x178] ;  /* 0x00017800011a7983 */ /* 0x000ea40000300800 */
[----:B------:R-:W2:Y:S01]  /*67ce0*/  LDL.LU R27, [R1+0x17c] ;  /* 0x00017c00011b7983 */ /* 0x000ea20000300800 */
[----:B------:R-:W-:Y:S01]  /*67cf0*/  HMMA.16816.F32 R8, R20, R6, R8 ;  /* 0x000000061408723c */ /* 0x000fe20000001808 */
        /* <DEDUP_REMOVED lines=12> */
[----:B----4-:R0:W-:Y:S01]  /*67dc0*/  STL.64 [R1+0x43a0], R18 ;  /* 0x0043a01201007387 */ /* 0x0101e20000100a00 */
[----:B------:R1:W-:Y:S02]  /*67dd0*/  STL.64 [R1+0x4398], R16 ;  /* 0x0043981001007387 */ /* 0x0003e40000100a00 */
[----:B0-----:R-:W-:Y:S01]  /*67de0*/  IMAD.MOV.U32 R18, RZ, RZ, R2 ;  /* 0x000000ffff127224 */ /* 0x001fe200078e0002 */
[----:B-1----:R-:W3:Y:S01]  /*67df0*/  LDL.LU R16, [R1+0x120] ;  /* 0x0001200001107983 */ /* 0x002ee20000300800 */
[----:B------:R-:W3:Y:S01]  /*67e00*/  LDL.LU R17, [R1+0x124] ;  /* 0x0001240001117983 */ /* 0x000ee20000300800 */
[----:B------:R-:W-:-:S02]  /*67e10*/  MOV R19, R0 ;  /* 0x0000000000137202 */ /* 0x000fc40000000f00 */
[----:B------:R-:W-:Y:S01]  /*67e20*/  MOV R2, R10 ;  /* 0x0000000a00027202 */ /* 0x000fe20000000f00 */
[----:B------:R-:W-:Y:S01]  /*67e30*/  STL.64 [R1+0x1d0], R8 ;  /* 0x0001d00801007387 */ /* 0x000fe20000100a00 */
[----:B------:R-:W-:Y:S02]  /*67e40*/  IMAD.MOV.U32 R0, RZ, RZ, R11 ;  /* 0x000000ffff007224 */ /* 0x000fe400078e000b */
[----:B------:R-:W4:Y:S03]  /*67e50*/  LDL.LU.64 R10, [R1+0x4490] ;  /* 0x00449000010a7983 */ /* 0x000f260000300a00 */
[----:B------:R-:W-:Y:S01]  /*67e60*/  STL [R1+0x411c], R0 ;  /* 0x00411c0001007387 */ /* 0x000fe20000100800 */
[----:B------:R-:W-:Y:S01]  /*67e70*/  STL [R1+0x4118], R2 ;  /* 0x0041180201007387 */ /* 0x000fe20000100800 */
        /* <DEDUP_REMOVED lines=9> */
[C---:B----4-:R-:W-:Y:S01]  /*67f10*/  HMMA.16816.F32 R8, R20.reuse, R10, R12 ;  /* 0x0000000a1408723c */ /* 0x050fe2000000180c */
[----:B------:R-:W4:Y:S11]  /*67f20*/  LDL.LU.64 R14, [R1+0x4470] ;  /* 0x00447000010e7983 */ /* 0x000f360000300a00 */
[----:B------:R-:W-:Y:S11]  /*67f30*/  @!UPT UIADD3 URZ, URZ, URZ, URZ ;  /* 0x0000003f3f3ff290 */ /* 0x000ff6000fffe03f */
[----:B------:R-:W-:Y:S01]  /*67f40*/  STL.64 [R1+0x1b0], R8 ;  /* 0x0001b00801007387 */ /* 0x000fe20000100a00 */
[----:B------:R0:W-:Y:S03]  /*67f50*/  STL.64 [R1+0x1b8], R10 ;  /* 0x0001b80a01007387 */ /* 0x0001e60000100a00 */
[----:B0-----:R-:W4:Y:S01]  /*67f60*/  LDL.LU.64 R10, [R1+0x4468] ;  /* 0x00446800010a7983 */ /* 0x001f220000300a00 */
[----:B------:R-:W4:Y:S02]  /*67f70*/  LDL.LU.64 R8, [R1+0x4460] ;  /* 0x0044600001087983 */ /* 0x000f240000300a00 */
[C---:B----4-:R-:W-:Y:S11]  /*67f80*/  HMMA.16816.F32 R8, R20.reuse, R14, R8 ;  /* 0x0000000e1408723c */ /* 0x050ff60000001808 */
[----:B------:R-:W-:Y:S11]  /*67f90*/  @!UPT UIADD3 URZ, URZ, URZ, URZ ;  /* 0x0000003f3f3ff290 */ /* 0x000ff6000fffe03f */
[----:B------:R-:W-:Y:S01]  /*67fa0*/  @!UPT UIADD3 URZ, URZ, URZ, URZ ;  /* 0x0000003f3f3ff290 */ /* 0x000fe2000fffe03f */
[----:B------:R0:W-:Y:S01]  /*67fb0*/  STL.64 [R1+0x1a0], R8 ;  /* 0x0001a00801007387 */ /* 0x0001e20000100a00 */
[----:B------:R1:W-:Y:S02]  /*67fc0*/  STL.64 [R1+0x1a8], R10 ;  /* 0x0001a80a01007387 */ /* 0x0003e40000100a00 */
[----:B0-----:R-:W-:Y:S01]  /*67fd0*/  IMAD.MOV.U32 R8, RZ, RZ, R14 ;  /* 0x000000ffff087224 */ /* 0x001fe200078e000e */
[----:B-1----:R-:W4:Y:S01]  /*67fe0*/  LDL.LU.64 R10, [R1+0x4458] ;  /* 0x00445800010a7983 */ /* 0x002f220000300a00 */
[----:B------:R-:W-:Y:S02]  /*67ff0*/  MOV R9, R15 ;  /* 0x0000000f00097202 */ /* 0x000fe40000000f00 */
        /* <DEDUP_REMOVED lines=31> */
[----:B------:R-:W-:Y:S01]  /*681f0*/  STL [R1+0x4324], R0 ;  /* 0x0043240001007387 */ /* 0x000fe20000100800 */
[----:B------:R-:W-:Y:S01]  /*68200*/  STL [R1+0x4320], R2 ;  /* 0x0043200201007387 */ /* 0x000fe20000100800 */
        /* <DEDUP_REMOVED lines=16> */
[----:B--2---:R-:W-:Y:S01]  /*68310*/  HMMA.16816.F32 R20, R20, R14, R24 ;  /* 0x0000000e1414723c */ /* 0x004fe20000001818 */
[----:B------:R-:W3:Y:S01]  /*68320*/  LDL.LU.64 R26, [R1+0x43b8] ;  /* 0x0043b800011a7983 */ /* 0x000ee20000300a00 */
[----:B------:R-:W3:Y:S02]  /*68330*/  LDL.LU.64 R14, [R1+0x43b0] ;  /* 0x0043b000010e7983 */ /* 0x000ee40000300a00 */
[----:B------:R-:W3:Y:S11]  /*68340*/  LDL.LU.64 R12, [R1+0x43a8] ;  /* 0x0043a800010c7983 */ /* 0x000ef60000300a00 */
[----:B------:R-:W-:Y:S08]  /*68350*/  @!UPT UIADD3 URZ, URZ, URZ, URZ ;  /* 0x0000003f3f3ff290 */ /* 0x000ff0000fffe03f */
[----:B------:R-:W-:Y:S01]  /*68360*/  STL.64 [R1+0x530], R20 ;  /* 0x0005301401007387 */ /* 0x000fe20000100a00 */
[----:B------:R0:W-:Y:S03]  /*68370*/  STL.64 [R1+0x538], R22 ;  /* 0x0005381601007387 */ /* 0x0001e60000100a00 */
[----:B0-----:R-:W2:Y:S01]  /*68380*/  LDL R23, [R1+0x6fc] ;  /* 0x0006fc0001177983 */ /* 0x001ea20000100800 */
[C---:B---3--:R-:W-:Y:S03]  /*68390*/  HMMA.16816.F32 R24, R12.reuse, R26, R16 ;  /* 0x0000001a0c18723c */ /* 0x048fe60000001810 */
[----:B------:R-:W3:Y:S01]  /*683a0*/  LDL.LU.64 R18, [R1+0x43a0] ;  /* 0x0043a00001127983 */ /* 0x000ee20000300a00 */
[----:B------:R-:W3:Y:S11]  /*683b0*/  LDL.LU.64 R16, [R1+0x4398] ;  /* 0x0043980001107983 */ /* 0x000ef60000300a00 */
[----:B------:R-:W-:Y:S08]  /*683c0*/  @!UPT UIADD3 URZ, URZ, URZ, URZ ;  /* 0x0000003f3f3ff290 */ /* 0x000ff0000fffe03f */
        /* <DEDUP_REMOVED lines=24> */
[----:B------:R-:W3:Y:S02]  /*68550*/  LDL.LU.64 R16, [R1+0x4348] ;  /* 0x0043480001107983 */ /* 0x000ee40000300a00 */
[----:B--2---:R0:W-:Y:S02]  /*68560*/  STL.64 [R1+0x4338], R24 ;  /* 0x0043381801007387 */ /* 0x0041e40000100a00 */
[----:B0-----:R-:W4:Y:S01]  /*68570*/  LDL.LU R24, [R1+0xe0] ;  /* 0x0000e00001187983 */ /* 0x001f220000300800 */
[----:B------:R-:W4:Y:S02]  /*68580*/  LDL.LU R25, [R1+0xe4] ;  /* 0x0000e40001197983 */ /* 0x000f240000300800 */
[----:B------:R-:W-:Y:S01]  /*68590*/  IMAD.MOV.U32 R26, RZ, RZ, R29 ;  /* 0x000000ffff1a7224 */ /* 0x000fe200078e001d */
[----:B------:R-:W-:Y:S01]  /*685a0*/  MOV R27, R28 ;  /* 0x0000001c001b7202 */ /* 0x000fe20000000f00 */
[C---:B---3--:R-:W-:Y:S08]  /*685b0*/  HMMA.16816.F32 R16, R12.reuse, R6, R16 ;  /* 0x000000060c10723c */ /* 0x048ff00000001810 */
[----:B----4-:R-:W-:Y:S11]  /*685c0*/  HMMA.16816.F32 R24, R12, R10, R24 ;  /* 0x0000000a0c18723c */ /* 0x010ff60000001818 */
[----:B------:R-:W-:Y:S05]  /*685d0*/  @!UPT UIADD3 URZ, URZ, URZ, URZ ;  /* 0x0000003f3f3ff290 */ /* 0x000fea000fffe03f */
[----:B------:R-:W-:Y:S01]  /*685e0*/  IMAD.MOV.U32 R28, RZ, RZ, R19 ;  /* 0x000000ffff1c7224 */ /* 0x000fe200078e0013 */
[----:B------:R-:W-:-:S06]  /*685f0*/  MOV R29, R18 ;  /* 0x00000012001d7202 */ /* 0x000fcc0000000f00 */
[----:B------:R-:W-:Y:S01]  /*68600*/  STL.64 [R1+0x4e0], R24 ;  /* 0x0004e01801007387 */ /* 0x000fe20000100a00 */
[----:B------:R-:W-:Y:S02]  /*68610*/  STL.64 [R1+0x4e8], R26 ;  /* 0x0004e81a01007387 */ /* 0x000fe40000100a00 */
[----:B------:R-:W-:Y:S02]  /*68620*/  STL.64 [R1+0x4d0], R16 ;  /* 0x0004d01001007387 */ /* 0x000fe40000100a00 */
[----:B------:R-:W-:Y:S01]  /*68630*/  STL [R1+0x3fcc], R28 ;  /* 0x003fcc1c01007387 */ /* 0x000fe20000100800 */
[----:B------:R0:W-:Y:S04]  /*68640*/  STL [R1+0x3fc8], R29 ;  /* 0x003fc81d01007387 */ /* 0x0001e80000100800 */
[----:B------:R-:W-:Y:S04]  /*68650*/  LDSM.16.M88.4 R24, [R23+0x2080] ;  /* 0x002080001718783b */ /* 0x000fe80000000200 */
[----:B0-----:R-:W2:Y:S04]  /*68660*/  LDL R29, [R1+0x750] ;  /* 0x00075000011d7983 */ /* 0x001ea80000100800 */
[----:B--2---:R-:W0:Y:S04]  /*68670*/  LDSM.16.M88.4 R16, [R29+0x30080] ;  /* 0x030080001d10783b */ /* 0x004e280000000200 */
[----:B0-----:R-:W-:Y:S01]  /*68680*/  STL.64 [R1+0x4290], R18 ;  /* 0x0042901201007387 */ /* 0x001fe20000100a00 */
[----:B------:R-:W-:Y:S02]  /*68690*/  STL.64 [R1+0x4288], R16 ;  /* 0x0042881001007387 */ /* 0x000fe40000100a00 */
[----:B------:R-:W0:Y:S02]  /*686a0*/  LDSM.16.M88.4 R16, [R23+0x80] ;  /* 0x000080001710783b */ /* 0x000e240000000200 */
[----:B0-----:R-:W-:Y:S02]  /*686b0*/  STL.64 [R1+0x20], R16 ;  /* 0x0000201001007387 */ /* 0x001fe40000100a00 */
[----:B------:R0:W-:Y:S02]  /*686c0*/  STL.64 [R1+0x28], R18 ;  /* 0x0000281201007387 */ /* 0x0001e40000100a00 */
[----:B0-----:R-:W-:-:S02]  /*686d0*/  MOV R18, R8 ;  /* 0x0000000800127202 */ /* 0x001fc40000000f00 */
[----:B------:R-:W2:Y:S01]  /*686e0*/  LDL.LU R8, [R1+0x4344] ;  /* 0x0043440001087983 */ /* 0x000ea20000300800 */
[----:B------:R-:W-:Y:S02]  /*686f0*/  STL.64 [R1+0x10], R24 ;  /* 0x0000101801007387 */ /* 0x000fe40000100a00 */
[----:B------:R-:W-:Y:S02]  /*68700*/  STL.64 [R1+0x18], R26 ;  /* 0x0000181a01007387 */ /* 0x000fe40000100a00 */
[----:B------:R-:W0:Y:S01]  /*68710*/  LDSM.16.M88.4 R24, [R23+0x4080] ;  /* 0x004080001718783b */ /* 0x000e220000000200 */
[----:B------:R-:W-:-:S03]  /*68720*/  MOV R19, R9 ;  /* 0x0000000900137202 */ /* 0x000fc60000000f00 */
[----:B------:R-:W3:Y:S04]  /*68730*/  LDL.LU R9, [R1+0x4340] ;  /* 0x0043400001097983 */ /* 0x000ee80000300800 */
[----:B0-----:R0:W-:Y:S01]  /*68740*/  STL.64 [R1], R24 ;  /* 0x0000001801007387 */ /* 0x0011e20000100a00 */
[----:B------:R-:W-:Y:S02]  /*68750*/  IMAD.MOV.U32 R17, RZ, RZ, R24 ;  /* 0x000000ffff117224 */ /* 0x000fe400078e0018 */
[----:B------:R-:W-:Y:S01]  /*68760*/  STL.64 [R1+0x8], R26 ;  /* 0x0000081a01007387 */ /* 0x000fe20000100a00 */
[----:B------:R-:W-:Y:S02]  /*68770*/  MOV R16, R25 ;  /* 0x0000001900107202 */ /* 0x000fe40000000f00 */
[----:B0-----:R-:W4:Y:S01]  /*68780*/  LDL.LU.64 R24, [R1+0x4338] ;  /* 0x0043380001187983 */ /* 0x001f220000300a00 */
[----:B------:R2:W-:Y:S02]  /*68790*/  STL.64 [R1+0x4330], R18 ;  /* 0x0043301201007387 */ /* 0x0005e40000100a00 */
[----:B------:R4:W-:Y:S01]  /*687a0*/  STL.64 [R1+0x4328], R16 ;  /* 0x0043281001007387 */ /* 0x0009e20000100a00 */
[----:B--2---:R-:W-:-:S02]  /*687b0*/  MOV R19, R8 ;  /* 0x0000000800137202 */ /* 0x004fc40000000f00 */
[----:B---3--:R-:W-:Y:S02]  /*687c0*/  MOV R18, R9 ;  /* 0x0000000900127202 */ /* 0x008fe40000000f00 */
[----:B------:R-:W-:Y:S01]  /*687d0*/  LDSM.16.M88.4 R8, [R23+0x8080] ;  /* 0x008080001708783b */ /* 0x000fe20000000200 */
[----:B----4-:R-:W-:Y:S01]  /*687e0*/  MOV R16, R25 ;  /* 0x0000001900107202 */ /* 0x010fe20000000f00 */
[----:B------:R-:W-:Y:S02]  /*687f0*/  IMAD.MOV.U32 R17, RZ, RZ, R24 ;  /* 0x000000ffff117224 */ /* 0x000fe400078e0018 */
[----:B------:R-:W0:Y:S04]  /*68800*/  LDSM.16.M88.4 R24, [R23+0x6080] ;  /* 0x006080001718783b */ /* 0x000e280000000200 */
[----:B0-----:R0:W-:Y:S02]  /*68810*/  STL.64 [R1+0x4250], R26 ;  /* 0x0042501a01007387 */ /* 0x0011e40000100a00 */
[----:B0-----:R-:W-:Y:S01]  /*68820*/  IMAD.MOV.U32 R26, RZ, RZ, R5 ;  /* 0x000000ffff1a7224 */ /* 0x001fe200078e0005 */
[----:B------:R-:W-:-:S02]  /*68830*/  MOV R27, R4 ;  /* 0x00000004001b7202 */ /* 0x000fc40000000f00 */
[----:B------:R-:W0:Y:S04]  /*68840*/  LDSM.16.M88.4 R4, [R23+0xa080] ;  /* 0x00a080001704783b */ /* 0x000e280000000200 */
[----:B------:R1:W-:Y:S02]  /*68850*/  STL.64 [R1+0x4248], R24 ;  /* 0x0042481801007387 */ /* 0x0003e40000100a00 */
[----:B-1----:R-:W-:Y:S02]  /*68860*/  HMMA.16816.F32 R24, R12, R26, R16 ;  /* 0x0000001a0c18723c */ /* 0x002fe40000001810 */
[----:B------:R-:W-:Y:S01]  /*68870*/  STL [R1+0x4130], R10 ;  /* 0x0041300a01007387 */ /* 0x000fe20000100800 */
[----:B------:R-:W-:Y:S03]  /*68880*/  STL [R1+0x3db0], R11 ;  /* 0x003db00b01007387 */ /* 0x000fe60000100800 */
[----:B0-----:R-:W-:Y:S01]  /*68890*/  STL.64 [R1+0x4238], R6 ;  /* 0x0042380601007387 */ /* 0x001fe20000100a00 */
[----:B------:R0:W-:Y:S03]  /*688a0*/  STL.64 [R1+0x4230], R4 ;  /* 0x0042300401007387 */ /* 0x0001e60000100a00 */
[----:B0-----:R-:W2:Y:S01]  /*688b0*/  LDL.LU R4, [R1+0x4b0] ;  /* 0x0004b00001047983 */ /* 0x001ea20000300800 */
[----:B------:R-:W2:Y:S02]  /*688c0*/  LDL.LU R5, [R1+0x4b4] ;  /* 0x0004b40001057983 */ /* 0x000ea40000300800 */
[----:B------:R-:W2:Y:S02]  /*688d0*/  LDL.LU R6, [R1+0x4b8] ;  /* 0x0004b80001067983 */ /* 0x000ea40000300800 */
[----:B------:R-:W2:Y:S01]  /*688e0*/  LDL.LU.64 R18, [R1+0x4330] ;  /* 0x0043300001127983 */ /* 0x000ea20000300a00 */
[----:B------:R-:W3:Y:S07]  /*688f0*/  LDL.LU.64 R16, [R1+0x4328] ;  /* 0x0043280001107983 */ /* 0x000eee0000300a00 */
[----:B------:R-:W-:Y:S02]  /*68900*/  STL.64 [R1+0x4a0], R24 ;  /* 0x0004a01801007387 */ /* 0x000fe40000100a00 */
[----:B------:R-:W-:Y:S02]  /*68910*/  STL.64 [R1+0x4a8], R26 ;  /* 0x0004a81a01007387 */ /* 0x000fe40000100a00 */
[----:B------:R-:W0:Y:S01]  /*68920*/  LDSM.16.M88.4 R24, [R23+0xc080] ;  /* 0x00c080001718783b */ /* 0x000e220000000200 */
[----:B------:R-:W-:-:S03]  /*68930*/  MOV R7, R3 ;  /* 0x0000000300077202 */ /* 0x000fc60000000f00 */
[----:B0-----:R-:W-:Y:S01]  /*68940*/  STL.64 [R1+0x30], R24 ;  /* 0x0000301801007387 */ /* 0x001fe20000100a00 */
[----:B------:R-:W-:Y:S01]  /*68950*/  IMAD.MOV.U32 R28, RZ, RZ, R25 ;  /* 0x000000ffff1c7224 */ /* 0x000fe200078e0019 */
[----:B------:R-:W-:Y:S01]  /*68960*/  MOV R11, R26 ;  /* 0x0000001a000b7202 */ /* 0x000fe20000000f00 */
[----:B------:R-:W-:Y:S01]  /*68970*/  STL.64 [R1+0x38], R26 ;  /* 0x0000381a01007387 */ /* 0x000fe20000100a00 */
[----:B------:R-:W-:Y:S02]  /*68980*/  MOV R3, R27 ;  /* 0x0000001b00037202 */ /* 0x000fe40000000f00 */
[----:B------:R-:W0:Y:S04]  /*68990*/  LDSM.16.M88.4 R24, [R23+0xe080] ;  /* 0x00e080001718783b */ /* 0x000e280000000200 */
[----:B------:R1:W-:Y:S01]  /*689a0*/  STL [R1+0x4134], R11 ;  /* 0x0041340b01007387 */ /* 0x0003e20000100800 */
[----:B------:R-:W-:Y:S02]  /*689b0*/  STL.64 [R1+0x4240], R8 ;  /* 0x0042400801007387 */ /* 0x000fe40000100a00 */
[----:B------:R-:W4:Y:S01]  /*689c0*/  LDL.LU R10, [R1+0xc8] ;  /* 0x0000c800010a7983 */ /* 0x000f220000300800 */
[----:B-1----:R-:W4:Y:S01]  /*689d0*/  LDL.LU R11, [R1+0xcc] ;  /* 0x0000cc00010b7983 */ /* 0x002f220000300800 */
[----:B------:R-:W-:Y:S03]  /*689e0*/  STL [R1+0x3e78], R3 ;  /* 0x003e780301007387 */ /* 0x000fe60000100800 */
[----:B0-----:R-:W-:Y:S01]  /*689f0*/  STL.64 [R1+0x150], R24 ;  /* 0x0001501801007387 */ /* 0x001fe20000100a00 */
        /* <DEDUP_REMOVED lines=20> */
[----:B------:R-:W1:Y:S04]  /*68b40*/  LDSM.16.M88.4 R20, [R23+0x1e080] ;  /* 0x01e080001714783b */ /* 0x000e680000000200 */
[----:B0-----:R3:W-:Y:S01]  /*68b50*/  STL.64 [R1+0xe0], R24 ;  /* 0x0000e01801007387 */ /* 0x0017e20000100a00 */
[----:B------:R-:W-:Y:S02]  /*68b60*/  STL.64 [R1+0xe8], R26 ;  /* 0x0000e81a01007387 */ /* 0x000fe40000100a00 */
[----:B-1----:R-:W-:Y:S02]  /*68b70*/  STL.64 [R1+0xd0], R20 ;  /* 0x0000d01401007387 */ /* 0x002fe40000100a00 */
[----:B------:R-:W-:Y:S02]  /*68b80*/  STL.64 [R1+0xd8], R22 ;  /* 0x0000d81601007387 */ /* 0x000fe40000100a00 */
[----:B------:R-:W0:Y:S01]  /*68b90*/  LDSM.16.M88.4 R20, [R29+0x31080] ;  /* 0x031080001d14783b */ /* 0x000e220000000200 */
[----:B---3--:R-:W-:Y:S01]  /*68ba0*/  IMAD.MOV.U32 R24, RZ, RZ, R17 ;  /* 0x000000ffff187224 */ /* 0x008fe200078e0011 */
[----:B------:R-:W-:-:S05]  /*68bb0*/  MOV R25, R16 ;  /* 0x0000001000197202 */ /* 0x000fca0000000f00 */
[----:B------:R1:W-:Y:S04]  /*68bc0*/  STL.64 [R1+0x4268], R24 ;  /* 0x0042681801007387 */ /* 0x0003e80000100a00 */
[----:B-1----:R-:W4:Y:S01]  /*68bd0*/  LDL.LU R24, [R1+0x4c0] ;  /* 0x0004c00001187983 */ /* 0x002f220000300800 */
[----:B------:R-:W4:Y:S02]  /*68be0*/  LDL.LU R25, [R1+0x4c4] ;  /* 0x0004c40001197983 */ /* 0x000f240000300800 */
[----:B------:R-:W4:Y:S02]  /*68bf0*/  LDL.LU R26, [R1+0x4c8] ;  /* 0x0004c800011a7983 */ /* 0x000f240000300800 */
[----:B------:R-:W4:Y:S01]  /*68c00*/  LDL.LU R27, [R1+0x4cc] ;  /* 0x0004cc00011b7983 */ /* 0x000f220000300800 */
[C---:B--2---:R-:W-:Y:S01]  /*68c10*/  HMMA.16816.F32 R4, R12.reuse, R18, R4 ;  /* 0x000000120c04723c */ /* 0x044fe20000001804 */
[----:B0-----:R-:W-:Y:S01]  /*68c20*/  STL.64 [R1+0x41a0], R22 ;  /* 0x0041a01601007387 */ /* 0x001fe20000100a00 */
[----:B------:R0:W-:Y:S02]  /*68c30*/  STL.64 [R1+0x4198], R20 ;  /* 0x0041981401007387 */ /* 0x0001e40000100a00 */
[----:B------:R-:W2:Y:S04]  /*68c40*/  LDL.LU R18, [R1+0x48] ;  /* 0x0000480001127983 */ /* 0x000ea80000300800 */
[----:B----4-:R-:W-:Y:S11]  /*68c50*/  HMMA.16816.F32 R8, R12, R10, R24 ;  /* 0x0000000a0c08723c */ /* 0x010ff60000001818 */
[----:B------:R-:W-:Y:S11]  /*68c60*/  @!UPT UIADD3 URZ, URZ, URZ, URZ ;  /* 0x0000003f3f3ff290 */ /* 0x000ff6000fffe03f */
[----:B------:R-:W-:Y:S01]  /*68c70*/  @!UPT UIADD3 URZ, URZ, URZ, URZ ;  /* 0x0000003f3f3ff290 */ /* 0x000fe2000fffe03f */
[----:B------:R-:W-:Y:S01]  /*68c80*/  STL.64 [R1+0x4c0], R8 ;  /* 0x0004c00801007387 */ /* 0x000fe20000100a00 */
[----:B------:R-:W-:Y:S02]  /*68c90*/  STL.64 [R1+0x4c8], R10 ;  /* 0x0004c80a01007387 */ /* 0x000fe40000100a00 */
[----:B------:R-:W-:Y:S02]  /*68ca0*/  STL.64 [R1+0x4b0], R4 ;  /* 0x0004b00401007387 */ /* 0x000fe40000100a00 */
[----:B------:R-:W-:Y:S01]  /*68cb0*/  STL.64 [R1+0x4b8], R6 ;  /* 0x0004b80601007387 */ /* 0x000fe20000100a00 */
[----:B------:R-:W2:Y:S04]  /*68cc0*/  LDL.LU R19, [R1+0x4c] ;  /* 0x00004c0001137983 */ /* 0x000ea80000300800 */
[----:B--2---:R1:W-:Y:S01]  /*68cd0*/  STL.64 [R1+0x42a8], R18 ;  /* 0x0042a81201007387 */ /* 0x0043e20000100a00 */
[----:B0-----:R-:W2:Y:S02]  /*68ce0*/  LDL.LU R20, [R1+0x2a0] ;  /* 0x0002a00001147983 */ /* 0x001ea40000300800 */
[----:B------:R-:W2:Y:S02]  /*68cf0*/  LDL.LU R21, [R1+0x2a4] ;  /* 0x0002a40001157983 */ /* 0x000ea40000300800 */
[----:B------:R-:W3:Y:S01]  /*68d00*/  LDL.LU R22, [R1+0x2a8] ;  /* 0x0002a80001167983 */ /* 0x000ee20000300800 */
[----:B------:R-:W3:Y:S01]  /*68d10*/  LDL.LU R23, [R1+0x2ac] ;  /* 0x0002ac0001177983 */ /* 0x000ee20000300800 */
[----:B-1----:R-:W-:Y:S01]  /*68d20*/  MOV R18, R0 ;  /* 0x0000000000127202 */ /* 0x002fe20000000f00 */
[----:B------:R-:W-:-:S02]  /*68d30*/  IMAD.MOV.U32 R19, RZ, RZ, R2 ;  /* 0x000000ffff137224 */ /* 0x000fc400078e0002 */
        /* <DEDUP_REMOVED lines=14> */
[----:B------:R-:W2:Y:S02]  /*68e20*/  LDL.LU R8, [R1+0x470] ;  /* 0x0004700001087983 */ /* 0x000ea40000300800 */
[----:B------:R-:W2:Y:S02]  /*68e30*/  LDL.LU R9, [R1+0x474] ;  /* 0x0004740001097983 */ /* 0x000ea40000300800 */
[----:B------:R-:W2:Y:S01]  /*68e40*/  LDL.LU R10, [R1+0x478] ;  /* 0x00047800010a7983 */ /* 0x000ea20000300800 */
[----:B------:R-:W2:Y:S04]  /*68e50*/  LDL.LU R11, [R1+0x47c] ;  /* 0x00047c00010b7983 */ /* 0x000ea80000300800 */
[----:B--2---:R-:W-:Y:S01]  /*68e60*/  STL.64 [R1+0x4300], R10 ;  /* 0x0043000a01007387 */ /* 0x004fe20000100a00 */
[----:B------:R1:W-:Y:S02]  /*68e70*/  STL.64 [R1+0x42f8], R8 ;  /* 0x0042f80801007387 */ /* 0x0003e40000100a00 */
[----:B0-----:R-:W2:Y:S02]  /*68e80*/  LDL.LU R6, [R1+0x98] ;  /* 0x0000980001067983 */ /* 0x001ea40000300800 */
[----:B------:R-:W2:Y:S02]  /*68e90*/  LDL.LU R7, [R1+0x9c] ;  /* 0x00009c0001077983 */ /* 0x000ea40000300800 */
[----:B--2---:R0:W-:Y:S01]  /*68ea0*/  STL.64 [R1+0x4308], R6 ;  /* 0x0043080601007387 */ /* 0x0041e20000100a00 */
[----:B-1----:R-:W2:Y:S02]  /*68eb0*/  LDL.LU R8, [R1+0x480] ;  /* 0x0004800001087983 */ /* 0x002ea40000300800 */
[----:B------:R-:W2:Y:S02]  /*68ec0*/  LDL.LU R9, [R1+0x484] ;  /* 0x0004840001097983 */ /* 0x000ea40000300800 */
[----:B------:R-:W2:Y:S01]  /*68ed0*/  LDL.LU R10, [R1+0x488] ;  /* 0x00048800010a7983 */ /* 0x000ea20000300800 */
[----:B------:R-:W2:Y:S04]  /*68ee0*/  LDL.LU R11, [R1+0x48c] ;  /* 0x00048c00010b7983 */ /* 0x000ea80000300800 */
[----:B--2---:R-:W-:Y:S01]  /*68ef0*/  STL.64 [R1+0x4318], R10 ;  /* 0x0043180a01007387 */ /* 0x004fe20000100a00 */
[----:B------:R1:W-:Y:S02]  /*68f00*/  STL.64 [R1+0x4310], R8 ;  /* 0x0043100801007387 */ /* 0x0003e40000100a00 */
[----:B0-----:R-:W2:Y:S02]  /*68f10*/  LDL.LU R6, [R1+0xa8] ;  /* 0x0000a80001067983 */ /* 0x001ea40000300800 */
[----:B------:R-:W2:Y:S01]  /*68f20*/  LDL.LU R7, [R1+0xac] ;  /* 0x0000ac0001077983 */ /* 0x000ea20000300800 */
[----:B-1----:R-:W2:Y:S01]  /*68f30*/  LDL.LU R8, [R1+0x560] ;  /* 0x0005600001087983 */ /* 0x002ea20000300800 */
[----:B------:R-:W2:Y:S02]  /*68f40*/  LDL.LU R9, [R1+0x564] ;  /* 0x0005640001097983 */ /* 0x000ea40000300800 */
[----:B------:R-:W2:Y:S02]  /*68f50*/  LDL.LU R10, [R1+0x568] ;  /* 0x00056800010a7983 */ /* 0x000ea40000300800 */
[----:B------:R-:W2:Y:S01]  /*68f60*/  LDL.LU R11, [R1+0x56c] ;  /* 0x00056c00010b7983 */ /* 0x000ea20000300800 */
[----:B------:R-:W-:Y:S01]  /*68f70*/  STL.64 [R1+0x42d8], R18 ;  /* 0x0042d81201007387 */ /* 0x000fe20000100a00 */
[----:B---3--:R-:W-:Y:S02]  /*68f80*/  STL.64 [R1+0x42a0], R22 ;  /* 0x0042a01601007387 */ /* 0x008fe40000100a00 */
[----:B------:R0:W-:Y:S02]  /*68f90*/  STL.64 [R1+0x4298], R20 ;  /* 0x0042981401007387 */ /* 0x0001e40000100a00 */
        /* <DEDUP_REMOVED lines=16> */
[C---:B------:R-:W-:Y:S01]  /*690a0*/  HMMA.16816.F32 R4, R12.reuse, R6, R8 ;  /* 0x000000060c04723c */ /* 0x040fe20000001808 */
[----:B---3--:R-:W-:Y:S01]  /*690b0*/  STL.64 [R1+0x42e8], R22 ;  /* 0x0042e81601007387 */ /* 0x008fe20000100a00 */
[----:B--2---:R0:W-:Y:S03]  /*690c0*/  STL.64 [R1+0x42e0], R20 ;  /* 0x0042e01401007387 */ /* 0x0041e60000100a00 */
[----:B0-----:R-:W2:Y:S01]  /*690d0*/  LDL.LU R20, [R1+0x460] ;  /* 0x0004600001147983 */ /* 0x001ea20000300800 */
[----:B------:R-:W2:Y:S02]  /*690e0*/  LDL.LU R21, [R1+0x464] ;  /* 0x0004640001157983 */ /* 0x000ea40000300800 */
[----:B------:R-:W2:Y:S02]  /*690f0*/  LDL.LU R22, [R1+0x468] ;  /* 0x0004680001167983 */ /* 0x000ea40000300800 */
[----:B------:R-:W2:Y:S01]  /*69100*/  LDL.LU R23, [R1+0x46c] ;  /* 0x00046c0001177983 */ /* 0x000ea20000300800 */
[----:B------:R-:W3:Y:S04]  /*69110*/  LDL.64 R24, [R1+0x10] ;  /* 0x0000100001187983 */ /* 0x000ee80000100a00 */
[----:B---3--:R0:W-:Y:S04]  /*69120*/  STL.64 [R1+0x4280], R24 ;  /* 0x0042801801007387 */ /* 0x0081e80000100a00 */
[----:B0-----:R-:W3:Y:S01]  /*69130*/  LDL.64 R24, [R1+0x20] ;  /* 0x0000200001187983 */ /* 0x001ee20000100a00 */
[----:B------:R-:W2:Y:S02]  /*69140*/  LDL.LU.64 R10, [R1+0x4318] ;  /* 0x00431800010a7983 */ /* 0x000ea40000300a00 */
[----:B------:R-:W2:Y:S02]  /*69150*/  LDL.LU.64 R8, [R1+0x4310] ;  /* 0x0043100001087983 */ /* 0x000ea40000300a00 */
        /* <DEDUP_REMOVED lines=11> */
[----:B------:R-:W2:Y:S11]  /*69210*/  LDL.LU R8, [R1+0x280] ;  /* 0x0002800001087983 */ /* 0x000eb60000300800 */
[----:B------:R-:W-:Y:S10]  /*69220*/  @!UPT UIADD3 URZ, URZ, URZ, URZ ;  /* 0x0000003f3f3ff290 */ /* 0x000ff4000fffe03f */
[----:B------:R-:W-:Y:S01]  /*69230*/  STL.64 [R1+0x470], R4 ;  /* 0x0004700401007387 */ /* 0x000fe20000100a00 */
[----:B------:R-:W-:Y:S02]  /*69240*/  STL.64 [R1+0x478], R6 ;  /* 0x0004780601007387 */ /* 0x000fe40000100a00 */
[----:B------:R-:W2:Y:S02]  /*69250*/  LDL.LU R9, [R1+0x284] ;  /* 0x0002840001097983 */ /* 0x000ea40000300800 */
[----:B------:R-:W2:Y:S01]  /*69260*/  LDL.LU R10, [R1+0x288] ;  /* 0x00028800010a7983 */ /* 0x000ea20000300800 */
[----:B------:R-:W2:Y:S01]  /*69270*/  LDL.LU R11, [R1+0x28c] ;  /* 0x00028c00010b7983 */ /* 0x000ea20000300800 */
[----:B----4-:R-:W-:Y:S02]  /*69280*/  MOV R18, R2 ;  /* 0x0000000200127202 */ /* 0x010fe40000000f00 */
[----:B------:R-:W-:-:S07]  /*69290*/  MOV R19, R0 ;  /* 0x0000000000137202 */ /* 0x000fce0000000f00 */
[C---:B------:R-:W-:Y:S01]  /*692a0*/  HMMA.16816.F32 R16, R12.reuse, R18, R20 ;  /* 0x000000120c10723c */ /* 0x040fe20000001814 */
[----:B--2---:R-:W-:Y:S01]  /*692b0*/  STL.64 [R1+0x4260], R10 ;  /* 0x0042600a01007387 */ /* 0x004fe20000100a00 */
[----:B------:R0:W-:Y:S03]  /*692c0*/  STL.64 [R1+0x4258], R8 ;  /* 0x0042580801007387 */ /* 0x0001e60000100a00 */
        /* <DEDUP_REMOVED lines=8> */
[----:B------:R-:W2:Y:S01]  /*69350*/  LDL.LU.64 R22, [R1+0x42e8] ;  /* 0x0042e80001167983 */ /* 0x000ea20000300a00 */
[----:B------:R-:W2:Y:S05]  /*69360*/  LDL.LU.64 R20, [R1+0x42e0] ;  /* 0x0042e00001147983 */ /* 0x000eaa0000300a00 */
[----:B------:R-:W-:Y:S02]  /*69370*/  STL.64 [R1+0x460], R16 ;  /* 0x0004601001007387 */ /* 0x000fe40000100a00 */
[----:B------:R0:W-:Y:S02]  /*69380*/  STL.64 [R1+0x468], R18 ;  /* 0x0004681201007387 */ /* 0x0001e40000100a00 */
        /* <DEDUP_REMOVED lines=19> */
[----:B------:R-:W2:Y:S02]  /*694c0*/  LDL.LU.64 R16, [R1+0x4288] ;  /* 0x0042880001107983 */ /* 0x000ea40000300a00 */
[----:B---3--:R-:W-:Y:S01]  /*694d0*/  IMAD.MOV.U32 R2, RZ, RZ, R24 ;  /* 0x000000ffff027224 */ /* 0x008fe200078e0018 */
[----:B------:R-:W-:Y:S11]  /*694e0*/  MOV R0, R25 ;  /* 0x0000001900007202 */ /* 0x000ff60000000f00 */
[----:B------:R-:W-:Y:S02]  /*694f0*/  @!UPT UIADD3 URZ, URZ, URZ, URZ ;  /* 0x0000003f3f3ff290 */ /* 0x000fe4000fffe03f */
[----:B------:R0:W-:Y:S01]  /*69500*/  STL.64 [R1+0x2c0], R12 ;  /* 0x0002c00c01007387 */ /* 0x0001e20000100a00 */
        /* <DEDUP_REMOVED lines=14> */
[C---:B--2---:R-:W-:Y:S11]  /*695f0*/  HMMA.16816.F32 R20, R16.reuse, R24, R20 ;  /* 0x000000181014723c */ /* 0x044ff60000001814 */
[----:B------:R-:W-:Y:S11]  /*69600*/  @!UPT UIADD3 URZ, URZ, URZ, URZ ;  /* 0x0000003f3f3ff290 */ /* 0x000ff6000fffe03f */
[----:B------:R-:W-:Y:S01]  /*69610*/  @!UPT UIADD3 URZ, URZ, URZ, URZ ;  /* 0x0000003f3f3ff290 */ /* 0x000fe2000fffe03f */
[----:B------:R-:W-:Y:S01]  /*69620*/  STL.64 [R1+0x2a0], R20 ;  /* 0x0002a01401007387 */ /* 0x000fe20000100a00 */
[----:B------:R0:W-:Y:S02]  /*69630*/  STL.64 [R1+0x2a8], R22 ;  /* 0x0002a81601007387 */ /* 0x0001e40000100a00 */
[----:B0-----:R-:W-:Y:S01]  /*69640*/  IMAD.MOV.U32 R23, RZ, RZ, R24 ;  /* 0x000000ffff177224 */ /* 0x001fe200078e0018 */
[----:B------:R-:W-:Y:S02]  /*69650*/  MOV R22, R25 ;  /* 0x0000001900167202 */ /* 0x000fe40000000f00 */
[----:B------:R-:W2:Y:S02]  /*69660*/  LDL.LU.64 R24, [R1+0x4268] ;  /* 0x0042680001187983 */ /* 0x000ea40000300a00 */
[C---:B--2---:R-:W-:Y:S02]  /*69670*/  HMMA.16816.F32 R24, R16.reuse, R24, R8 ;  /* 0x000000181018723c */ /* 0x044fe40000001808 */
[----:B------:R-:W2:Y:S01]  /*69680*/  LDL.LU.64 R10, [R1+0x4260] ;  /* 0x00426000010a7983 */ /* 0x000ea20000300a00 */
[----:B------:R-:W2:Y:S11]  /*69690*/  LDL.LU.64 R8, [R1+0x4258] ;  /* 0x0042580001087983 */ /* 0x000eb60000300a00 */
[----:B------:R-:W-:Y:S09]  /*696a0*/  @!UPT UIADD3 URZ, URZ, URZ, URZ ;  /* 0x0000003f3f3ff290 */ /* 0x000ff2000fffe03f */
[----:B------:R-:W-:Y:S01]  /*696b0*/  STL.64 [R1+0x290], R24 ;  /* 0x0002901801007387 */ /* 0x000fe20000100a00 */
[----:B------:R0:W-:Y:S01]  /*696c0*/  STL [R1+0x298], R26 ;  /* 0x0002981a01007387 */ /* 0x0001e20000100800 */
[----:B------:R-:W-:Y:S02]  /*696d0*/  MOV R3, R27 ;  /* 0x0000001b00037202 */ /* 0x000fe40000000f00 */
[----:B0-----:R-:W2:Y:S01]  /*696e0*/  LDL.LU.64 R26, [R1+0x4250] ;  /* 0x00425000011a7983 */ /* 0x001ea20000300a00 */
[----:B------:R-:W2:Y:S02]  /*696f0*/  LDL.LU.64 R24, [R1+0x4248] ;  /* 0x0042480001187983 */ /* 0x000ea40000300a00 */
[----:B------:R-:W3:Y:S02]  /*69700*/  LDL.64 R20, [R1+0x140] ;  /* 0x0001400001147983 */ /* 0x000ee40000100a00 */
[----:B------:R-:W-:Y:S01]  /*69710*/  STL.64 [R1+0x4228], R22 ;  /* 0x0042281601007387 */ /* 0x000fe20000100a00 */
[C---:B--2---:R-:W-:Y:S01]  /*69720*/  HMMA.16816.F32 R8, R16.reuse, R24, R8 ;  /* 0x000000181008723c */ /* 0x044fe20000001808 */
[----:B---3--:R0:W-:Y:S04]  /*69730*/  STL.64 [R1+0x4220], R20 ;  /* 0x0042201401007387 */ /* 0x0081e80000100a00 */
[----:B0-----:R-:W2:Y:S01]  /*69740*/  LDL.LU R20, [R1+0x250] ;  /* 0x0002500001147983 */ /* 0x001ea20000300800 */
[----:B------:R-:W2:Y:S02]  /*69750*/  LDL.LU R21, [R1+0x254] ;  /* 0x0002540001157983 */ /* 0x000ea40000300800 */
[----:B------:R-:W2:Y:S02]  /*69760*/  LDL.LU R22, [R1+0x258] ;  /* 0x0002580001167983 */ /* 0x000ea40000300800 */
[----:B------:R-:W2:Y:S01]  /*69770*/  LDL.LU R23, [R1+0x25c] ;  /* 0x00025c0001177983 */ /* 0x000ea20000300800 */
[----:B------:R-:W-:Y:S11]  /*69780*/  STL [R1+0x3e98], R3 ;  /* 0x003e980301007387 */ /* 0x000ff60000100800 */
[----:B------:R-:W-:Y:S01]  /*69790*/  @!UPT UIADD3 URZ, URZ, URZ, URZ ;  /* 0x0000003f3f3ff290 */ /* 0x000fe2000fffe03f */
[----:B------:R0:W-:Y:S01]  /*697a0*/  STL.64 [R1+0x280], R8 ;  /* 0x0002800801007387 */ /* 0x0001e20000100a00 */
[----:B------:R-:W-:Y:S03]  /*697b0*/  STL.64 [R1+0x288], R10 ;  /* 0x0002880a01007387 */ /* 0x000fe60000100a00 */
[----:B0-----:R-:W4:Y:S01]  /*697c0*/  LDL.LU.64 R8, [R1+0x4240] ;  /* 0x0042400001087983 */ /* 0x001f220000300a00 */
[----:B------:R-:W-:Y:S02]  /*697d0*/  STL.64 [R1+0x4158], R26 ;  /* 0x0041581a01007387 */ /* 0x000fe40000100a00 */
[----:B------:R0:W-:Y:S02]  /*697e0*/  STL.64 [R1+0x4150], R24 ;  /* 0x0041501801007387 */ /* 0x0001e40000100a00 */
[----:B0-----:R-:W3:Y:S01]  /*697f0*/  LDL.64 R24, [R1+0x150] ;  /* 0x0001500001187983 */ /* 0x001ee20000100a00 */
[C---:B----4-:R-:W-:Y:S11]  /*69800*/  HMMA.16816.F32 R4, R16.reuse, R8, R4 ;  /* 0x000000081004723c */ /* 0x050ff60000001804 */
[----:B------:R-:W-:Y:S11]  /*69810*/  @!UPT UIADD3 URZ, URZ, URZ, URZ ;  /* 0x0000003f3f3ff290 */ /* 0x000ff6000fffe03f */
[----:B------:R-:W-:Y:S01]  /*69820*/  @!UPT UIADD3 URZ, URZ, URZ, URZ ;  /* 0x0000003f3f3ff290 */ /* 0x000fe2000fffe03f */
[----:B------:R-:W-:Y:S01]  /*69830*/  STL.64 [R1+0x270], R4 ;  /* 0x0002700401007387 */ /* 0x000fe20000100a00 */
[----:B------:R0:W-:Y:S03]  /*69840*/  STL.64 [R1+0x278], R6 ;  /* 0x0002780601007387 */ /* 0x0001e60000100a00 */
[----:B0-----:R-:W4:Y:S01]  /*69850*/  LDL.LU.64 R6, [R1+0x4238] ;  /* 0x0042380001067983 */ /* 0x001f220000300a00 */
[----:B------:R-:W2:Y:S02]  /*69860*/  LDL.LU.64 R4, [R1+0x4230] ;  /* 0x0042300001047983 */ /* 0x000ea40000300a00 */
[----:B------:R0:W-:Y:S02]  /*69870*/  STL [R1+0x413c], R8 ;  /* 0x00413c0801007387 */ /* 0x0001e40000100800 */
[----:B------:R1:W-:Y:S01]  /*69880*/  STL [R1+0x4138], R9 ;  /* 0x0041380901007387 */ /* 0x0003e20000100800 */
[----:B0-----:R-:W3:Y:S01]  /*69890*/  LDL.LU R8, [R1+0x420] ;  /* 0x0004200001087983 */ /* 0x001ee20000300800 */
[----:B-1----:R-:W3:Y:S02]  /*698a0*/  LDL.LU R9, [R1+0x424] ;  /* 0x0004240001097983 */ /* 0x002ee40000300800 */
[----:B------:R-:W3:Y:S02]  /*698b0*/  LDL.LU R10, [R1+0x428] ;  /* 0x00042800010a7983 */ /* 0x000ee40000300800 */
[----:B------:R-:W3:Y:S01]  /*698c0*/  LDL.LU R11, [R1+0x42c] ;  /* 0x00042c00010b7983 */ /* 0x000ee20000300800 */
[----:B--2---:R-:W-:Y:S01]  /*698d0*/  HMMA.16816.F32 R12, R16, R4, R12 ;  /* 0x00000004100c723c */ /* 0x004fe2000000180c */
[----:B----4-:R-:W-:Y:S01]  /*698e0*/  STL.64 [R1+0x4128], R6 ;  /* 0x0041280601007387 */ /* 0x010fe20000100a00 */
[----:B------:R0:W-:Y:S11]  /*698f0*/  STL.64 [R1+0x4120], R4 ;  /* 0x0041200401007387 */ /* 0x0001f60000100a00 */
[----:B------:R-:W-:Y:S10]  /*69900*/  @!UPT UIADD3 URZ, URZ, URZ, URZ ;  /* 0x0000003f3f3ff290 */ /* 0x000ff4000fffe03f */
[----:B------:R-:W-:Y:S01]  /*69910*/  STL.64 [R1+0x260], R12 ;  /* 0x0002600c01007387 */ /* 0x000fe20000100a00 */
[----:B------:R-:W-:Y:S02]  /*69920*/  STL.64 [R1+0x268], R14 ;  /* 0x0002680e01007387 */ /* 0x000fe40000100a00 */
[----:B------:R-:W1:Y:S04]  /*69930*/  LDSM.16.M88.4 R12, [R29+0x32080] ;  /* 0x032080001d0c783b */ /* 0x000e680000000200 */
[----:B0-----:R-:W3:Y:S01]  /*69940*/  LDL.LU R4, [R1+0x430] ;  /* 0x0004300001047983 */ /* 0x001ee20000300800 */
[----:B------:R-:W3:Y:S01]  /*69950*/  LDL.LU R5, [R1+0x434] ;  /* 0x0004340001057983 */ /* 0x000ee20000300800 */
[----:B------:R-:W3:Y:S02]  /*69960*/  LDL.LU R6, [R1+0x438] ;  /* 0x0004380001067983 */ /* 0x000ee40000300800 */
[----:B------:R-:W3:Y:S02]  /*69970*/  LDL.LU R7, [R1+0x43c] ;  /* 0x00043c0001077983 */ /* 0x000ee40000300800 */
[----:B------:R-:W-:Y:S01]  /*69980*/  STL [R1+0x4140], R29 ;  /* 0x0041401d01007387 */ /* 0x000fe20000100800 */
[----:B-1----:R-:W-:Y:S01]  /*69990*/  STL.64 [R1+0x4058], R14 ;  /* 0x0040580e01007387 */ /* 0x002fe20000100a00 */
[----:B------:R0:W-:Y:S03]  /*699a0*/  STL.64 [R1+0x4050], R12 ;  /* 0x0040500c01007387 */ /* 0x0001e60000100a00 */
[----:B0-----:R-:W2:Y:S04]  /*699b0*/  LDL.64 R12, [R1+0xd0] ;  /* 0x0000d000010c7983 */ /* 0x001ea80000100a00 */
[----:B--2---:R0:W-:Y:S04]  /*699c0*/  STL.64 [R1+0x41a8], R12 ;  /* 0x0041a80c01007387 */ /* 0x0041e80000100a00 */
[----:B0-----:R-:W2:Y:S01]  /*699d0*/  LDL R12, [R1+0x30] ;  /* 0x00003000010c7983 */ /* 0x001ea20000100800 */
[----:B------:R-:W-:-:S07]  /*699e0*/  IMAD.MOV.U32 R13, RZ, RZ, R28 ;  /* 0x000000ffff0d7224 */ /* 0x000fce00078e001c */
[C---:B--2---:R-:W-:Y:S01]  /*699f0*/  HMMA.16816.F32 R12, R16.reuse, R12, R20 ;  /* 0x0000000c100c723c */ /* 0x044fe20000001814 */
[----:B------:R-:W2:Y:S01]  /*69a00*/  LDL.LU.64 R22, [R1+0x4228] ;  /* 0x0042280001167983 */ /* 0x000ea20000300a00 */
[----:B------:R-:W4:Y:S11]  /*69a10*/  LDL.LU.64 R20, [R1+0x4220] ;  /* 0x0042200001147983 */ /* 0x000f360000300a00 */
[----:B------:R-:W-:Y:S10]  /*69a20*/  @!UPT UIADD3 URZ, URZ, URZ, URZ ;  /* 0x0000003f3f3ff290 */ /* 0x000ff4000fffe03f */
[----:B------:R-:W-:Y:S01]  /*69a30*/  STL.64 [R1+0x250], R12 ;  /* 0x0002500c01007387 */ /* 0x000fe20000100a00 */
[----:B------:R3:W-:Y:S02]  /*69a40*/  STL.64 [R1+0x258], R14 ;  /* 0x0002580e01007387 */ /* 0x0007e40000100a00 */
[----:B---3--:R-:W-:Y:S07]  /*69a50*/  HMMA.16816.F32 R12, R16, R24, R4 ;  /* 0x00000018100c723c */ /* 0x008fee0000001804 */
[----:B------:R-:W-:-:S02]  /*69a60*/  MOV R5, R24 ;  /* 0x0000001800057202 */ /* 0x000fc40000000f00 */
[----:B------:R-:W-:Y:S11]  /*69a70*/  MOV R4, R25 ;  /* 0x0000001900047202 */ /* 0x000ff60000000f00 */
[----:B------:R-:W-:Y:S03]  /*69a80*/  @!UPT UIADD3 URZ, URZ, URZ, URZ ;  /* 0x0000003f3f3ff290 */ /* 0x000fe6000fffe03f */
[----:B------:R-:W-:Y:S01]  /*69a90*/  STL.64 [R1+0x430], R12 ;  /* 0x0004300c01007387 */ /* 0x000fe20000100a00 */
[----:B------:R-:W-:Y:S02]  /*69aa0*/  STL.64 [R1+0x438], R14 ;  /* 0x0004380e01007387 */ /* 0x000fe40000100a00 */
[----:B------:R-:W3:Y:S02]  /*69ab0*/  LDL.LU R24, [R1+0x390] ;  /* 0x0003900001187983 */ /* 0x000ee40000300800 */
[----:B------:R-:W3:Y:S01]  /*69ac0*/  LDL.LU R25, [R1+0x394] ;  /* 0x0003940001197983 */ /* 0x000ee20000300800 */
[----:B------:R-:W2:Y:S01]  /*69ad0*/  LDL.LU R26, [R1+0x398] ;  /* 0x00039800011a7983 */ /* 0x000ea20000300800 */
[----:B------:R-:W2:Y:S01]  /*69ae0*/  LDL.LU R27, [R1+0x39c] ;  /* 0x00039c00011b7983 */ /* 0x000ea20000300800 */
[----:B----4-:R-:W-:Y:S02]  /*69af0*/  HMMA.16816.F32 R8, R16, R20, R8 ;  /* 0x000000141008723c */ /* 0x010fe40000001808 */
[----:B--2---:R-:W-:Y:S01]  /*69b00*/  STL.64 [R1+0x4168], R26 ;  /* 0x0041681a01007387 */ /* 0x004fe20000100a00 */
[----:B---3--:R0:W-:Y:S02]  /*69b10*/  STL.64 [R1+0x4160], R24 ;  /* 0x0041601801007387 */ /* 0x0081e40000100a00 */
[----:B0-----:R-:W-:Y:S01]  /*69b20*/  IMAD.MOV.U32 R24, RZ, RZ, R23 ;  /* 0x000000ffff187224 */ /* 0x001fe200078e0017 */
[----:B------:R-:W-:-:S05]  /*69b30*/  MOV R25, R22 ;  /* 0x0000001600197202 */ /* 0x000fca0000000f00 */
[----:B------:R0:W-:Y:S01]  /*69b40*/  STL.64 [R1+0x4180], R24 ;  /* 0x0041801801007387 */ /* 0x0001e20000100a00 */
[----:B------:R-:W-:Y:S02]  /*69b50*/  STL [R1+0x4148], R4 ;  /* 0x0041480401007387 */ /* 0x000fe40000100800 */
[----:B------:R-:W-:Y:S09]  /*69b60*/  STL [R1+0x4144], R5 ;  /* 0x0041440501007387 */ /* 0x000ff20000100800 */
[----:B------:R-:W-:Y:S01]  /*69b70*/  STL.64 [R1+0x420], R8 ;  /* 0x0004200801007387 */ /* 0x000fe20000100a00 */
[----:B------:R-:W-:Y:S01]  /*69b80*/  STL.64 [R1+0x428], R10 ;  /* 0x0004280a01007387 */ /* 0x000fe20000100a00 */
[----:B0-----:R-:W-:-:S02]  /*69b90*/  MOV R24, R2 ;  /* 0x0000000200187202 */ /* 0x001fc40000000f00 */
[----:B------:R-:W-:-:S05]  /*69ba0*/  MOV R25, R0 ;  /* 0x0000000000197202 */ /* 0x000fca0000000f00 */
[----:B------:R0:W-:Y:S04]  /*69bb0*/  STL.64 [R1+0x41b0], R24 ;  /* 0x0041b01801007387 */ /* 0x0001e80000100a00 */
        /* <DEDUP_REMOVED lines=9> */
[----:B--2---:R0:W-:Y:S03]  /*69c50*/  STL.64 [R1+0x41b8], R24 ;  /* 0x0041b81801007387 */ /* 0x0041e60000100a00 */
[----:B0-----:R-:W2:Y:S04]  /*69c60*/  LDL.64 R24, [R1+0xf0] ;  /* 0x0000f00001187983 */ /* 0x001ea80000100a00 */
[----:B--2---:R0:W-:Y:S04]  /*69c70*/  STL.64 [R1+0x41d0], R24 ;  /* 0x0041d01801007387 */ /* 0x0041e80000100a00 */
[----:B0-----:R-:W2:Y:S04]  /*69c80*/  LDL.64 R24, [R1+0x100] ;  /* 0x0001000001187983 */ /* 0x001ea80000100a00 */
[----:B--2---:R0:W-:Y:S04]  /*69c90*/  STL.64 [R1+0x41e8], R24 ;  /* 0x0041e81801007387 */ /* 0x0041e80000100a00 */
[----:B0-----:R-:W2:Y:S04]  /*69ca0*/  LDL.64 R24, [R1+0x110] ;  /* 0x0001100001187983 */ /* 0x001ea80000100a00 */
[----:B--2---:R0:W-:Y:S04]  /*69cb0*/  STL.64 [R1+0x4200], R24 ;  /* 0x0042001801007387 */ /* 0x0041e80000100a00 */
[----:B0-----:R-:W2:Y:S04]  /*69cc0*/  LDL.64 R24, [R1+0x120] ;  /* 0x0001200001187983 */ /* 0x001ea80000100a00 */
[----:B--2---:R0:W-:Y:S01]  /*69cd0*/  STL.64 [R1+0x4218], R24 ;  /* 0x0042181801007387 */ /* 0x0041e20000100a00 */
[----:B------:R-:W2:Y:S03]  /*69ce0*/  LDL.64 R12, [R1+0xe0] ;  /* 0x0000e000010c7983 */ /* 0x000ea60000100a00 */
[----:B0-----:R-:W4:Y:S04]  /*69cf0*/  LDL.64 R24, [R1+0x130] ;  /* 0x0001300001187983 */ /* 0x001f280000100a00 */
[----:B--2---:R0:W-:Y:S04]  /*69d00*/  STL.64 [R1+0x41c8], R12 ;  /* 0x0041c80c01007387 */ /* 0x0041e80000100a00 */
        /* <DEDUP_REMOVED lines=10> */
[----:B----4-:R-:W-:Y:S01]  /*69db0*/  HMMA.16816.F32 R8, R16, R24, R8 ;  /* 0x000000181008723c */ /* 0x010fe20000001808 */
[----:B---3--:R-:W-:Y:S01]  /*69dc0*/  STL.64 [R1+0x41f8], R14 ;  /* 0x0041f80e01007387 */ /* 0x008fe20000100a00 */
[----:B--2---:R0:W-:Y:S03]  /*69dd0*/  STL.64 [R1+0x41f0], R12 ;  /* 0x0041f00c01007387 */ /* 0x0041e60000100a00 */
        /* <DEDUP_REMOVED lines=16> */
[----:B------:R-:W-:Y:S01]  /*69ee0*/  STL [R1+0x414c], R7 ;  /* 0x00414c0701007387 */ /* 0x000fe20000100800 */
[----:B------:R-:W-:Y:S02]  /*69ef0*/  STL.64 [R1+0x410], R8 ;  /* 0x0004100801007387 */ /* 0x000fe40000100a00 */
[----:B------:R0:W-:Y:S02]  /*69f00*/  STL.64 [R1+0x418], R10 ;  /* 0x0004180a01007387 */ /* 0x0001e40000100a00 */
[----:B0-----:R-:W-:Y:S01]  /*69f10*/  IMAD.MOV.U32 R11, RZ, RZ, R24 ;  /* 0x000000ffff0b7224 */ /* 0x001fe200078e0018 */
[----:B------:R-:W-:-:S02]  /*69f20*/  MOV R10, R25 ;  /* 0x00000019000a7202 */ /* 0x000fc40000000f00 */
[----:B------:R-:W2:Y:S02]  /*69f30*/  LDL.LU.64 R24, [R1+0x4218] ;  /* 0x0042180001187983 */ /* 0x000ea40000300a00 */
        /* <DEDUP_REMOVED lines=9> */
[----:B------:R-:W-:Y:S01]  /*69fd0*/  STL.64 [R1+0x4178], R10 ;  /* 0x0041780a01007387 */ /* 0x000fe20000100a00 */
[----:B------:R0:W-:Y:S04]  /*69fe0*/  STL.64 [R1+0x4170], R8 ;  /* 0x0041700801007387 */ /* 0x0001e80000100a00 */
[----:B0-----:R-:W4:Y:S01]  /*69ff0*/  LDL.LU R8, [R1+0x3a0] ;  /* 0x0003a00001087983 */ /* 0x001f220000300800 */
[----:B------:R-:W4:Y:S02]  /*6a000*/  LDL.LU R9, [R1+0x3a4] ;  /* 0x0003a40001097983 */ /* 0x000f240000300800 */
[----:B------:R-:W3:Y:S02]  /*6a010*/  LDL.LU R10, [R1+0x3a8] ;  /* 0x0003a800010a7983 */ /* 0x000ee40000300800 */
[----:B------:R-:W3:Y:S01]  /*6a020*/  LDL.LU R11, [R1+0x3ac] ;  /* 0x0003ac00010b7983 */ /* 0x000ee20000300800 */
[----:B--2---:R-:W-:Y:S01]  /*6a030*/  HMMA.16816.F32 R12, R16, R24, R12 ;  /* 0x00000018100c723c */ /* 0x004fe2000000180c */
[----:B------:R-:W-:-:S02]  /*6a040*/  MOV R5, R24 ;  /* 0x0000001800057202 */ /* 0x000fc40000000f00 */
[----:B------:R-:W-:Y:S01]  /*6a050*/  MOV R29, R25 ;  /* 0x00000019001d7202 */ /* 0x000fe20000000f00 */
[----:B---3--:R-:W-:Y:S01]  /*6a060*/  STL.64 [R1+0x4190], R10 ;  /* 0x0041900a01007387 */ /* 0x008fe20000100a00 */
[----:B----4-:R0:W-:Y:S03]  /*6a070*/  STL.64 [R1+0x4188], R8 ;  /* 0x0041880801007387 */ /* 0x0101e60000100a00 */
[----:B0-----:R-:W2:Y:S01]  /*6a080*/  LDL.LU R8, [R1+0x3b0] ;  /* 0x0003b00001087983 */ /* 0x001ea20000300800 */
[----:B------:R-:W2:Y:S02]  /*6a090*/  LDL.LU R9, [R1+0x3b4] ;  /* 0x0003b40001097983 */ /* 0x000ea40000300800 */
[----:B------:R-:W2:Y:S02]  /*6a0a0*/  LDL.LU R10, [R1+0x3b8] ;  /* 0x0003b800010a7983 */ /* 0x000ea40000300800 */
[----:B------:R-:W2:Y:S10]  /*6a0b0*/  LDL.LU R11, [R1+0x3bc] ;  /* 0x0003bc00010b7983 */ /* 0x000eb40000300800 */
[----:B------:R-:W-:Y:S01]  /*6a0c0*/  STL.64 [R1+0x3f0], R12 ;  /* 0x0003f00c01007387 */ /* 0x000fe20000100a00 */
[----:B------:R0:W-:Y:S03]  /*6a0d0*/  STL.64 [R1+0x3f8], R14 ;  /* 0x0003f80e01007387 */ /* 0x0001e60000100a00 */
[----:B0-----:R-:W3:Y:S01]  /*6a0e0*/  LDL.LU.64 R14, [R1+0x41f8] ;  /* 0x0041f800010e7983 */ /* 0x001ee20000300a00 */
[----:B------:R-:W3:Y:S02]  /*6a0f0*/  LDL.LU.64 R12, [R1+0x41f0] ;  /* 0x0041f000010c7983 */ /* 0x000ee40000300a00 */
        /* <DEDUP_REMOVED lines=10> */
[C---:B---3--:R-:W-:Y:S01]  /*6a1a0*/  HMMA.16816.F32 R12, R16.reuse, R24, R12 ;  /* 0x00000018100c723c */ /* 0x048fe2000000180c */
[----:B------:R-:W-:Y:S01]  /*6a1b0*/  MOV R28, R24 ;  /* 0x00000018001c7202 */ /* 0x000fe20000000f00 */
[----:B------:R-:W-:Y:S11]  /*6a1c0*/  IMAD.MOV.U32 R3, RZ, RZ, R25 ;  /* 0x000000ffff037224 */ /* 0x000ff600078e0019 */
[----:B------:R-:W-:Y:S10]  /*6a1d0*/  @!UPT UIADD3 URZ, URZ, URZ, URZ ;  /* 0x0000003f3f3ff290 */ /* 0x000ff4000fffe03f */
[----:B------:R0:W-:Y:S01]  /*6a1e0*/  STL.64 [R1+0x3d0], R12 ;  /* 0x0003d00c01007387 */ /* 0x0001e20000100a00 */
[----:B------:R-:W-:Y:S03]  /*6a1f0*/  STL.64 [R1+0x3d8], R14 ;  /* 0x0003d80e01007387 */ /* 0x000fe60000100a00 */
[----:B0-----:R-:W3:Y:S01]  /*6a200*/  LDL.LU.64 R12, [R1+0x41c8] ;  /* 0x0041c800010c7983 */ /* 0x001ee20000300a00 */
[----:B------:R-:W3:Y:S02]  /*6a210*/  LDL.LU.64 R26, [R1+0x41c0] ;  /* 0x0041c000011a7983 */ /* 0x000ee40000300a00 */
[----:B------:R-:W3:Y:S02]  /*6a220*/  LDL.LU.64 R24, [R1+0x41b8] ;  /* 0x0041b80001187983 */ /* 0x000ee40000300a00 */
[----:B---3--:R-:W-:Y:S01]  /*6a230*/  HMMA.16816.F32 R24, R16, R12, R24 ;  /* 0x0000000c1018723c */ /* 0x008fe20000001818 */
[----:B------:R-:W-:-:S02]  /*6a240*/  MOV R0, R12 ;  /* 0x0000000c00007202 */ /* 0x000fc40000000f00 */
[----:B------:R-:W-:Y:S11]  /*6a250*/  MOV R2, R13 ;  /* 0x0000000d00027202 */ /* 0x000ff60000000f00 */
[----:B------:R-:W-:Y:S09]  /*6a260*/  @!UPT UIADD3 URZ, URZ, URZ, URZ ;  /* 0x0000003f3f3ff290 */ /* 0x000ff2000fffe03f */
[----:B------:R0:W-:Y:S01]  /*6a270*/  STL.64 [R1+0x3c0], R24 ;  /* 0x0003c01801007387 */ /* 0x0001e20000100a00 */
[----:B------:R-:W-:Y:S03]  /*6a280*/  STL.64 [R1+0x3c8], R26 ;  /* 0x0003c81a01007387 */ /* 0x000fe60000100a00 */
[----:B0-----:R-:W2:Y:S01]  /*6a290*/  LDL.LU.64 R24, [R1+0x41b0] ;  /* 0x0041b00001187983 */ /* 0x001ea20000300a00 */
[----:B------:R-:W3:Y:S02]  /*6a2a0*/  LDL.LU.64 R12, [R1+0x41a8] ;  /* 0x0041a800010c7983 */ /* 0x000ee40000300a00 */
        /* <DEDUP_REMOVED lines=9> */
[----:B------:R-:W3:Y:S01]  /*6a340*/  LDL.LU R19, [R1+0x38c] ;  /* 0x00038c0001137983 */ /* 0x000ee20000300800 */
[----:B------:R0:W-:Y:S04]  /*6a350*/  STL.64 [R1+0x4060], R12 ;  /* 0x0040600c01007387 */ /* 0x0001e80000100a00 */
[----:B0-----:R-:W4:Y:S04]  /*6a360*/  LDL R12, [R1] ;  /* 0x00000000010c7983 */ /* 0x001f280000100800 */
[----:B------:R-:W4:Y:S01]  /*6a370*/  LDL R13, [R1+0x4] ;  /* 0x00000400010d7983 */ /* 0x000f220000100800 */
[C---:B--2---:R-:W-:Y:S03]  /*6a380*/  HMMA.16816.F32 R24, R20.reuse, R24, R8 ;  /* 0x000000181418723c */ /* 0x044fe60000001808 */
[----:B------:R-:W2:Y:S01]  /*6a390*/  LDL.LU.64 R10, [R1+0x4190] ;  /* 0x00419000010a7983 */ /* 0x000ea20000300a00 */
[----:B------:R-:W2:Y:S11]  /*6a3a0*/  LDL.LU.64 R8, [R1+0x4188] ;  /* 0x0041880001087983 */ /* 0x000eb60000300a00 */
[----:B------:R-:W-:Y:S08]  /*6a3b0*/  @!UPT UIADD3 URZ, URZ, URZ, URZ ;  /* 0x0000003f3f3ff290 */ /* 0x000ff0000fffe03f */
[----:B------:R0:W-:Y:S01]  /*6a3c0*/  STL.64 [R1+0x3b0], R24 ;  /* 0x0003b01801007387 */ /* 0x0001e20000100a00 */
        /* <DEDUP_REMOVED lines=14> */
[----:B------:R0:W-:Y:S01]  /*6a4b0*/  STL.64 [R1+0x390], R12 ;  /* 0x0003900c01007387 */ /* 0x0001e20000100a00 */
[----:B------:R1:W-:Y:S03]  /*6a4c0*/  STL.64 [R1+0x398], R14 ;  /* 0x0003980e01007387 */ /* 0x0003e60000100a00 */
[----:B0-----:R-:W2:Y:S01]  /*6a4d0*/  LDL.LU R12, [R1+0x2e0] ;  /* 0x0002e000010c7983 */ /* 0x001ea20000300800 */
[----:B---3--:R-:W-:Y:S11]  /*6a4e0*/  HMMA.16816.F32 R16, R20, R24, R16 ;  /* 0x000000181410723c */ /* 0x008ff60000001810 */
[----:B------:R-:W-:Y:S11]  /*6a4f0*/  @!UPT UIADD3 URZ, URZ, URZ, URZ ;  /* 0x0000003f3f3ff290 */ /* 0x000ff6000fffe03f */
[----:B------:R-:W-:Y:S01]  /*6a500*/  @!UPT UIADD3 URZ, URZ, URZ, URZ ;  /* 0x0000003f3f3ff290 */ /* 0x000fe2000fffe03f */
[----:B------:R-:W-:Y:S01]  /*6a510*/  STL.64 [R1+0x380], R16 ;  /* 0x0003801001007387 */ /* 0x000fe20000100a00 */
[----:B------:R-:W-:Y:S02]  /*6a520*/  STL.64 [R1+0x388], R18 ;  /* 0x0003881201007387 */ /* 0x000fe40000100a00 */
[----:B------:R-:W2:Y:S02]  /*6a530*/  LDL.LU R13, [R1+0x2e4] ;  /* 0x0002e400010d7983 */ /* 0x000ea40000300800 */
[----:B-1----:R-:W3:Y:S01]  /*6a540*/  LDL.LU R14, [R1+0x2e8] ;  /* 0x0002e800010e7983 */ /* 0x002ee20000300800 */
[----:B------:R-:W3:Y:S04]  /*6a550*/  LDL.LU R15, [R1+0x2ec] ;  /* 0x0002ec00010f7983 */ /* 0x000ee80000300800 */
[----:B---3--:R-:W-:Y:S01]  /*6a560*/  STL.64 [R1+0x4070], R14 ;  /* 0x0040700e01007387 */ /* 0x008fe20000100a00 */
[----:B--2---:R0:W-:Y:S02]  /*6a570*/  STL.64 [R1+0x4068], R12 ;  /* 0x0040680c01007387 */ /* 0x0041e40000100a00 */
[----:B0-----:R-:W-:Y:S01]  /*6a580*/  IMAD.MOV.U32 R12, RZ, RZ, R7 ;  /* 0x000000ffff0c7224 */ /* 0x001fe200078e0007 */
[----:B------:R-:W-:Y:S01]  /*6a590*/  MOV R13, R4 ;  /* 0x00000004000d7202 */ /* 0x000fe20000000f00 */
[----:B------:R-:W2:Y:S01]  /*6a5a0*/  LDL.LU R7, [R1+0x414c] ;  /* 0x00414c0001077983 */ /* 0x000ea20000300800 */
[----:B------:R-:W3:Y:S03]  /*6a5b0*/  LDL.LU R4, [R1+0x4148] ;  /* 0x0041480001047983 */ /* 0x000ee60000300800 */
[----:B------:R-:W-:Y:S01]  /*6a5c0*/  STL.64 [R1+0x4088], R12 ;  /* 0x0040880c01007387 */ /* 0x000fe20000100a00 */
[----:B----4-:R-:W-:Y:S02]  /*6a5d0*/  STL.64 [R1+0x4010], R26 ;  /* 0x0040101a01007387 */ /* 0x010fe40000100a00 */
[----:B------:R0:W-:Y:S02]  /*6a5e0*/  STL.64 [R1+0x4008], R24 ;  /* 0x0040081801007387 */ /* 0x0001e40000100a00 */
[----:B0-----:R-:W4:Y:S01]  /*6a5f0*/  LDL.LU R24, [R1+0x230] ;  /* 0x0002300001187983 */ /* 0x001f220000300800 */
[----:B------:R-:W4:Y:S02]  /*6a600*/  LDL.LU R25, [R1+0x234] ;  /* 0x0002340001197983 */ /* 0x000f240000300800 */
[----:B------:R-:W2:Y:S02]  /*6a610*/  LDL.LU R26, [R1+0x238] ;  /* 0x00023800011a7983 */ /* 0x000ea40000300800 */
[----:B------:R-:W2:Y:S01]  /*6a620*/  LDL.LU R27, [R1+0x23c] ;  /* 0x00023c00011b7983 */ /* 0x000ea20000300800 */
[----:B------:R-:W-:Y:S01]  /*6a630*/  MOV R12, R5 ;  /* 0x00000005000c7202 */ /* 0x000fe20000000f00 */
[----:B------:R-:W-:Y:S01]  /*6a640*/  IMAD.MOV.U32 R13, RZ, RZ, R29 ;  /* 0x000000ffff0d7224 */ /* 0x000fe200078e001d */
[----:B------:R-:W3:Y:S01]  /*6a650*/  LDL.LU R5, [R1+0x4144] ;  /* 0x0041440001057983 */ /* 0x000ee20000300800 */
[----:B------:R-:W3:Y:S03]  /*6a660*/  LDL.LU R29, [R1+0x4140] ;  /* 0x00414000011d7983 */ /* 0x000ee60000300800 */
[----:B------:R0:W-:Y:S02]  /*6a670*/  STL.64 [R1+0x40a0], R12 ;  /* 0x0040a00c01007387 */ /* 0x0001e40000100a00 */
[----:B0-----:R-:W-:-:S02]  /*6a680*/  MOV R12, R8 ;  /* 0x00000008000c7202 */ /* 0x001fc40000000f00 */
[----:B------:R-:W-:Y:S01]  /*6a690*/  MOV R13, R9 ;  /* 0x00000009000d7202 */ /* 0x000fe20000000f00 */
[----:B------:R-:W3:Y:S01]  /*6a6a0*/  LDL.LU R8, [R1+0x413c] ;  /* 0x00413c0001087983 */ /* 0x000ee20000300800 */
[----:B------:R-:W3:Y:S03]  /*6a6b0*/  LDL.LU R9, [R1+0x4138] ;  /* 0x0041380001097983 */ /* 0x000ee60000300800 */
[----:B------:R-:W-:Y:S04]  /*6a6c0*/  STL.64 [R1+0x40b8], R12 ;  /* 0x0040b80c01007387 */ /* 0x000fe80000100a00 */
[----:B--2---:R-:W-:Y:S01]  /*6a6d0*/  STL.64 [R1+0x4080], R26 ;  /* 0x0040801a01007387 */ /* 0x004fe20000100a00 */
[----:B----4-:R0:W-:Y:S03]  /*6a6e0*/  STL.64 [R1+0x4078], R24 ;  /* 0x0040781801007387 */ /* 0x0101e60000100a00 */
[----:B0-----:R-:W2:Y:S01]  /*6a6f0*/  LDL.LU R24, [R1+0x2f0] ;  /* 0x0002f00001187983 */ /* 0x001ea20000300800 */
[----:B------:R-:W2:Y:S02]  /*6a700*/  LDL.LU R25, [R1+0x2f4] ;  /* 0x0002f40001197983 */ /* 0x000ea40000300800 */
[----:B------:R-:W4:Y:S02]  /*6a710*/  LDL.LU R26, [R1+0x2f8] ;  /* 0x0002f800011a7983 */ /* 0x000f240000300800 */
[----:B------:R-:W4:Y:S02]  /*6a720*/  LDL.LU R27, [R1+0x2fc] ;  /* 0x0002fc00011b7983 */ /* 0x000f240000300800 */
[----:B------:R-:W-:Y:S01]  /*6a730*/  IMAD.MOV.U32 R12, RZ, RZ, R11 ;  /* 0x000000ffff0c7224 */ /* 0x000fe200078e000b */
        /* <DEDUP_REMOVED lines=11> */
[----:B------:R-:W-:-:S05]  /*6a7f0*/  IMAD.MOV.U32 R13, RZ, RZ, R6 ;  /* 0x000000ffff0d7224 */ /* 0x000fca00078e0006 */
        /* <DEDUP_REMOVED lines=10> */
[----:B------:R-:W3:Y:S02]  /*6a8a0*/  LDL.LU R5, [R1+0x374] ;  /* 0x0003740001057983 */ /* 0x000ee40000300800 */
[----:B------:R-:W3:Y:S02]  /*6a8b0*/  LDL.LU R6, [R1+0x378] ;  /* 0x0003780001067983 */ /* 0x000ee40000300800 */
[----:B------:R-:W3:Y:S01]  /*6a8c0*/  LDL.LU R7, [R1+0x37c] ;  /* 0x00037c0001077983 */ /* 0x000ee20000300800 */
[----:B------:R-:W3:Y:S01]  /*6a8d0*/  LDL.LU R16, [R1+0x360] ;  /* 0x0003600001107983 */ /* 0x000ee20000300800 */
[----:B------:R-:W3:Y:S02]  /*6a8e0*/  LDL.LU R17, [R1+0x364] ;  /* 0x0003640001117983 */ /* 0x000ee40000300800 */
[----:B------:R-:W3:Y:S02]  /*6a8f0*/  LDL.LU R18, [R1+0x368] ;  /* 0x0003680001127983 */ /* 0x000ee40000300800 */
[----:B------:R-:W3:Y:S01]  /*6a900*/  LDL.LU R19, [R1+0x36c] ;  /* 0x00036c0001137983 */ /* 0x000ee20000300800 */
[----:B------:R0:W-:Y:S04]  /*6a910*/  STL.64 [R1+0x4100], R12 ;  /* 0x0041000c01007387 */ /* 0x0001e80000100a00 */
[----:B0-----:R-:W3:Y:S04]  /*6a920*/  LDL.64 R12, [R1+0x30] ;  /* 0x00003000010c7983 */ /* 0x001ee80000100a00 */
        /* <DEDUP_REMOVED lines=12> */
[C---:B---3--:R-:W-:Y:S01]  /*6a9f0*/  HMMA.16816.F32 R4, R20.reuse, R8, R4 ;  /* 0x000000081404723c */ /* 0x048fe20000001804 */
[----:B----4-:R-:W-:Y:S01]  /*6aa00*/  STL.64 [R1+0x40f8], R26 ;  /* 0x0040f81a01007387 */ /* 0x010fe20000100a00 */
        /* <DEDUP_REMOVED lines=15> */
[----:B------:R-:W-:Y:S02]  /*6ab00*/  STL.64 [R1+0x4000], R10 ;  /* 0x0040000a01007387 */ /* 0x000fe40000100a00 */
[----:B------:R0:W-:Y:S02]  /*6ab10*/  STL.64 [R1+0x3ff8], R8 ;  /* 0x003ff80801007387 */ /* 0x0001e40000100a00 */
[----:B0-----:R-:W-:Y:S01]  /*6ab20*/  IMAD.MOV.U32 R8, RZ, RZ, R0 ;  /* 0x000000ffff087224 */ /* 0x001fe200078e0000 */
[----:B------:R-:W-:Y:S01]  /*6ab30*/  MOV R9, R2 ;  /* 0x0000000200097202 */ /* 0x000fe20000000f00 */
[----:B------:R-:W2:Y:S01]  /*6ab40*/  LDL.LU R0, [R1+0x411c] ;  /* 0x00411c0001007983 */ /* 0x000ea20000300800 */
[----:B------:R-:W2:Y:S01]  /*6ab50*/  LDL.LU R2, [R1+0x4118] ;  /* 0x0041180001027983 */ /* 0x000ea20000300800 */
[C---:B----4-:R-:W-:Y:S02]  /*6ab60*/  HMMA.16816.F32 R16, R20.reuse, R4, R16 ;  /* 0x000000041410723c */ /* 0x050fe40000001810 */
[----:B---3--:R-:W-:Y:S01]  /*6ab70*/  STL.64 [R1+0x3ff0], R6 ;  /* 0x003ff00601007387 */ /* 0x008fe20000100a00 */
[----:B------:R0:W-:Y:S11]  /*6ab80*/  STL.64 [R1+0x3fe8], R4 ;  /* 0x003fe80401007387 */ /* 0x0001f60000100a00 */
[----:B------:R-:W-:Y:S09]  /*6ab90*/  @!UPT UIADD3 URZ, URZ, URZ, URZ ;  /* 0x0000003f3f3ff290 */ /* 0x000ff2000fffe03f */
[----:B------:R-:W-:Y:S01]  /*6aba0*/  STL.64 [R1+0x360], R16 ;  /* 0x0003601001007387 */ /* 0x000fe20000100a00 */
[----:B------:R-:W-:Y:S02]  /*6abb0*/  STL.64 [R1+0x368], R18 ;  /* 0x0003681201007387 */ /* 0x000fe40000100a00 */
[----:B------:R1:W3:Y:S01]  /*6abc0*/  LDSM.16.M88.4 R16, [R29+0x33080] ;  /* 0x033080001d10783b */ /* 0x0002e20000000200 */
[C---:B--2---:R-:W-:Y:S01]  /*6abd0*/  HMMA.16816.F32 R24, R20.reuse, R12, R24 ;  /* 0x0000000c1418723c */ /* 0x044fe20000001818 */
[----:B0-----:R-:W2:Y:S02]  /*6abe0*/  LDL.LU R4, [R1+0x2d0] ;  /* 0x0002d00001047983 */ /* 0x001ea40000300800 */
[----:B------:R-:W2:Y:S02]  /*6abf0*/  LDL.LU R5, [R1+0x2d4] ;  /* 0x0002d40001057983 */ /* 0x000ea40000300800 */
[----:B------:R-:W2:Y:S02]  /*6ac00*/  LDL.LU R6, [R1+0x2d8] ;  /* 0x0002d80001067983 */ /* 0x000ea40000300800 */
[----:B------:R-:W2:Y:S01]  /*6ac10*/  LDL.LU R7, [R1+0x2dc] ;  /* 0x0002dc0001077983 */ /* 0x000ea20000300800 */
[----:B-1----:R-:W-:Y:S01]  /*6ac20*/  MOV R29, R12 ;  /* 0x0000000c001d7202 */ /* 0x002fe20000000f00 */
[----:B---3--:R-:W-:Y:S01]  /*6ac30*/  STL.64 [R1+0x3f38], R18 ;  /* 0x003f381201007387 */ /* 0x008fe20000100a00 */
[----:B------:R0:W-:Y:S11]  /*6ac40*/  STL.64 [R1+0x3f30], R16 ;  /* 0x003f301001007387 */ /* 0x0001f60000100a00 */
[----:B------:R-:W-:Y:S02]  /*6ac50*/  @!UPT UIADD3 URZ, URZ, URZ, URZ ;  /* 0x0000003f3f3ff290 */ /* 0x000fe4000fffe03f */
[----:B------:R-:W-:Y:S02]  /*6ac60*/  STL.64 [R1+0x350], R24 ;  /* 0x0003501801007387 */ /* 0x000fe40000100a00 */
[----:B------:R1:W-:Y:S01]  /*6ac70*/  STL.64 [R1+0x358], R26 ;  /* 0x0003581a01007387 */ /* 0x0003e20000100a00 */
[----:B0-----:R-:W-:Y:S01]  /*6ac80*/  MOV R16, R28 ;  /* 0x0000001c00107202 */ /* 0x001fe20000000f00 */
[----:B------:R-:W-:Y:S01]  /*6ac90*/  MOV R28, R13 ;  /* 0x0000000d001c7202 */ /* 0x000fe20000000f00 */
[----:B-1----:R-:W3:Y:S01]  /*6aca0*/  LDL.LU.64 R26, [R1+0x4110] ;  /* 0x00411000011a7983 */ /* 0x002ee20000300a00 */
[----:B------:R-:W3:Y:S02]  /*6acb0*/  LDL.LU.64 R24, [R1+0x4108] ;  /* 0x0041080001187983 */ /* 0x000ee40000300a00 */
[----:B------:R-:W3:Y:S02]  /*6acc0*/  LDL.LU.64 R12, [R1+0x4100] ;  /* 0x00410000010c7983 */ /* 0x000ee40000300a00 */
[C---:B---3--:R-:W-:Y:S01]  /*6acd0*/  HMMA.16816.F32 R12, R20.reuse, R12, R24 ;  /* 0x0000000c140c723c */ /* 0x048fe20000001818 */
[----:B------:R-:W3:Y:S01]  /*6ace0*/  LDL.LU.64 R26, [R1+0x40f8] ;  /* 0x0040f800011a7983 */ /* 0x000ee20000300a00 */
[----:B------:R-:W3:Y:S11]  /*6acf0*/  LDL.LU.64 R24, [R1+0x40f0] ;  /* 0x0040f00001187983 */ /* 0x000ef60000300a00 */
[----:B------:R-:W-:Y:S10]  /*6ad00*/  @!UPT UIADD3 URZ, URZ, URZ, URZ ;  /* 0x0000003f3f3ff290 */ /* 0x000ff4000fffe03f */
        /* <DEDUP_REMOVED lines=37> */
[----:B0-----:R-:W4:Y:S01]  /*6af60*/  LDL.LU.64 R14, [R1+0x4070] ;  /* 0x00407000010e7983 */ /* 0x001f220000300a00 */
[----:B------:R-:W4:Y:S02]  /*6af70*/  LDL.LU.64 R12, [R1+0x4068] ;  /* 0x00406800010c7983 */ /* 0x000f240000300a00 */
[----:B------:R-:W-:Y:S01]  /*6af80*/  IMAD.MOV.U32 R17, RZ, RZ, R3 ;  /* 0x000000ffff117224 */ /* 0x000fe200078e0003 */
[C---:B--2---:R-:W-:Y:S08]  /*6af90*/  HMMA.16816.F32 R8, R20.reuse, R8, R4 ;  /* 0x000000081408723c */ /* 0x044ff00000001804 */
[C---:B----4-:R-:W-:Y:S01]  /*6afa0*/  HMMA.16816.F32 R16, R20.reuse, R16, R12 ;  /* 0x000000101410723c */ /* 0x050fe2000000180c */
[----:B------:R-:W3:Y:S11]  /*6afb0*/  LDL.LU.64 R12, [R1+0x4060] ;  /* 0x00406000010c7983 */ /* 0x000ef60000300a00 */
[----:B------:R-:W-:Y:S11]  /*6afc0*/  @!UPT UIADD3 URZ, URZ, URZ, URZ ;  /* 0x0000003f3f3ff290 */ /* 0x000ff6000fffe03f */
[----:B------:R0:W-:Y:S01]  /*6afd0*/  STL.64 [R1+0x2e0], R16 ;  /* 0x0002e01001007387 */ /* 0x0001e20000100a00 */
[----:B------:R1:W-:Y:S02]  /*6afe0*/  STL.64 [R1+0x2e8], R18 ;  /* 0x0002e81201007387 */ /* 0x0003e40000100a00 */
[----:B------:R-:W-:Y:S02]  /*6aff0*/  STL.64 [R1+0x2d0], R8 ;  /* 0x0002d00801007387 */ /* 0x000fe40000100a00 */
[----:B------:R-:W-:Y:S01]  /*6b000*/  STL.64 [R1+0x2d8], R10 ;  /* 0x0002d80a01007387 */ /* 0x000fe20000100a00 */
[----:B------:R-:W2:Y:S01]  /*6b010*/  LDL.LU.64 R14, [R1+0x4058] ;  /* 0x00405800010e7983 */ /* 0x000ea20000300a00 */
[----:B---3--:R-:W-:Y:S01]  /*6b020*/  HMMA.16816.F32 R4, R20, R12, R24 ;  /* 0x0000000c1404723c */ /* 0x008fe20000001818 */
[----:B------:R-:W-:Y:S11]  /*6b030*/  IMAD.MOV.U32 R3, RZ, RZ, R13 ;  /* 0x000000ffff037224 */ /* 0x000ff600078e000d */
[----:B------:R-:W-:Y:S11]  /*6b040*/  @!UPT UIADD3 URZ, URZ, URZ, URZ ;  /* 0x0000003f3f3ff290 */ /* 0x000ff6000fffe03f */
[----:B------:R-:W-:Y:S01]  /*6b050*/  STL.64 [R1+0x230], R4 ;  /* 0x0002300401007387 */ /* 0x000fe20000100a00 */
[----:B------:R-:W-:Y:S02]  /*6b060*/  STL.64 [R1+0x238], R6 ;  /* 0x0002380601007387 */ /* 0x000fe40000100a00 */
[----:B------:R-:W2:Y:S02]  /*6b070*/  LDL.LU.64 R12, [R1+0x4050] ;  /* 0x00405000010c7983 */ /* 0x000ea40000300a00 */
[----:B0-----:R-:W2:Y:S01]  /*6b080*/  LDL.LU R16, [R1+0x220] ;  /* 0x0002200001107983 */ /* 0x001ea20000300800 */
[----:B------:R-:W2:Y:S01]  /*6b090*/  LDL.LU R17, [R1+0x224] ;  /* 0x0002240001117983 */ /* 0x000ea20000300800 */
[----:B-1----:R-:W2:Y:S02]  /*6b0a0*/  LDL.LU R18, [R1+0x228] ;  /* 0x0002280001127983 */ /* 0x002ea40000300800 */
[----:B------:R-:W2:Y:S02]  /*6b0b0*/  LDL.LU R19, [R1+0x22c] ;  /* 0x00022c0001137983 */ /* 0x000ea40000300800 */
[----:B------:R-:W3:Y:S02]  /*6b0c0*/  LDL.LU.64 R24, [R1] ;  /* 0x0000000001187983 */ /* 0x000ee40000300a00 */
[----:B---3--:R0:W-:Y:S04]  /*6b0d0*/  STL.64 [R1+0x4028], R24 ;  /* 0x0040281801007387 */ /* 0x0081e80000100a00 */
[----:B0-----:R-:W3:Y:S01]  /*6b0e0*/  LDL.LU R24, [R1+0x210] ;  /* 0x0002100001187983 */ /* 0x001ee20000300800 */
[----:B------:R-:W3:Y:S02]  /*6b0f0*/  LDL.LU R25, [R1+0x214] ;  /* 0x0002140001197983 */ /* 0x000ee40000300800 */
[----:B------:R-:W4:Y:S02]  /*6b100*/  LDL.LU R26, [R1+0x218] ;  /* 0x00021800011a7983 */ /* 0x000f240000300800 */
[----:B------:R-:W4:Y:S02]  /*6b110*/  LDL.LU R27, [R1+0x21c] ;  /* 0x00021c00011b7983 */ /* 0x000f240000300800 */
[----:B----4-:R-:W-:Y:S01]  /*6b120*/  STL.64 [R1+0x4048], R26 ;  /* 0x0040481a01007387 */ /* 0x010fe20000100a00 */
[----:B---3--:R0:W-:Y:S03]  /*6b130*/  STL.64 [R1+0x4040], R24 ;  /* 0x0040401801007387 */ /* 0x0081e60000100a00 */
[----:B0-----:R-:W2:Y:S01]  /*6b140*/  LDL.LU.64 R24, [R1+0x20] ;  /* 0x0000200001187983 */ /* 0x001ea20000300a00 */
[----:B------:R-:W3:Y:S02]  /*6b150*/  LDL.LU R8, [R1+0x1f0] ;  /* 0x0001f00001087983 */ /* 0x000ee40000300800 */
[----:B------:R-:W3:Y:S02]  /*6b160*/  LDL.LU R9, [R1+0x1f4] ;  /* 0x0001f40001097983 */ /* 0x000ee40000300800 */
[----:B------:R-:W4:Y:S01]  /*6b170*/  LDL.LU R10, [R1+0x1f8] ;  /* 0x0001f800010a7983 */ /* 0x000f220000300800 */
[----:B------:R-:W4:Y:S04]  /*6b180*/  LDL.LU R11, [R1+0x1fc] ;  /* 0x0001fc00010b7983 */ /* 0x000f280000300800 */
[----:B----4-:R-:W-:Y:S01]  /*6b190*/  STL.64 [R1+0x4020], R10 ;  /* 0x0040200a01007387 */ /* 0x010fe20000100a00 */
[----:B---3--:R0:W-:Y:S03]  /*6b1a0*/  STL.64 [R1+0x4018], R8 ;  /* 0x0040180801007387 */ /* 0x0081e60000100a00 */
[----:B0-----:R-:W3:Y:S01]  /*6b1b0*/  LDL.LU R8, [R1+0x200] ;  /* 0x0002000001087983 */ /* 0x001ee20000300800 */
[----:B------:R-:W3:Y:S02]  /*6b1c0*/  LDL.LU R9, [R1+0x204] ;  /* 0x0002040001097983 */ /* 0x000ee40000300800 */
[----:B------:R-:W4:Y:S02]  /*6b1d0*/  LDL.LU R10, [R1+0x208] ;  /* 0x00020800010a7983 */ /* 0x000f240000300800 */
[----:B------:R-:W4:Y:S01]  /*6b1e0*/  LDL.LU R11, [R1+0x20c] ;  /* 0x00020c00010b7983 */ /* 0x000f220000300800 */
[----:B--2---:R-:W-:Y:S01]  /*6b1f0*/  HMMA.16816.F32 R16, R12, R24, R16 ;  /* 0x000000180c10723c */ /* 0x004fe20000001810 */
[----:B------:R-:W-:-:S02]  /*6b200*/  MOV R20, R29 ;  /* 0x0000001d00147202 */ /* 0x000fc40000000f00 */
[----:B------:R-:W-:Y:S01]  /*6b210*/  MOV R21, R28 ;  /* 0x0000001c00157202 */ /* 0x000fe20000000f00 */
[----:B----4-:R-:W-:Y:S01]  /*6b220*/  STL.64 [R1+0x4038], R10 ;  /* 0x0040380a01007387 */ /* 0x010fe20000100a00 */
[----:B---3--:R0:W-:Y:S03]  /*6b230*/  STL.64 [R1+0x4030], R8 ;  /* 0x0040300801007387 */ /* 0x0081e60000100a00 */
[----:B0-----:R-:W2:Y:S01]  /*6b240*/  LDL.LU.64 R8, [R1+0x10] ;  /* 0x0000100001087983 */ /* 0x001ea20000300a00 */
[----:B------:R-:W3:Y:S02]  /*6b250*/  LDL.LU R4, [R1+0x1e0] ;  /* 0x0001e00001047983 */ /* 0x000ee40000300800 */
[----:B------:R-:W3:Y:S02]  /*6b260*/  LDL.LU R5, [R1+0x1e4] ;  /* 0x0001e40001057983 */ /* 0x000ee40000300800 */
[----:B------:R-:W3:Y:S01]  /*6b270*/  LDL.LU R6, [R1+0x1e8] ;  /* 0x0001e80001067983 */ /* 0x000ee20000300800 */
[----:B------:R-:W3:Y:S01]  /*6b280*/  LDL.LU R7, [R1+0x1ec] ;  /* 0x0001ec0001077983 */ /* 0x000ee20000300800 */
[----:B------:R0:W-:Y:S03]  /*6b290*/  STL.64 [R1+0x3fe0], R20 ;  /* 0x003fe01401007387 */ /* 0x0001e60000100a00 */
[----:B0-----:R-:W4:Y:S01]  /*6b2a0*/  LDL.LU R20, [R1+0x1d0] ;  /* 0x0001d00001147983 */ /* 0x001f220000300800 */
[----:B------:R-:W4:Y:S04]  /*6b2b0*/  LDL.LU R21, [R1+0x1d4] ;  /* 0x0001d40001157983 */ /* 0x000f280000300800 */
[----:B------:R0:W-:Y:S02]  /*6b2c0*/  STL.64 [R1+0x220], R16 ;  /* 0x0002201001007387 */ /* 0x0001e40000100a00 */
[----:B------:R2:W-:Y:S01]  /*6b2d0*/  STL.64 [R1+0x228], R18 ;  /* 0x0002281201007387 */ /* 0x0005e20000100a00 */
[----:B------:R-:W3:Y:S01]  /*6b2e0*/  LDL.LU.64 R26, [R1+0x4048] ;  /* 0x00404800011a7983 */ /* 0x000ee20000300a00 */
[----:B0-----:R-:W-:Y:S01]  /*6b2f0*/  MOV R17, R24 ;  /* 0x0000001800117202 */ /* 0x001fe20000000f00 */
[----:B------:R-:W-:-:S02]  /*6b300*/  IMAD.MOV.U32 R16, RZ, RZ, R25 ;  /* 0x000000ffff107224 */ /* 0x000fc400078e0019 */
[----:B------:R-:W3:Y:S01]  /*6b310*/  LDL.LU.64 R24, [R1+0x4040] ;  /* 0x0040400001187983 */ /* 0x000ee20000300a00 */
[----:B------:R-:W4:Y:S01]  /*6b320*/  LDL.LU.64 R10, [R1+0x4038] ;  /* 0x00403800010a7983 */ /* 0x000f220000300a00 */
[----:B--2---:R-:W-:Y:S02]  /*6b330*/  MOV R19, R8 ;  /* 0x0000000800137202 */ /* 0x004fe40000000f00 */
[----:B------:R-:W-:Y:S01]  /*6b340*/  MOV R18, R9 ;  /* 0x0000000900127202 */ /* 0x000fe20000000f00 */
[C---:B---3--:R-:W-:Y:S01]  /*6b350*/  HMMA.16816.F32 R24, R12.reuse, R8, R24 ;  /* 0x000000080c18723c */ /* 0x048fe20000001818 */
[----:B------:R-:W4:Y:S11]  /*6b360*/  LDL.LU.64 R8, [R1+0x4030] ;  /* 0x0040300001087983 */ /* 0x000f360000300a00 */
[----:B------:R-:W-:Y:S11]  /*6b370*/  @!UPT UIADD3 URZ, URZ, URZ, URZ ;  /* 0x0000003f3f3ff290 */ /* 0x000ff6000fffe03f */
[----:B------:R0:W-:Y:S04]  /*6b380*/  STL.64 [R1+0x210], R24 ;  /* 0x0002101801007387 */ /* 0x0001e80000100a00 */
[----:B0-----:R-:W4:Y:S01]  /*6b390*/  LDL.LU.64 R24, [R1+0x4028] ;  /* 0x0040280001187983 */ /* 0x001f220000300a00 */
[----:B------:R-:W-:Y:S01]  /*6b3a0*/  MOV R23, R0 ;  /* 0x0000000000177202 */ /* 0x000fe20000000f00 */
[----:B------:R-:W-:Y:S01]  /*6b3b0*/  STL.64 [R1+0x3fd8], R18 ;  /* 0x003fd81201007387 */ /* 0x000fe20000100a00 */
[----:B------:R-:W-:Y:S01]  /*6b3c0*/  MOV R0, R27 ;  /* 0x0000001b00007202 */ /* 0x000fe20000000f00 */
[----:B------:R0:W-:Y:S01]  /*6b3d0*/  STL.64 [R1+0x3fd0], R16 ;  /* 0x003fd01001007387 */ /* 0x0001e20000100a00 */
[----:B------:R-:W-:Y:S02]  /*6b3e0*/  IMAD.MOV.U32 R22, RZ, RZ, R2 ;  /* 0x000000ffff167224 */ /* 0x000fe400078e0002 */
[----:B------:R-:W-:Y:S01]  /*6b3f0*/  IMAD.MOV.U32 R2, RZ, RZ, R26 ;  /* 0x000000ffff027224 */ /* 0x000fe200078e001a */
[----:B0-----:R-:W2:Y:S01]  /*6b400*/  LDL.LU R16, [R1+0x1c0] ;  /* 0x0001c00001107983 */ /* 0x001ea20000300800 */
[----:B------:R-:W2:Y:S02]  /*6b410*/  LDL.LU R17, [R1+0x1c4] ;  /* 0x0001c40001117983 */ /* 0x000ea40000300800 */
[----:B------:R-:W2:Y:S02]  /*6b420*/  LDL.LU R18, [R1+0x1c8] ;  /* 0x0001c80001127983 */ /* 0x000ea40000300800 */
[----:B------:R-:W2:Y:S01]  /*6b430*/  LDL.LU R19, [R1+0x1cc] ;  /* 0x0001cc0001137983 */ /* 0x000ea20000300800 */
[----:B------:R0:W-:Y:S04]  /*6b440*/  STL [R1+0x3c04], R0 ;  /* 0x003c040001007387 */ /* 0x0001e80000100800 */
[----:B0-----:R-:W3:Y:S01]  /*6b450*/  LDL R0, [R1+0x1f58] ;  /* 0x001f580001007983 */ /* 0x001ee20000100800 */
[----:B------:R-:W-:Y:S01]  /*6b460*/  STL [R1+0x3c00], R2 ;  /* 0x003c000201007387 */ /* 0x000fe20000100800 */
[C---:B----4-:R-:W-:Y:S01]  /*6b470*/  HMMA.16816.F32 R8, R12.reuse, R24, R8 ;  /* 0x000000180c08723c */ /* 0x050fe20000001808 */
[----:B------:R-:W-:Y:S01]  /*6b480*/  MOV R28, R24 ;  /* 0x00000018001c7202 */ /* 0x000fe20000000f00 */
[----:B------:R-:W-:Y:S11]  /*6b490*/  IMAD.MOV.U32 R29, RZ, RZ, R25 ;  /* 0x000000ffff1d7224 */ /* 0x000ff600078e0019 */
[----:B------:R-:W-:Y:S10]  /*6b4a0*/  @!UPT UIADD3 URZ, URZ, URZ, URZ ;  /* 0x0000003f3f3ff290 */ /* 0x000ff4000fffe03f */
[----:B------:R-:W-:Y:S01]  /*6b4b0*/  STL.64 [R1+0x200], R8 ;  /* 0x0002000801007387 */ /* 0x000fe20000100a00 */
[----:B------:R0:W-:Y:S03]  /*6b4c0*/  STL.64 [R1+0x208], R10 ;  /* 0x0002080a01007387 */ /* 0x0001e60000100a00 */
[----:B0-----:R-:W4:Y:S01]  /*6b4d0*/  LDL.LU.64 R10, [R1+0x4020] ;  /* 0x00402000010a7983 */ /* 0x001f220000300a00 */
[----:B------:R-:W4:Y:S02]  /*6b4e0*/  LDL.LU.64 R8, [R1+0x4018] ;  /* 0x0040180001087983 */ /* 0x000f240000300a00 */
[----:B------:R-:W2:Y:S02]  /*6b4f0*/  LDL.LU.64 R26, [R1+0x4010] ;  /* 0x00401000011a7983 */ /* 0x000ea40000300a00 */
[----:B------:R-:W4:Y:S02]  /*6b500*/  LDL.LU.64 R24, [R1+0x4008] ;  /* 0x0040080001187983 */ /* 0x000f240000300a00 */
[C---:B----4-:R-:W-:Y:S11]  /*6b510*/  HMMA.16816.F32 R8, R12.reuse, R24, R8 ;  /* 0x000000180c08723c */ /* 0x050ff60000001808 */
[----:B------:R-:W-:Y:S11]  /*6b520*/  @!UPT UIADD3 URZ, URZ, URZ, URZ ;  /* 0x0000003f3f3ff290 */ /* 0x000ff6000fffe03f */
[----:B------:R-:W-:Y:S01]  /*6b530*/  @!UPT UIADD3 URZ, URZ, URZ, URZ ;  /* 0x0000003f3f3ff290 */ /* 0x000fe2000fffe03f */
[----:B------:R-:W-:Y:S01]  /*6b540*/  STL.64 [R1+0x1f0], R8 ;  /* 0x0001f00801007387 */ /* 0x000fe20000100a00 */
[----:B------:R0:W-:Y:S03]  /*6b550*/  STL.64 [R1+0x1f8], R10 ;  /* 0x0001f80a01007387 */ /* 0x0001e60000100a00 */
[----:B0-----:R-:W4:Y:S01]  /*6b560*/  LDL.LU.64 R10, [R1+0x4000] ;  /* 0x00400000010a7983 */ /* 0x001f220000300a00 */
[----:B------:R-:W3:Y:S02]  /*6b570*/  LDL.LU.64 R8, [R1+0x3ff8] ;  /* 0x003ff80001087983 */ /* 0x000ee40000300a00 */
[----:B--2---:R-:W-:Y:S02]  /*6b580*/  STL.64 [R1+0x3ee8], R26 ;  /* 0x003ee81a01007387 */ /* 0x004fe40000100a00 */
[----:B------:R0:W-:Y:S02]  /*6b590*/  STL.64 [R1+0x3ee0], R24 ;  /* 0x003ee01801007387 */ /* 0x0001e40000100a00 */
[----:B0-----:R-:W2:Y:S01]  /*6b5a0*/  LDL.64 R24, [R1+0x140] ;  /* 0x0001400001187983 */ /* 0x001ea20000100a00 */
[C---:B---3--:R-:W-:Y:S11]  /*6b5b0*/  HMMA.16816.F32 R4, R12.reuse, R8, R4 ;  /* 0x000000080c04723c */ /* 0x048ff60000001804 */
[----:B------:R-:W-:Y:S11]  /*6b5c0*/  @!UPT UIADD3 URZ, URZ, URZ, URZ ;  /* 0x0000003f3f3ff290 */ /* 0x000ff6000fffe03f */
[----:B------:R-:W-:Y:S01]  /*6b5d0*/  @!UPT UIADD3 URZ, URZ, URZ, URZ ;  /* 0x0000003f3f3ff290 */ /* 0x000fe2000fffe03f */
[----:B------:R-:W-:Y:S01]  /*6b5e0*/  STL.64 [R1+0x1e0], R4 ;  /* 0x0001e00401007387 */ /* 0x000fe20000100a00 */
[----:B------:R0:W-:Y:S03]  /*6b5f0*/  STL.64 [R1+0x1e8], R6 ;  /* 0x0001e80601007387 */ /* 0x0001e60000100a00 */
[----:B0-----:R-:W3:Y:S01]  /*6b600*/  LDL.LU.64 R6, [R1+0x3ff0] ;  /* 0x003ff00001067983 */ /* 0x001ee20000300a00 */
[----:B------:R-:W2:Y:S02]  /*6b610*/  LDL.LU.64 R4, [R1+0x3fe8] ;  /* 0x003fe80001047983 */ /* 0x000ea40000300a00 */
[----:B----4-:R-:W-:Y:S02]  /*6b620*/  STL.64 [R1+0x3ed8], R10 ;  /* 0x003ed80a01007387 */ /* 0x010fe40000100a00 */
        /* <DEDUP_REMOVED lines=14> */
[----:B--2---:R-:W-:Y:S03]  /*6b710*/  HMMA.16816.F32 R20, R12, R20, R16 ;  /* 0x000000140c14723c */ /* 0x004fe60000001810 */
[----:B------:R-:W2:Y:S01]  /*6b720*/  LDL.LU.64 R18, [R1+0x3fd8] ;  /* 0x003fd80001127983 */ /* 0x000ea20000300a00 */
[----:B------:R-:W2:Y:S11]  /*6b730*/  LDL.LU.64 R16, [R1+0x3fd0] ;  /* 0x003fd00001107983 */ /* 0x000eb60000300a00 */
[----:B------:R-:W-:Y:S08]  /*6b740*/  @!UPT UIADD3 URZ, URZ, URZ, URZ ;  /* 0x0000003f3f3ff290 */ /* 0x000ff0000fffe03f */
[----:B------:R-:W-:Y:S01]  /*6b750*/  STL.64 [R1+0x1c0], R20 ;  /* 0x0001c01401007387 */ /* 0x000fe20000100a00 */
[----:B------:R-:W-:Y:S02]  /*6b760*/  STL.64 [R1+0x1c8], R22 ;  /* 0x0001c81601007387 */ /* 0x000fe40000100a00 */
[----:B------:R-:W0:Y:S04]  /*6b770*/  LDSM.16.M88.4 R20, [R0+0x30080] ;  /* 0x030080000014783b */ /* 0x000e280000000200 */
[----:B------:R-:W-:Y:S01]  /*6b780*/  STL [R1+0x3e9c], R0 ;  /* 0x003e9c0001007387 */ /* 0x000fe20000100800 */
[----:B0-----:R-:W-:Y:S01]  /*6b790*/  STL.64 [R1+0x3dc0], R22 ;  /* 0x003dc01601007387 */ /* 0x001fe20000100a00 */
[----:B------:R0:W-:Y:S03]  /*6b7a0*/  STL.64 [R1+0x3db8], R20 ;  /* 0x003db81401007387 */ /* 0x0001e60000100a00 */
[----:B0-----:R-:W2:Y:S01]  /*6b7b0*/  LDL.LU R20, [R1+0xd0] ;  /* 0x0000d00001147983 */ /* 0x001ea20000300800 */
[----:B------:R-:W-:-:S05]  /*6b7c0*/  MOV R21, R3 ;  /* 0x0000000300157202 */ /* 0x000fca0000000f00 */
[----:B--2---:R0:W-:Y:S04]  /*6b7d0*/  STL.64 [R1+0x3f48], R20 ;  /* 0x003f481401007387 */ /* 0x0041e80000100a00 */
[----:B0-----:R-:W2:Y:S01]  /*6b7e0*/  LDL.LU R20, [R1+0x1b0] ;  /* 0x0001b00001147983 */ /* 0x001ea20000300800 */
[----:B------:R-:W2:Y:S02]  /*6b7f0*/  LDL.LU R21, [R1+0x1b4] ;  /* 0x0001b40001157983 */ /* 0x000ea40000300800 */
[----:B------:R-:W2:Y:S02]  /*6b800*/  LDL.LU R22, [R1+0x1b8] ;  /* 0x0001b80001167983 */ /* 0x000ea40000300800 */
[----:B------:R-:W2:Y:S01]  /*6b810*/  LDL.LU R23, [R1+0x1bc] ;  /* 0x0001bc0001177983 */ /* 0x000ea20000300800 */
[----:B----4-:R-:W-:Y:S01]  /*6b820*/  HMMA.16816.F32 R8, R12, R24, R8 ;  /* 0x000000180c08723c */ /* 0x010fe20000001808 */
[----:B---3--:R-:W-:Y:S01]  /*6b830*/  IMAD.MOV.U32 R2, RZ, RZ, R5 ;  /* 0x000000ffff027224 */ /* 0x008fe200078e0005 */
[----:B------:R-:W-:-:S06]  /*6b840*/  MOV R3, R4 ;  /* 0x0000000400037202 */ /* 0x000fcc0000000f00 */
[----:B--2---:R-:W-:Y:S11]  /*6b850*/  HMMA.16816.F32 R20, R12, R4, R20 ;  /* 0x000000040c14723c */ /* 0x004ff60000001814 */
[----:B------:R-:W-:Y:S11]  /*6b860*/  @!UPT UIADD3 URZ, URZ, URZ, URZ ;  /* 0x0000003f3f3ff290 */ /* 0x000ff6000fffe03f */
[----:B------:R-:W-:Y:S01]  /*6b870*/  @!UPT UIADD3 URZ, URZ, URZ, URZ ;  /* 0x0000003f3f3ff290 */ /* 0x000fe2000fffe03f */
[----:B------:R-:W-:Y:S01]  /*6b880*/  STL.64 [R1+0x1b0], R20 ;  /* 0x0001b01401007387 */ /* 0x000fe20000100a00 */
[----:B------:R-:W-:Y:S02]  /*6b890*/  STL.64 [R1+0x1b8], R22 ;  /* 0x0001b81601007387 */ /* 0x000fe40000100a00 */
[----:B------:R-:W-:Y:S02]  /*6b8a0*/  STL [R1+0x3ea4], R2 ;  /* 0x003ea40201007387 */ /* 0x000fe40000100800 */
[----:B------:R-:W-:Y:S01]  /*6b8b0*/  STL [R1+0x3ea0], R3 ;  /* 0x003ea00301007387 */ /* 0x000fe20000100800 */
[----:B------:R-:W2:Y:S01]  /*6b8c0*/  LDL.LU R4, [R1+0x4e0] ;  /* 0x0004e00001047983 */ /* 0x000ea20000300800 */
[----:B------:R0:W-:Y:S02]  /*6b8d0*/  STL.64 [R1+0x1a0], R8 ;  /* 0x0001a00801007387 */ /* 0x0001e40000100a00 */
[----:B------:R1:W-:Y:S02]  /*6b8e0*/  STL.64 [R1+0x1a8], R10 ;  /* 0x0001a80a01007387 */ /* 0x0003e40000100a00 */
[----:B------:R-:W2:Y:S01]  /*6b8f0*/  LDL.LU R5, [R1+0x4e4] ;  /* 0x0004e40001057983 */ /* 0x000ea20000300800 */
[----:B------:R-:W3:Y:S01]  /*6b900*/  LDL.LU R6, [R1+0x4e8] ;  /* 0x0004e80001067983 */ /* 0x000ee20000300800 */
[----:B------:R-:W3:Y:S03]  /*6b910*/  LDL.LU R7, [R1+0x4ec] ;  /* 0x0004ec0001077983 */ /* 0x000ee60000300800 */
[----:B---3--:R-:W-:Y:S01]  /*6b920*/  STL.64 [R1+0x3ef8], R6 ;  /* 0x003ef80601007387 */ /* 0x008fe20000100a00 */
[----:B--2---:R-:W-:Y:S02]  /*6b930*/  STL.64 [R1+0x3ef0], R4 ;  /* 0x003ef00401007387 */ /* 0x004fe40000100a00 */
[----:B0-----:R-:W2:Y:S02]  /*6b940*/  LDL.LU R8, [R1+0x4f0] ;  /* 0x0004f00001087983 */ /* 0x001ea40000300800 */
[----:B------:R-:W2:Y:S01]  /*6b950*/  LDL.LU R9, [R1+0x4f4] ;  /* 0x0004f40001097983 */ /* 0x000ea20000300800 */
[----:B-1----:R-:W3:Y:S01]  /*6b960*/  LDL.LU R10, [R1+0x4f8] ;  /* 0x0004f800010a7983 */ /* 0x002ee20000300800 */
[----:B------:R-:W3:Y:S01]  /*6b970*/  LDL.LU R11, [R1+0x4fc] ;  /* 0x0004fc00010b7983 */ /* 0x000ee20000300800 */
[----:B------:R-:W-:-:S02]  /*6b980*/  MOV R0, R25 ;  /* 0x0000001900007202 */ /* 0x000fc40000000f00 */
[----:B------:R-:W-:Y:S01]  /*6b990*/  MOV R24, R28 ;  /* 0x0000001c00187202 */ /* 0x000fe20000000f00 */
[----:B------:R-:W-:Y:S01]  /*6b9a0*/  IMAD.MOV.U32 R25, RZ, RZ, R29 ;  /* 0x000000ffff197224 */ /* 0x000fe200078e001d */
[----:B---3--:R-:W-:Y:S01]  /*6b9b0*/  STL.64 [R1+0x3f08], R10 ;  /* 0x003f080a01007387 */ /* 0x008fe20000100a00 */
[----:B--2---:R0:W-:Y:S02]  /*6b9c0*/  STL.64 [R1+0x3f00], R8 ;  /* 0x003f000801007387 */ /* 0x0041e40000100a00 */
[----:B------:R-:W2:Y:S02]  /*6b9d0*/  LDL.LU R28, [R1+0x3fcc] ;  /* 0x003fcc00011c7983 */ /* 0x000ea40000300800 */
[----:B------:R-:W3:Y:S01]  /*6b9e0*/  LDL.LU R29, [R1+0x3fc8] ;  /* 0x003fc800011d7983 */ /* 0x000ee20000300800 */
[----:B------:R1:W-:Y:S01]  /*6b9f0*/  STL.64 [R1+0x3f10], R24 ;  /* 0x003f101801007387 */ /* 0x0003e20000100a00 */
[----:B0-----:R-:W-:Y:S02]  /*6ba00*/  MOV R8, R19 ;  /* 0x0000001300087202 */ /* 0x001fe40000000f00 */
[----:B------:R-:W-:-:S05]  /*6ba10*/  MOV R9, R18 ;  /* 0x0000001200097202 */ /* 0x000fca0000000f00 */
[----:B------:R-:W-:Y:S01]  /*6ba20*/  STL.64 [R1+0x3f18], R8 ;  /* 0x003f180801007387 */ /* 0x000fe20000100a00 */
[----:B-1----:R-:W4:Y:S02]  /*6ba30*/  LDL.LU R24, [R1+0x510] ;  /* 0x0005100001187983 */ /* 0x002f240000300800 */
[----:B------:R-:W4:Y:S02]  /*6ba40*/  LDL.LU R25, [R1+0x514] ;  /* 0x0005140001197983 */ /* 0x000f240000300800 */
[----:B------:R-:W2:Y:S01]  /*6ba50*/  LDL.LU R26, [R1+0x518] ;  /* 0x00051800011a7983 */ /* 0x000ea20000300800 */
[----:B------:R-:W2:Y:S04]  /*6ba60*/  LDL.LU R27, [R1+0x51c] ;  /* 0x00051c00011b7983 */ /* 0x000ea80000300800 */
[----:B--2---:R-:W-:Y:S01]  /*6ba70*/  STL.64 [R1+0x3f28], R26 ;  /* 0x003f281a01007387 */ /* 0x004fe20000100a00 */
[----:B----4-:R-:W-:Y:S02]  /*6ba80*/  STL.64 [R1+0x3f20], R24 ;  /* 0x003f201801007387 */ /* 0x010fe40000100a00 */
[----:B------:R-:W2:Y:S02]  /*6ba90*/  LDL.LU R20, [R1+0x540] ;  /* 0x0005400001147983 */ /* 0x000ea40000300800 */
[----:B------:R-:W2:Y:S01]  /*6baa0*/  LDL.LU R21, [R1+0x544] ;  /* 0x0005440001157983 */ /* 0x000ea20000300800 */
[----:B------:R-:W4:Y:S01]  /*6bab0*/  LDL.LU R22, [R1+0x548] ;  /* 0x0005480001167983 */ /* 0x000f220000300800 */
[----:B------:R-:W4:Y:S03]  /*6bac0*/  LDL.LU R23, [R1+0x54c] ;  /* 0x00054c0001177983 */ /* 0x000f260000300800 */
[----:B----4-:R-:W-:Y:S01]  /*6bad0*/  STL.64 [R1+0x3f58], R22 ;  /* 0x003f581601007387 */ /* 0x010fe20000100a00 */
[----:B--2---:R0:W-:Y:S03]  /*6bae0*/  STL.64 [R1+0x3f50], R20 ;  /* 0x003f501401007387 */ /* 0x0041e60000100a00 */
[----:B0-----:R-:W2:Y:S04]  /*6baf0*/  LDL.LU.64 R20, [R1+0xf0] ;  /* 0x0000f00001147983 */ /* 0x001ea80000300a00 */
[----:B--2---:R0:W-:Y:S04]  /*6bb00*/  STL.64 [R1+0x3f68], R20 ;  /* 0x003f681401007387 */ /* 0x0041e80000100a00 */
[----:B0-----:R-:W2:Y:S01]  /*6bb10*/  LDL.64 R20, [R1+0x100] ;  /* 0x0001000001147983 */ /* 0x001ea20000100a00 */
[----:B------:R-:W-:Y:S01]  /*6bb20*/  IMAD.MOV.U32 R8, RZ, RZ, R17 ;  /* 0x000000ffff087224 */ /* 0x000fe200078e0011 */
[----:B------:R-:W-:-:S02]  /*6bb30*/  MOV R9, R16 ;  /* 0x0000001000097202 */ /* 0x000fc40000000f00 */
[----:B--2---:R0:W-:Y:S04]  /*6bb40*/  STL.64 [R1+0x3f80], R20 ;  /* 0x003f801401007387 */ /* 0x0041e80000100a00 */
[----:B0-----:R-:W2:Y:S04]  /*6bb50*/  LDL.LU.64 R20, [R1+0x110] ;  /* 0x0001100001147983 */ /* 0x001ea80000300a00 */
[----:B--2---:R-:W-:Y:S01]  /*6bb60*/  STL.64 [R1+0x3f98], R20 ;  /* 0x003f981401007387 */ /* 0x004fe20000100a00 */
[----:B------:R0:W-:Y:S03]  /*6bb70*/  STL.64 [R1+0x3f40], R8 ;  /* 0x003f400801007387 */ /* 0x0001e60000100a00 */
[----:B0-----:R-:W2:Y:S04]  /*6bb80*/  LDL.LU.64 R8, [R1+0xe0] ;  /* 0x0000e00001087983 */ /* 0x001ea80000300a00 */
[----:B--2---:R0:W-:Y:S04]  /*6bb90*/  STL.64 [R1+0x3f60], R8 ;  /* 0x003f600801007387 */ /* 0x0041e80000100a00 */
[----:B0-----:R-:W2:Y:S01]  /*6bba0*/  LDL.LU R8, [R1+0x550] ;  /* 0x0005500001087983 */ /* 0x001ea20000300800 */
[----:B------:R-:W2:Y:S02]  /*6bbb0*/  LDL.LU R9, [R1+0x554] ;  /* 0x0005540001097983 */ /* 0x000ea40000300800 */
[----:B------:R-:W4:Y:S02]  /*6bbc0*/  LDL.LU R10, [R1+0x558] ;  /* 0x00055800010a7983 */ /* 0x000f240000300800 */
[----:B------:R-:W4:Y:S01]  /*6bbd0*/  LDL.LU R11, [R1+0x55c] ;  /* 0x00055c00010b7983 */ /* 0x000f220000300800 */
[----:B------:R-:W2:Y:S04]  /*6bbe0*/  LDL.64 R20, [R1+0x120] ;  /* 0x0001200001147983 */ /* 0x000ea80000100a00 */
[----:B--2---:R0:W-:Y:S04]  /*6bbf0*/  STL.64 [R1+0x3fb0], R20 ;  /* 0x003fb01401007387 */ /* 0x0041e80000100a00 */
[----:B0-----:R-:W2:Y:S01]  /*6bc00*/  LDL.LU.64 R20, [R1+0x130] ;  /* 0x0001300001147983 */ /* 0x001ea20000300a00 */
[----:B----4-:R-:W-:Y:S02]  /*6bc10*/  STL.64 [R1+0x3f78], R10 ;  /* 0x003f780a01007387 */ /* 0x010fe40000100a00 */
        /* <DEDUP_REMOVED lines=35> */
[----:B------:R-:W-:Y:S01]  /*6be50*/  STL [R1+0x3ea8], R0 ;  /* 0x003ea80001007387 */ /* 0x000fe20000100800 */
[----:B------:R-:W-:Y:S01]  /*6be60*/  MOV R2, R20 ;  /* 0x0000001400027202 */ /* 0x000fe20000000f00 */
        /* <DEDUP_REMOVED lines=9> */
[----:B------:R-:W-:Y:S01]  /*6bf00*/  STL [R1+0x3eb0], R3 ;  /* 0x003eb00301007387 */ /* 0x000fe20000100800 */
[----:B------:R-:W-:Y:S01]  /*6bf10*/  STL [R1+0x3eac], R2 ;  /* 0x003eac0201007387 */ /* 0x000fe20000100800 */
[C---:B--2---:R-:W-:Y:S01]  /*6bf20*/  HMMA.16816.F32 R8, R12.reuse, R20, R8 ;  /* 0x000000140c08723c */ /* 0x044fe20000001808 */
[----:B------:R-:W-:Y:S11]  /*6bf30*/  MOV R0, R21 ;  /* 0x0000001500007202 */ /* 0x000ff60000000f00 */
[----:B------:R-:W-:Y:S11]  /*6bf40*/  @!UPT UIADD3 URZ, URZ, URZ, URZ ;  /* 0x0000003f3f3ff290 */ /* 0x000ff6000fffe03f */
[----:B------:R-:W-:Y:S01]  /*6bf50*/  STL.64 [R1+0x180], R8 ;  /* 0x0001800801007387 */ /* 0x000fe20000100a00 */
[----:B------:R0:W-:Y:S03]  /*6bf60*/  STL.64 [R1+0x188], R10 ;  /* 0x0001880a01007387 */ /* 0x0001e60000100a00 */
[----:B0-----:R-:W2:Y:S01]  /*6bf70*/  LDL.LU.64 R10, [R1+0x3fa8] ;  /* 0x003fa800010a7983 */ /* 0x001ea20000300a00 */
[----:B------:R-:W2:Y:S02]  /*6bf80*/  LDL.LU.64 R8, [R1+0x3fa0] ;  /* 0x003fa00001087983 */ /* 0x000ea40000300a00 */
[----:B------:R-:W2:Y:S02]  /*6bf90*/  LDL.LU.64 R20, [R1+0x3f98] ;  /* 0x003f980001147983 */ /* 0x000ea40000300a00 */
[----:B------:R-:W-:Y:S01]  /*6bfa0*/  STL [R1+0x3eb4], R0 ;  /* 0x003eb40001007387 */ /* 0x000fe20000100800 */
        /* <DEDUP_REMOVED lines=27> */
[----:B------:R-:W2:Y:S02]  /*6c160*/  LDL.LU.64 R20, [R1+0x3f50] ;  /* 0x003f500001147983 */ /* 0x000ea40000300a00 */
[C---:B--2---:R-:W-:Y:S11]  /*6c170*/  HMMA.16816.F32 R20, R12.reuse, R8, R20 ;  /* 0x000000080c14723c */ /* 0x044ff60000001814 */
[----:B------:R-:W-:Y:S11]  /*6c180*/  @!UPT UIADD3 URZ, URZ, URZ, URZ ;  /* 0x0000003f3f3ff290 */ /* 0x000ff6000fffe03f */
[----:B------:R-:W-:Y:S01]  /*6c190*/  @!UPT UIADD3 URZ, URZ, URZ, URZ ;  /* 0x0000003f3f3ff290 */ /* 0x000fe2000fffe03f */
[----:B------:R0:W-:Y:S01]  /*6c1a0*/  STL.64 [R1+0xb0], R20 ;  /* 0x0000b01401007387 */ /* 0x0001e20000100a00 */
[----:B------:R1:W-:Y:S03]  /*6c1b0*/  STL.64 [R1+0xb8], R22 ;  /* 0x0000b81601007387 */ /* 0x0003e60000100a00 */
[----:B0-----:R-:W4:Y:S01]  /*6c1c0*/  LDL.LU.64 R20, [R1+0x3f48] ;  /* 0x003f480001147983 */ /* 0x001f220000300a00 */
[----:B-1----:R-:W-:Y:S02]  /*6c1d0*/  MOV R23, R8 ;  /* 0x0000000800177202 */ /* 0x002fe40000000f00 */
[----:B------:R-:W-:Y:S02]  /*6c1e0*/  MOV R22, R9 ;  /* 0x0000000900167202 */ /* 0x000fe40000000f00 */
[----:B------:R-:W3:Y:S01]  /*6c1f0*/  LDL.LU.64 R8, [R1+0x3f40] ;  /* 0x003f400001087983 */ /* 0x000ee20000300a00 */
[----:B----4-:R-:W-:Y:S03]  /*6c200*/  HMMA.16816.F32 R12, R12, R20, R16 ;  /* 0x000000140c0c723c */ /* 0x010fe60000001810 */
[----:B------:R-:W3:Y:S01]  /*6c210*/  LDL.LU.64 R18, [R1+0x3f38] ;  /* 0x003f380001127983 */ /* 0x000ee20000300a00 */
[----:B------:R-:W3:Y:S11]  /*6c220*/  LDL.LU.64 R16, [R1+0x3f30] ;  /* 0x003f300001107983 */ /* 0x000ef60000300a00 */
[----:B------:R-:W-:Y:S08]  /*6c230*/  @!UPT UIADD3 URZ, URZ, URZ, URZ ;  /* 0x0000003f3f3ff290 */ /* 0x000ff0000fffe03f */
[----:B------:R0:W-:Y:S01]  /*6c240*/  STL.64 [R1+0xa0], R12 ;  /* 0x0000a00c01007387 */ /* 0x0001e20000100a00 */
[----:B------:R-:W-:Y:S03]  /*6c250*/  STL.64 [R1+0xa8], R14 ;  /* 0x0000a80e01007387 */ /* 0x000fe60000100a00 */
[----:B0-----:R-:W2:Y:S01]  /*6c260*/  LDL.LU R12, [R1+0x4d0] ;  /* 0x0004d000010c7983 */ /* 0x001ea20000300800 */
[----:B------:R-:W2:Y:S02]  /*6c270*/  LDL.LU R13, [R1+0x4d4] ;  /* 0x0004d400010d7983 */ /* 0x000ea40000300800 */
[----:B------:R-:W-:Y:S01]  /*6c280*/  STL.64 [R1+0x3dd0], R20 ;  /* 0x003dd01401007387 */ /* 0x000fe20000100a00 */
        /* <DEDUP_REMOVED lines=8> */
[----:B------:R-:W3:Y:S11]  /*6c310*/  LDL.LU.64 R24, [R1+0x3f10] ;  /* 0x003f100001187983 */ /* 0x000ef60000300a00 */
[----:B------:R-:W-:Y:S10]  /*6c320*/  @!UPT UIADD3 URZ, URZ, URZ, URZ ;  /* 0x0000003f3f3ff290 */ /* 0x000ff4000fffe03f */
[----:B------:R-:W-:Y:S01]  /*6c330*/  STL.64 [R1+0x80], R8 ;  /* 0x0000800801007387 */ /* 0x000fe20000100a00 */
[----:B------:R0:W-:Y:S03]  /*6c340*/  STL.64 [R1+0x88], R10 ;  /* 0x0000880a01007387 */ /* 0x0001e60000100a00 */
[----:B0-----:R-:W4:Y:S01]  /*6c350*/  LDL.LU.64 R10, [R1+0x3f08] ;  /* 0x003f0800010a7983 */ /* 0x001f220000300a00 */
[----:B------:R-:W4:Y:S01]  /*6c360*/  LDL.LU.64 R8, [R1+0x3f00] ;  /* 0x003f000001087983 */ /* 0x000f220000300a00 */
[C---:B---3--:R-:W-:Y:S02]  /*6c370*/  HMMA.16816.F32 R24, R16.reuse, R24, R4 ;  /* 0x000000181018723c */ /* 0x048fe40000001804 */
[----:B------:R-:W3:Y:S01]  /*6c380*/  LDL.LU.64 R6, [R1+0x3ef8] ;  /* 0x003ef80001067983 */ /* 0x000ee20000300a00 */
[----:B------:R-:W3:Y:S11]  /*6c390*/  LDL.LU.64 R4, [R1+0x3ef0] ;  /* 0x003ef00001047983 */ /* 0x000ef60000300a00 */
[----:B------:R-:W-:Y:S09]  /*6c3a0*/  @!UPT UIADD3 URZ, URZ, URZ, URZ ;  /* 0x0000003f3f3ff290 */ /* 0x000ff2000fffe03f */
[----:B------:R-:W-:Y:S01]  /*6c3b0*/  STL.64 [R1+0x70], R24 ;  /* 0x0000701801007387 */ /* 0x000fe20000100a00 */
[----:B------:R0:W-:Y:S03]  /*6c3c0*/  STL.64 [R1+0x78], R26 ;  /* 0x0000781a01007387 */ /* 0x0001e60000100a00 */
[----:B0-----:R-:W2:Y:S01]  /*6c3d0*/  LDL.LU.64 R26, [R1+0x3ee8] ;  /* 0x003ee800011a7983 */ /* 0x001ea20000300a00 */
        /* <DEDUP_REMOVED lines=8> */
[----:B------:R-:W-:Y:S01]  /*6c460*/  IMAD.MOV.U32 R14, RZ, RZ, R29 ;  /* 0x000000ffff0e7224 */ /* 0x000fe200078e001d */
[----:B------:R-:W-:Y:S01]  /*6c470*/  MOV R15, R28 ;  /* 0x0000001c000f7202 */ /* 0x000fe20000000f00 */
        /* <DEDUP_REMOVED lines=8> */
[----:B------:R-:W3:Y:S02]  /*6c500*/  LDL.LU.64 R4, [R1+0x3ec0] ;  /* 0x003ec00001047983 */ /* 0x000ee40000300a00 */
[----:B----4-:R3:W-:Y:S01]  /*6c510*/  STL.64 [R1+0x3dc8], R10 ;  /* 0x003dc80a01007387 */ /* 0x0107e20000100a00 */
[----:B------:R-:W-:Y:S01]  /*6c520*/  STL [R1+0x3a9c], R28 ;  /* 0x003a9c1c01007387 */ /* 0x000fe20000100800 */
[----:B------:R-:W-:Y:S02]  /*6c530*/  STL [R1+0x3a98], R29 ;  /* 0x003a981d01007387 */ /* 0x000fe40000100800 */
[----:B------:R-:W-:Y:S02]  /*6c540*/  STL [R1+0x3a68], R25 ;  /* 0x003a681901007387 */ /* 0x000fe40000100800 */
[----:B--2---:R-:W-:Y:S01]  /*6c550*/  STL.64 [R1+0x3e88], R26 ;  /* 0x003e881a01007387 */ /* 0x004fe20000100a00 */
[----:B------:R-:W-:Y:S01]  /*6c560*/  STL [R1+0x3e80], R24 ;  /* 0x003e801801007387 */ /* 0x000fe20000100800 */
[----:B---3--:R-:W-:Y:S03]  /*6c570*/  HMMA.16816.F32 R8, R16, R4, R12 ;  /* 0x000000041008723c */ /* 0x008fe6000000180c */
[----:B------:R0:W-:Y:S01]  /*6c580*/  STL.64 [R1+0x3d48], R6 ;  /* 0x003d480601007387 */ /* 0x0001e20000100a00 */
[----:B------:R-:W2:Y:S11]  /*6c590*/  LDL.LU R4, [R1+0x270] ;  /* 0x0002700001047983 */ /* 0x000eb60000300800 */
[----:B------:R-:W-:Y:S08]  /*6c5a0*/  @!UPT UIADD3 URZ, URZ, URZ, URZ ;  /* 0x0000003f3f3ff290 */ /* 0x000ff0000fffe03f */
[----:B------:R-:W-:Y:S01]  /*6c5b0*/  STL.64 [R1+0x40], R8 ;  /* 0x0000400801007387 */ /* 0x000fe20000100a00 */
[----:B------:R-:W-:Y:S02]  /*6c5c0*/  STL.64 [R1+0x48], R10 ;  /* 0x0000480a01007387 */ /* 0x000fe40000100a00 */
[----:B------:R-:W2:Y:S02]  /*6c5d0*/  LDL.LU R5, [R1+0x274] ;  /* 0x0002740001057983 */ /* 0x000ea40000300800 */
[----:B0-----:R-:W3:Y:S01]  /*6c5e0*/  LDL.LU R6, [R1+0x278] ;  /* 0x0002780001067983 */ /* 0x001ee20000300800 */
[----:B------:R-:W3:Y:S04]  /*6c5f0*/  LDL.LU R7, [R1+0x27c] ;  /* 0x00027c0001077983 */ /* 0x000ee80000300800 */
[----:B---3--:R-:W-:Y:S01]  /*6c600*/  STL.64 [R1+0x3d58], R6 ;  /* 0x003d580601007387 */ /* 0x008fe20000100a00 */
[----:B--2---:R0:W-:Y:S03]  /*6c610*/  STL.64 [R1+0x3d50], R4 ;  /* 0x003d500401007387 */ /* 0x0041e60000100a00 */
[----:B0-----:R-:W2:Y:S01]  /*6c620*/  LDL.LU R4, [R1+0x280] ;  /* 0x0002800001047983 */ /* 0x001ea20000300800 */
[----:B------:R-:W2:Y:S02]  /*6c630*/  LDL.LU R5, [R1+0x284] ;  /* 0x0002840001057983 */ /* 0x000ea40000300800 */
[----:B------:R-:W3:Y:S02]  /*6c640*/  LDL.LU R6, [R1+0x288] ;  /* 0x0002880001067983 */ /* 0x000ee40000300800 */
[----:B------:R-:W3:Y:S02]  /*6c650*/  LDL.LU R7, [R1+0x28c] ;  /* 0x00028c0001077983 */ /* 0x000ee40000300800 */
[----:B---3--:R0:W-:Y:S01]  /*6c660*/  STL.64 [R1+0x3d68], R6 ;  /* 0x003d680601007387 */ /* 0x0081e20000100a00 */
[----:B--2---:R-:W-:Y:S03]  /*6c670*/  STL.64 [R1+0x3d60], R4 ;  /* 0x003d600401007387 */ /* 0x004fe60000100a00 */
[----:B0-----:R-:W2:Y:S04]  /*6c680*/  LDL R6, [R1+0x8] ;  /* 0x0000080001067983 */ /* 0x001ea80000100800 */
[----:B------:R-:W2:Y:S04]  /*6c690*/  LDL R7, [R1+0xc] ;  /* 0x00000c0001077983 */ /* 0x000ea80000100800 */
[----:B--2---:R0:W-:Y:S04]  /*6c6a0*/  STL.64 [R1+0x3d80], R6 ;  /* 0x003d800601007387 */ /* 0x0041e80000100a00 */
[----:B0-----:R-:W2:Y:S04]  /*6c6b0*/  LDL R6, [R1+0x18] ;  /* 0x0000180001067983 */ /* 0x001ea80000100800 */
[----:B------:R-:W2:Y:S01]  /*6c6c0*/  LDL R7, [R1+0x1c] ;  /* 0x00001c0001077983 */ /* 0x000ea20000100800 */
[----:B------:R-:W-:Y:S01]  /*6c6d0*/  IMAD.MOV.U32 R12, RZ, RZ, R23 ;  /* 0x000000ffff0c7224 */ /* 0x000fe200078e0017 */
[----:B------:R-:W-:-:S02]  /*6c6e0*/  MOV R13, R22 ;  /* 0x00000016000d7202 */ /* 0x000fc40000000f00 */
[----:B--2---:R0:W-:Y:S04]  /*6c6f0*/  STL.64 [R1+0x3d98], R6 ;  /* 0x003d980601007387 */ /* 0x0041e80000100a00 */
[----:B0-----:R-:W2:Y:S04]  /*6c700*/  LDL R6, [R1+0x28] ;  /* 0x0000280001067983 */ /* 0x001ea80000100800 */
[----:B------:R-:W2:Y:S04]  /*6c710*/  LDL R7, [R1+0x2c] ;  /* 0x00002c0001077983 */ /* 0x000ea80000100800 */
[----:B--2---:R-:W-:Y:S01]  /*6c720*/  STL.64 [R1+0x3dd8], R6 ;  /* 0x003dd80601007387 */ /* 0x004fe20000100a00 */
[----:B------:R-:W-:Y:S02]  /*6c730*/  STL.64 [R1+0x3de0], R12 ;  /* 0x003de00c01007387 */ /* 0x000fe40000100a00 */
[----:B------:R-:W2:Y:S02]  /*6c740*/  LDL.LU R20, [R1+0x440] ;  /* 0x0004400001147983 */ /* 0x000ea40000300800 */
[----:B------:R-:W2:Y:S01]  /*6c750*/  LDL.LU R21, [R1+0x444] ;  /* 0x0004440001157983 */ /* 0x000ea20000300800 */
[----:B------:R-:W3:Y:S01]  /*6c760*/  LDL.LU R22, [R1+0x448] ;  /* 0x0004480001167983 */ /* 0x000ee20000300800 */
[----:B------:R-:W3:Y:S01]  /*6c770*/  LDL.LU R23, [R1+0x44c] ;  /* 0x00044c0001177983 */ /* 0x000ee20000300800 */
[----:B------:R-:W-:Y:S01]  /*6c780*/  MOV R4, R2 ;  /* 0x0000000200047202 */ /* 0x000fe20000000f00 */
[----:B------:R-:W-:Y:S01]  /*6c790*/  IMAD.MOV.U32 R5, RZ, RZ, R3 ;  /* 0x000000ffff057224 */ /* 0x000fe200078e0003 */
[----:B---3--:R-:W-:Y:S01]  /*6c7a0*/  STL.64 [R1+0x3df0], R22 ;  /* 0x003df01601007387 */ /* 0x008fe20000100a00 */
[----:B--2---:R0:W-:Y:S02]  /*6c7b0*/  STL.64 [R1+0x3de8], R20 ;  /* 0x003de81401007387 */ /* 0x0041e40000100a00 */
[----:B------:R-:W2:Y:S02]  /*6c7c0*/  LDL.LU R2, [R1+0x3ebc] ;  /* 0x003ebc0001027983 */ /* 0x000ea40000300800 */
[----:B------:R-:W3:Y:S01]  /*6c7d0*/  LDL.LU R3, [R1+0x3eb8] ;  /* 0x003eb80001037983 */ /* 0x000ee20000300800 */
[----:B------:R1:W-:Y:S04]  /*6c7e0*/  STL.64 [R1+0x3df8], R4 ;  /* 0x003df80401007387 */ /* 0x0003e80000100a00 */
[----:B0-----:R-:W4:Y:S01]  /*6c7f0*/  LDL.LU R20, [R1+0x100] ;  /* 0x0001000001147983 */ /* 0x001f220000300800 */
[----:B------:R-:W-:-:S02]  /*6c800*/  MOV R21, R0 ;  /* 0x0000000000157202 */ /* 0x000fc40000000f00 */
[----:B------:R-:W2:Y:S03]  /*6c810*/  LDL.LU R0, [R1+0x3eb4] ;  /* 0x003eb40001007983 */ /* 0x000ea60000300800 */
[----:B----4-:R3:W-:Y:S01]  /*6c820*/  STL.64 [R1+0x3e00], R20 ;  /* 0x003e001401007387 */ /* 0x0107e20000100a00 */
[----:B-1----:R-:W4:Y:S02]  /*6c830*/  LDL.LU R4, [R1+0x460] ;  /* 0x0004600001047983 */ /* 0x002f240000300800 */
[----:B------:R-:W4:Y:S02]  /*6c840*/  LDL.LU R5, [R1+0x464] ;  /* 0x0004640001057983 */ /* 0x000f240000300800 */
[----:B------:R-:W4:Y:S01]  /*6c850*/  LDL.LU R6, [R1+0x468] ;  /* 0x0004680001067983 */ /* 0x000f220000300800 */
[----:B------:R-:W4:Y:S01]  /*6c860*/  LDL.LU R7, [R1+0x46c] ;  /* 0x00046c0001077983 */ /* 0x000f220000300800 */
[----:B---3--:R-:W-:Y:S01]  /*6c870*/  MOV R20, R3 ;  /* 0x0000000300147202 */ /* 0x008fe20000000f00 */
[----:B--2---:R-:W-:-:S02]  /*6c880*/  IMAD.MOV.U32 R21, RZ, RZ, R2 ;  /* 0x000000ffff157224 */ /* 0x004fc400078e0002 */
[----:B----4-:R-:W-:Y:S01]  /*6c890*/  STL.64 [R1+0x3e10], R6 ;  /* 0x003e100601007387 */ /* 0x010fe20000100a00 */
[----:B------:R0:W-:Y:S02]  /*6c8a0*/  STL.64 [R1+0x3e08], R4 ;  /* 0x003e080401007387 */ /* 0x0001e40000100a00 */
[----:B------:R-:W2:Y:S02]  /*6c8b0*/  LDL.LU R3, [R1+0x3eb0] ;  /* 0x003eb00001037983 */ /* 0x000ea40000300800 */
[----:B------:R-:W3:Y:S01]  /*6c8c0*/  LDL.LU R2, [R1+0x3eac] ;  /* 0x003eac0001027983 */ /* 0x000ee20000300800 */
[----:B------:R1:W-:Y:S04]  /*6c8d0*/  STL.64 [R1+0x3e18], R20 ;  /* 0x003e181401007387 */ /* 0x0003e80000100a00 */
[----:B0-----:R-:W4:Y:S01]  /*6c8e0*/  LDL.LU R4, [R1+0x470] ;  /* 0x0004700001047983 */ /* 0x001f220000300800 */
[----:B------:R-:W4:Y:S02]  /*6c8f0*/  LDL.LU R5, [R1+0x474] ;  /* 0x0004740001057983 */ /* 0x000f240000300800 */
[----:B------:R-:W2:Y:S02]  /*6c900*/  LDL.LU R6, [R1+0x478] ;  /* 0x0004780001067983 */ /* 0x000ea40000300800 */
[----:B------:R-:W2:Y:S01]  /*6c910*/  LDL.LU R7, [R1+0x47c] ;  /* 0x00047c0001077983 */ /* 0x000ea20000300800 */
[----:B-1----:R-:W-:Y:S01]  /*6c920*/  MOV R21, R0 ;  /* 0x0000000000157202 */ /* 0x002fe20000000f00 */
[----:B--2---:R-:W-:Y:S01]  /*6c930*/  STL.64 [R1+0x3e28], R6 ;  /* 0x003e280601007387 */ /* 0x004fe20000100a00 */
[----:B----4-:R0:W-:Y:S02]  /*6c940*/  STL.64 [R1+0x3e20], R4 ;  /* 0x003e200401007387 */ /* 0x0101e40000100a00 */
[----:B------:R-:W2:Y:S02]  /*6c950*/  LDL.LU R20, [R1+0x120] ;  /* 0x0001200001147983 */ /* 0x000ea40000300800 */
[----:B------:R-:W4:Y:S01]  /*6c960*/  LDL.LU R0, [R1+0x3ea8] ;  /* 0x003ea80001007983 */ /* 0x000f220000300800 */
[----:B--2---:R3:W-:Y:S01]  /*6c970*/  STL.64 [R1+0x3e30], R20 ;  /* 0x003e301401007387 */ /* 0x0047e20000100a00 */
[----:B0-----:R-:W2:Y:S02]  /*6c980*/  LDL.LU R4, [R1+0x480] ;  /* 0x0004800001047983 */ /* 0x001ea40000300800 */
[----:B------:R-:W2:Y:S02]  /*6c990*/  LDL.LU R5, [R1+0x484] ;  /* 0x0004840001057983 */ /* 0x000ea40000300800 */
[----:B------:R-:W2:Y:S01]  /*6c9a0*/  LDL.LU R6, [R1+0x488] ;  /* 0x0004880001067983 */ /* 0x000ea20000300800 */
[----:B------:R-:W2:Y:S01]  /*6c9b0*/  LDL.LU R7, [R1+0x48c] ;  /* 0x00048c0001077983 */ /* 0x000ea20000300800 */
[----:B---3--:R-:W-:Y:S01]  /*6c9c0*/  MOV R20, R2 ;  /* 0x0000000200147202 */ /* 0x008fe20000000f00 */
[----:B------:R-:W-:-:S02]  /*6c9d0*/  IMAD.MOV.U32 R21, RZ, RZ, R3 ;  /* 0x000000ffff157224 */ /* 0x000fc400078e0003 */
[----:B--2---:R-:W-:Y:S01]  /*6c9e0*/  STL.64 [R1+0x3e40], R6 ;  /* 0x003e400601007387 */ /* 0x004fe20000100a00 */
[----:B------:R-:W-:Y:S02]  /*6c9f0*/  STL.64 [R1+0x3e38], R4 ;  /* 0x003e380401007387 */ /* 0x000fe40000100a00 */
[----:B------:R-:W2:Y:S02]  /*6ca00*/  LDL.LU R2, [R1+0x3ea4] ;  /* 0x003ea40001027983 */ /* 0x000ea40000300800 */
[----:B------:R-:W3:Y:S01]  /*6ca10*/  LDL.LU R3, [R1+0x3ea0] ;  /* 0x003ea00001037983 */ /* 0x000ee20000300800 */
[----:B------:R-:W2:Y:S01]  /*6ca20*/  LDL.LU R24, [R1+0x30] ;  /* 0x0000300001187983 */ /* 0x000ea20000300800 */
[----:B------:R-:W2:Y:S02]  /*6ca30*/  LDL.LU R25, [R1+0x34] ;  /* 0x0000340001197983 */ /* 0x000ea40000300800 */
[----:B------:R0:W-:Y:S02]  /*6ca40*/  STL.64 [R1+0x3e48], R20 ;  /* 0x003e481401007387 */ /* 0x0001e40000100a00 */
[----:B0-----:R-:W2:Y:S01]  /*6ca50*/  LDL.LU R20, [R1+0x140] ;  /* 0x0001400001147983 */ /* 0x001ea20000300800 */
[----:B----4-:R-:W-:-:S02]  /*6ca60*/  MOV R21, R0 ;  /* 0x0000000000157202 */ /* 0x010fc40000000f00 */
[----:B------:R-:W4:Y:S03]  /*6ca70*/  LDL.LU R0, [R1+0x3e9c] ;  /* 0x003e9c0001007983 */ /* 0x000f260000300800 */
[----:B--2---:R3:W-:Y:S01]  /*6ca80*/  STL.64 [R1+0x3e60], R20 ;  /* 0x003e601401007387 */ /* 0x0047e20000100a00 */
[----:B------:R-:W2:Y:S02]  /*6ca90*/  LDL.LU R4, [R1+0x490] ;  /* 0x0004900001047983 */ /* 0x000ea40000300800 */
[----:B------:R-:W2:Y:S02]  /*6caa0*/  LDL.LU R5, [R1+0x494] ;  /* 0x0004940001057983 */ /* 0x000ea40000300800 */
[----:B------:R-:W2:Y:S01]  /*6cab0*/  LDL.LU R6, [R1+0x498] ;  /* 0x0004980001067983 */ /* 0x000ea20000300800 */
[----:B------:R-:W2:Y:S01]  /*6cac0*/  LDL.LU R7, [R1+0x49c] ;  /* 0x00049c0001077983 */ /* 0x000ea20000300800 */
[----:B---3--:R-:W-:Y:S01]  /*6cad0*/  MOV R20, R3 ;  /* 0x0000000300147202 */ /* 0x008fe20000000f00 */
[----:B------:R-:W-:-:S02]  /*6cae0*/  IMAD.MOV.U32 R21, RZ, RZ, R2 ;  /* 0x000000ffff157224 */ /* 0x000fc400078e0002 */
[----:B------:R-:W3:Y:S04]  /*6caf0*/  LDL.LU R3, [R1+0x3e98] ;  /* 0x003e980001037983 */ /* 0x000ee80000300800 */
[----:B------:R0:W-:Y:S04]  /*6cb00*/  STL.64 [R1+0x3e90], R20 ;  /* 0x003e901401007387 */ /* 0x0001e80000100a00 */
[----:B0-----:R-:W3:Y:S01]  /*6cb10*/  LDL.LU R20, [R1+0x4a0] ;  /* 0x0004a00001147983 */ /* 0x001ee20000300800 */
[----:B------:R-:W3:Y:S02]  /*6cb20*/  LDL.LU R21, [R1+0x4a4] ;  /* 0x0004a40001157983 */ /* 0x000ee40000300800 */
[----:B------:R-:W3:Y:S02]  /*6cb30*/  LDL.LU R22, [R1+0x4a8] ;  /* 0x0004a80001167983 */ /* 0x000ee40000300800 */
[----:B------:R-:W3:Y:S01]  /*6cb40*/  LDL.LU R23, [R1+0x4ac] ;  /* 0x0004ac0001177983 */ /* 0x000ee20000300800 */
[----:B--2---:R-:W-:Y:S01]  /*6cb50*/  STL.64 [R1+0x3e58], R6 ;  /* 0x003e580601007387 */ /* 0x004fe20000100a00 */
[----:B------:R0:W-:Y:S03]  /*6cb60*/  STL.64 [R1+0x3e50], R4 ;  /* 0x003e500401007387 */ /* 0x0001e60000100a00 */
[----:B0-----:R-:W2:Y:S01]  /*6cb70*/  LDL.LU R4, [R1+0x4b0] ;  /* 0x0004b00001047983 */ /* 0x001ea20000300800 */
[----:B------:R-:W2:Y:S02]  /*6cb80*/  LDL.LU R5, [R1+0x4b4] ;  /* 0x0004b40001057983 */ /* 0x000ea40000300800 */
[----:B------:R-:W2:Y:S02]  /*6cb90*/  LDL.LU R6, [R1+0x4b8] ;  /* 0x0004b80001067983 */ /* 0x000ea40000300800 */
[----:B------:R-:W2:Y:S01]  /*6cba0*/  LDL.LU R7, [R1+0x4bc] ;  /* 0x0004bc0001077983 */ /* 0x000ea20000300800 */
[----:B---3--:R-:W-:Y:S01]  /*6cbb0*/  HMMA.16816.F32 R24, R16, R24, R20 ;  /* 0x000000181018723c */ /* 0x008fe20000001814 */
        /* <DEDUP_REMOVED lines=10> */
[----:B------:R-:W2:Y:S01]  /*6cc60*/  LDL.LU R8, [R1+0x2c0] ;  /* 0x0002c00001087983 */ /* 0x000ea20000300800 */
[----:B------:R-:W2:Y:S02]  /*6cc70*/  LDL.LU R9, [R1+0x2c4] ;  /* 0x0002c40001097983 */ /* 0x000ea40000300800 */
[----:B------:R-:W2:Y:S02]  /*6cc80*/  LDL.LU R10, [R1+0x2c8] ;  /* 0x0002c800010a7983 */ /* 0x000ea40000300800 */
[----:B------:R-:W2:Y:S01]  /*6cc90*/  LDL.LU R11, [R1+0x2cc] ;  /* 0x0002cc00010b7983 */ /* 0x000ea20000300800 */
[----:B------:R-:W2:Y:S01]  /*6cca0*/  LDL.LU.64 R20, [R1+0x3e90] ;  /* 0x003e900001147983 */ /* 0x000ea20000300a00 */
[----:B------:R0:W-:Y:S02]  /*6ccb0*/  STL [R1+0x4a4], R25 ;  /* 0x0004a41901007387 */ /* 0x0001e40000100800 */
[----:B------:R1:W-:Y:S01]  /*6ccc0*/  STL.64 [R1+0x4a8], R26 ;  /* 0x0004a81a01007387 */ /* 0x0003e20000100a00 */
[----:B0-----:R-:W-:Y:S01]  /*6ccd0*/  MOV R25, R24 ;  /* 0x0000001800197202 */ /* 0x001fe20000000f00 */
[----:B-1----:R-:W2:Y:S01]  /*6cce0*/  LDL.LU.64 R26, [R1+0x3e88] ;  /* 0x003e8800011a7983 */ /* 0x002ea20000300a00 */
[----:B------:R-:W3:Y:S03]  /*6ccf0*/  LDL.LU R24, [R1+0x3e80] ;  /* 0x003e800001187983 */ /* 0x000ee60000300800 */
[----:B--2---:R-:W-:Y:S01]  /*6cd00*/  STL.64 [R1+0x3d78], R26 ;  /* 0x003d781a01007387 */ /* 0x004fe20000100a00 */
[----:B---3--:R0:W-:Y:S03]  /*6cd10*/  STL.64 [R1+0x3d70], R24 ;  /* 0x003d701801007387 */ /* 0x0081e60000100a00 */
[----:B0-----:R-:W2:Y:S01]  /*6cd20*/  LDL.LU R24, [R1+0x290] ;  /* 0x0002900001187983 */ /* 0x001ea20000300800 */
[----:B------:R-:W2:Y:S02]  /*6cd30*/  LDL.LU R25, [R1+0x294] ;  /* 0x0002940001197983 */ /* 0x000ea40000300800 */
[----:B------:R-:W3:Y:S01]  /*6cd40*/  LDL.LU R26, [R1+0x298] ;  /* 0x00029800011a7983 */ /* 0x000ee20000300800 */
[----:B------:R-:W-:-:S02]  /*6cd50*/  MOV R27, R3 ;  /* 0x00000003001b7202 */ /* 0x000fc40000000f00 */
[----:B------:R-:W4:Y:S01]  /*6cd60*/  LDL.LU R3, [R1+0x3e7c] ;  /* 0x003e7c0001037983 */ /* 0x000f220000300800 */
[----:B------:R-:W-:Y:S03]  /*6cd70*/  HMMA.16816.F32 R20, R16, R20, R4 ;  /* 0x000000141014723c */ /* 0x000fe60000001804 */
        /* <DEDUP_REMOVED lines=11> */
[----:B----4-:R-:W-:-:S02]  /*6ce30*/  IMAD.MOV.U32 R27, RZ, RZ, R3 ;  /* 0x000000ffff1b7224 */ /* 0x010fc400078e0003 */
[----:B------:R-:W3:Y:S01]  /*6ce40*/  LDL.LU R3, [R1+0x3e78] ;  /* 0x003e780001037983 */ /* 0x000ee20000300800 */
[----:B------:R-:W4:Y:S02]  /*6ce50*/  LDL.LU.64 R6, [R1+0x3e70] ;  /* 0x003e700001067983 */ /* 0x000f240000300a00 */
[----:B------:R-:W4:Y:S02]  /*6ce60*/  LDL.LU.64 R4, [R1+0x3e68] ;  /* 0x003e680001047983 */ /* 0x000f240000300a00 */
[----:B------:R0:W-:Y:S01]  /*6ce70*/  STL.64 [R1+0x5e0], R20 ;  /* 0x0005e01401007387 */ /* 0x0001e20000100a00 */
[----:B------:R4:W-:Y:S04]  /*6ce80*/  STL.64 [R1+0x5e8], R22 ;  /* 0x0005e81601007387 */ /* 0x0009e80000100a00 */
[----:B0-----:R-:W4:Y:S02]  /*6ce90*/  LDL.LU.64 R20, [R1+0x3e60] ;  /* 0x003e600001147983 */ /* 0x001f240000300a00 */
[C---:B----4-:R-:W-:Y:S02]  /*6cea0*/  HMMA.16816.F32 R20, R16.reuse, R20, R4 ;  /* 0x000000141014723c */ /* 0x050fe40000001804 */
[----:B------:R-:W4:Y:S01]  /*6ceb0*/  LDL.LU.64 R6, [R1+0x3e58] ;  /* 0x003e580001067983 */ /* 0x000f220000300a00 */
[----:B------:R-:W4:Y:S11]  /*6cec0*/  LDL.LU.64 R4, [R1+0x3e50] ;  /* 0x003e500001047983 */ /* 0x000f360000300a00 */
[----:B------:R-:W-:Y:S09]  /*6ced0*/  @!UPT UIADD3 URZ, URZ, URZ, URZ ;  /* 0x0000003f3f3ff290 */ /* 0x000ff2000fffe03f */
[----:B------:R0:W-:Y:S01]  /*6cee0*/  STL.64 [R1+0x5d0], R20 ;  /* 0x0005d01401007387 */ /* 0x0001e20000100a00 */
[----:B------:R4:W-:Y:S03]  /*6cef0*/  STL.64 [R1+0x5d8], R22 ;  /* 0x0005d81601007387 */ /* 0x0009e60000100a00 */
        /* <DEDUP_REMOVED lines=30> */
[----:B------:R-:W2:Y:S11]  /*6d0e0*/  LDL.LU.64 R12, [R1+0x3de0] ;  /* 0x003de000010c7983 */ /* 0x000eb60000300a00 */
[----:B------:R-:W-:Y:S10]  /*6d0f0*/  @!UPT UIADD3 URZ, URZ, URZ, URZ ;  /* 0x0000003f3f3ff290 */ /* 0x000ff4000fffe03f */
[----:B------:R-:W-:Y:S01]  /*6d100*/  STL.64 [R1+0x580], R4 ;  /* 0x0005800401007387 */ /* 0x000fe20000100a00 */
[----:B------:R0:W-:Y:S03]  /*6d110*/  STL.64 [R1+0x588], R6 ;  /* 0x0005880601007387 */ /* 0x0001e60000100a00 */
[----:B0-----:R-:W4:Y:S01]  /*6d120*/  LDL.LU.64 R6, [R1+0x3dd8] ;  /* 0x003dd80001067983 */ /* 0x001f220000300a00 */
[C---:B--2---:R-:W-:Y:S03]  /*6d130*/  HMMA.16816.F32 R12, R16.reuse, R12, R20 ;  /* 0x0000000c100c723c */ /* 0x044fe60000001814 */
[----:B------:R-:W2:Y:S11]  /*6d140*/  LDL.LU.64 R20, [R1+0x3dd0] ;  /* 0x003dd00001147983 */ /* 0x000eb60000300a00 */
[----:B------:R-:W-:Y:S09]  /*6d150*/  @!UPT UIADD3 URZ, URZ, URZ, URZ ;  /* 0x0000003f3f3ff290 */ /* 0x000ff2000fffe03f */
[----:B------:R-:W-:Y:S01]  /*6d160*/  STL.64 [R1+0x570], R12 ;  /* 0x0005700c01007387 */ /* 0x000fe20000100a00 */
[----:B------:R-:W-:Y:S02]  /*6d170*/  STL.64 [R1+0x578], R14 ;  /* 0x0005780e01007387 */ /* 0x000fe40000100a00 */
[----:B------:R-:W0:Y:S02]  /*6d180*/  LDSM.16.M88.4 R12, [R0+0x31080] ;  /* 0x03108000000c783b */ /* 0x000e240000000200 */
[----:B0-----:R0:W-:Y:S04]  /*6d190*/  STL [R1+0x3ca0], R15 ;  /* 0x003ca00f01007387 */ /* 0x0011e80000100800 */
[----:B0-----:R-:W3:Y:S01]  /*6d1a0*/  LDL R15, [R1+0x1f58] ;  /* 0x001f5800010f7983 */ /* 0x001ee20000100800 */
[----:B--2---:R-:W-:Y:S03]  /*6d1b0*/  HMMA.16816.F32 R16, R16, R20, R8 ;  /* 0x000000141010723c */ /* 0x004fe60000001808 */
[----:B------:R-:W2:Y:S01]  /*6d1c0*/  LDL.LU.64 R10, [R1+0x3dc8] ;  /* 0x003dc800010a7983 */ /* 0x000ea20000300a00 */
[----:B------:R-:W4:Y:S02]  /*6d1d0*/  LDL.LU.64 R22, [R1+0x3dc0] ;  /* 0x003dc00001167983 */ /* 0x000f240000300a00 */
[----:B------:R-:W4:Y:S11]  /*6d1e0*/  LDL.LU.64 R20, [R1+0x3db8] ;  /* 0x003db80001147983 */ /* 0x000f360000300a00 */
[----:B------:R-:W-:Y:S06]  /*6d1f0*/  @!UPT UIADD3 URZ, URZ, URZ, URZ ;  /* 0x0000003f3f3ff290 */ /* 0x000fec000fffe03f */
[----:B------:R-:W-:Y:S01]  /*6d200*/  STL.64 [R1+0x4b0], R16 ;  /* 0x0004b01001007387 */ /* 0x000fe20000100a00 */
[----:B------:R-:W-:Y:S01]  /*6d210*/  MOV R8, R19 ;  /* 0x0000001300087202 */ /* 0x000fe20000000f00 */
[----:B------:R2:W-:Y:S01]  /*6d220*/  STL [R1+0x4b8], R18 ;  /* 0x0004b81201007387 */ /* 0x0005e20000100800 */
[C---:B----4-:R-:W-:Y:S01]  /*6d230*/  HMMA.16816.F32 R4, R20.reuse, R6, R24 ;  /* 0x000000061404723c */ /* 0x050fe20000001818 */
[----:B--2---:R-:W-:Y:S02]  /*6d240*/  MOV R18, R11 ;  /* 0x0000000b00127202 */ /* 0x004fe40000000f00 */
[----:B------:R-:W2:Y:S01]  /*6d250*/  LDL.LU R11, [R1+0x3db0] ;  /* 0x003db000010b7983 */ /* 0x000ea20000300800 */
[----:B------:R-:W-:Y:S02]  /*6d260*/  STL [R1+0x39c4], R8 ;  /* 0x0039c40801007387 */ /* 0x000fe40000100800 */
[----:B------:R-:W4:Y:S02]  /*6d270*/  LDL.LU.64 R26, [R1+0x3da8] ;  /* 0x003da800011a7983 */ /* 0x000f240000300a00 */
[----:B------:R-:W4:Y:S11]  /*6d280*/  LDL.LU.64 R24, [R1+0x3da0] ;  /* 0x003da00001187983 */ /* 0x000f360000300a00 */
[----:B------:R-:W-:Y:S04]  /*6d290*/  @!UPT UIADD3 URZ, URZ, URZ, URZ ;  /* 0x0000003f3f3ff290 */ /* 0x000fe8000fffe03f */
[----:B------:R-:W-:Y:S01]  /*6d2a0*/  STL.64 [R1+0x490], R4 ;  /* 0x0004900401007387 */ /* 0x000fe20000100a00 */
[----:B------:R0:W-:Y:S03]  /*6d2b0*/  STL.64 [R1+0x498], R6 ;  /* 0x0004980601007387 */ /* 0x0001e60000100a00 */
[----:B0-----:R-:W4:Y:S02]  /*6d2c0*/  LDL.LU.64 R6, [R1+0x3d98] ;  /* 0x003d980001067983 */ /* 0x001f240000300a00 */
[C---:B----4-:R-:W-:Y:S02]  /*6d2d0*/  HMMA.16816.F32 R4, R20.reuse, R6, R24 ;  /* 0x000000061404723c */ /* 0x050fe40000001818 */
[----:B------:R-:W4:Y:S01]  /*6d2e0*/  LDL.LU.64 R26, [R1+0x3d90] ;  /* 0x003d9000011a7983 */ /* 0x000f220000300a00 */
[----:B------:R-:W4:Y:S11]  /*6d2f0*/  LDL.LU.64 R24, [R1+0x3d88] ;  /* 0x003d880001187983 */ /* 0x000f360000300a00 */
[----:B------:R-:W-:Y:S09]  /*6d300*/  @!UPT UIADD3 URZ, URZ, URZ, URZ ;  /* 0x0000003f3f3ff290 */ /* 0x000ff2000fffe03f */
[----:B------:R-:W-:Y:S01]  /*6d310*/  STL.64 [R1+0x480], R4 ;  /* 0x0004800401007387 */ /* 0x000fe20000100a00 */
[----:B------:R0:W-:Y:S03]  /*6d320*/  STL.64 [R1+0x488], R6 ;  /* 0x0004880601007387 */ /* 0x0001e60000100a00 */
[----:B0-----:R-:W4:Y:S01]  /*6d330*/  LDL.LU.64 R6, [R1+0x3d80] ;  /* 0x003d800001067983 */ /* 0x001f220000300a00 */
[----:B---3--:R-:W-:Y:S01]  /*6d340*/  IMAD.MOV.U32 R19, RZ, RZ, R3 ;  /* 0x000000ffff137224 */ /* 0x008fe200078e0003 */
[C---:B----4-:R-:W-:Y:S02]  /*6d350*/  HMMA.16816.F32 R4, R20.reuse, R6, R24 ;  /* 0x000000061404723c */ /* 0x050fe40000001818 */
[----:B------:R-:W3:Y:S01]  /*6d360*/  LDL.LU.64 R26, [R1+0x3d78] ;  /* 0x003d7800011a7983 */ /* 0x000ee20000300a00 */
[----:B------:R-:W4:Y:S11]  /*6d370*/  LDL.LU.64 R24, [R1+0x3d70] ;  /* 0x003d700001187983 */ /* 0x000f360000300a00 */
[----:B------:R-:W-:Y:S09]  /*6d380*/  @!UPT UIADD3 URZ, URZ, URZ, URZ ;  /* 0x0000003f3f3ff290 */ /* 0x000ff2000fffe03f */
[----:B------:R-:W-:Y:S01]  /*6d390*/  STL.64 [R1+0x470], R4 ;  /* 0x0004700401007387 */ /* 0x000fe20000100a00 */
[----:B------:R0:W-:Y:S01]  /*6d3a0*/  STL [R1+0x478], R6 ;  /* 0x0004780601007387 */ /* 0x0001e20000100800 */
[----:B------:R-:W-:Y:S02]  /*6d3b0*/  MOV R3, R7 ;  /* 0x0000000700037202 */ /* 0x000fe40000000f00 */
[----:B0-----:R-:W3:Y:S01]  /*6d3c0*/  LDL.LU.64 R6, [R1+0x3d68] ;  /* 0x003d680001067983 */ /* 0x001ee20000300a00 */
[----:B------:R-:W3:Y:S02]  /*6d3d0*/  LDL.LU.64 R4, [R1+0x3d60] ;  /* 0x003d600001047983 */ /* 0x000ee40000300a00 */
[----:B------:R-:W-:Y:S01]  /*6d3e0*/  STL [R1+0x3910], R3 ;  /* 0x0039100301007387 */ /* 0x000fe20000100800 */
[C---:B---3--:R-:W-:Y:S11]  /*6d3f0*/  HMMA.16816.F32 R4, R20.reuse, R26, R4 ;  /* 0x0000001a1404723c */ /* 0x048ff60000001804 */
[----:B------:R-:W-:Y:S11]  /*6d400*/  @!UPT UIADD3 URZ, URZ, URZ, URZ ;  /* 0x0000003f3f3ff290 */ /* 0x000ff6000fffe03f */
[----:B------:R-:W-:Y:S01]  /*6d410*/  @!UPT UIADD3 URZ, URZ, URZ, URZ ;  /* 0x0000003f3f3ff290 */ /* 0x000fe2000fffe03f */
[----:B------:R-:W-:Y:S01]  /*6d420*/  STL.64 [R1+0x460], R4 ;  /* 0x0004600401007387 */ /* 0x000fe20000100a00 */
[----:B------:R0:W-:Y:S03]  /*6d430*/  STL.64 [R1+0x468], R6 ;  /* 0x0004680601007387 */ /* 0x0001e60000100a00 */
[----:B0-----:R-:W2:Y:S01]  /*6d440*/  LDL.LU.64 R6, [R1+0x3d58] ;  /* 0x003d580001067983 */ /* 0x001ea20000300a00 */
[----:B------:R-:W2:Y:S02]  /*6d450*/  LDL.LU.64 R4, [R1+0x3d50] ;  /* 0x003d500001047983 */ /* 0x000ea40000300a00 */
[----:B------:R-:W-:Y:S02]  /*6d460*/  STL.64 [R1+0x3c58], R26 ;  /* 0x003c581a01007387 */ /* 0x000fe40000100a00 */
[----:B----4-:R0:W-:Y:S02]  /*6d470*/  STL.64 [R1+0x3c50], R24 ;  /* 0x003c501801007387 */ /* 0x0101e40000100a00 */
[----:B0-----:R-:W3:Y:S01]  /*6d480*/  LDL.LU R24, [R1+0x250] ;  /* 0x0002500001187983 */ /* 0x001ee20000300800 */
[----:B------:R-:W3:Y:S02]  /*6d490*/  LDL.LU R25, [R1+0x254] ;  /* 0x0002540001197983 */ /* 0x000ee40000300800 */
[----:B------:R-:W3:Y:S02]  /*6d4a0*/  LDL.LU R26, [R1+0x258] ;  /* 0x00025800011a7983 */ /* 0x000ee40000300800 */
[----:B------:R-:W3:Y:S01]  /*6d4b0*/  LDL.LU R27, [R1+0x25c] ;  /* 0x00025c00011b7983 */ /* 0x000ee20000300800 */
[C---:B--2---:R-:W-:Y:S11]  /*6d4c0*/  HMMA.16816.F32 R4, R20.reuse, R10, R4 ;  /* 0x0000000a1404723c */ /* 0x044ff60000001804 */
[----:B------:R-:W-:Y:S11]  /*6d4d0*/  @!UPT UIADD3 URZ, URZ, URZ, URZ ;  /* 0x0000003f3f3ff290 */ /* 0x000ff6000fffe03f */
[----:B------:R-:W-:Y:S01]  /*6d4e0*/  @!UPT UIADD3 URZ, URZ, URZ, URZ ;  /* 0x0000003f3f3ff290 */ /* 0x000fe2000fffe03f */
[----:B------:R-:W-:Y:S01]  /*6d4f0*/  STL.64 [R1+0x450], R4 ;  /* 0x0004500401007387 */ /* 0x000fe20000100a00 */
[----:B------:R0:W-:Y:S03]  /*6d500*/  STL.64 [R1+0x458], R6 ;  /* 0x0004580601007387 */ /* 0x0001e60000100a00 */
[----:B0-----:R-:W2:Y:S01]  /*6d510*/  LDL.LU.64 R6, [R1+0x3d48] ;  /* 0x003d480001067983 */ /* 0x001ea20000300a00 */
[----:B------:R0:W-:Y:S02]  /*6d520*/  STL.64 [R1+0x3d18], R10 ;  /* 0x003d180a01007387 */ /* 0x0001e40000100a00 */
[----:B------:R-:W2:Y:S02]  /*6d530*/  LDL.LU R8, [R1+0x260] ;  /* 0x0002600001087983 */ /* 0x000ea40000300800 */
[----:B------:R-:W2:Y:S01]  /*6d540*/  LDL.LU R9, [R1+0x264] ;  /* 0x0002640001097983 */ /* 0x000ea20000300800 */
[----:B0-----:R-:W2:Y:S01]  /*6d550*/  LDL.LU R10, [R1+0x268] ;  /* 0x00026800010a7983 */ /* 0x001ea20000300800 */
[----:B------:R-:W2:Y:S02]  /*6d560*/  LDL.LU R11, [R1+0x26c] ;  /* 0x00026c00010b7983 */ /* 0x000ea40000300800 */
[C---:B--2---:R-:W-:Y:S11]  /*6d570*/  HMMA.16816.F32 R8, R20.reuse, R6, R8 ;  /* 0x000000061408723c */ /* 0x044ff60000001808 */
[----:B------:R-:W-:Y:S11]  /*6d580*/  @!UPT UIADD3 URZ, URZ, URZ, URZ ;  /* 0x0000003f3f3ff290 */ /* 0x000ff6000fffe03f */
[----:B------:R-:W-:Y:S01]  /*6d590*/  @!UPT UIADD3 URZ, URZ, URZ, URZ ;  /* 0x0000003f3f3ff290 */ /* 0x000fe2000fffe03f */
[----:B------:R-:W-:Y:S01]  /*6d5a0*/  STL.64 [R1+0x440], R8 ;  /* 0x0004400801007387 */ /* 0x000fe20000100a00 */
[----:B------:R-:W-:Y:S02]  /*6d5b0*/  STL [R1+0x448], R10 ;  /* 0x0004480a01007387 */ /* 0x000fe40000100800 */
[----:B------:R3:W-:Y:S02]  /*6d5c0*/  STL.64 [R1+0x3d30], R6 ;  /* 0x003d300601007387 */ /* 0x0007e40000100a00 */
[C---:B---3--:R-:W-:Y:S01]  /*6d5d0*/  HMMA.16816.F32 R4, R20.reuse, R18, R24 ;  /* 0x000000121404723c */ /* 0x048fe20000001818 */
[----:B------:R-:W-:Y:S01]  /*6d5e0*/  MOV R3, R11 ;  /* 0x0000000b00037202 */ /* 0x000fe20000000f00 */
[----:B------:R-:W0:Y:S04]  /*6d5f0*/  LDSM.16.M88.4 R16, [R15+0x32080] ;  /* 0x032080000f10783b */ /* 0x000e280000000200 */
[----:B------:R-:W-:Y:S01]  /*6d600*/  STL [R1+0x39c0], R3 ;  /* 0x0039c00301007387 */ /* 0x000fe20000100800 */
[----:B------:R-:W2:Y:S11]  /*6d610*/  LDL.LU R8, [R1+0x410] ;  /* 0x0004100001087983 */ /* 0x000eb60000300800 */
[----:B------:R-:W-:Y:S05]  /*6d620*/  @!UPT UIADD3 URZ, URZ, URZ, URZ ;  /* 0x0000003f3f3ff290 */ /* 0x000fea000fffe03f */
[----:B------:R1:W-:Y:S01]  /*6d630*/  STL.64 [R1+0x560], R4 ;  /* 0x0005600401007387 */ /* 0x0003e20000100a00 */
[----:B------:R3:W-:Y:S02]  /*6d640*/  STL.64 [R1+0x568], R6 ;  /* 0x0005680601007387 */ /* 0x0007e40000100a00 */
[----:B------:R-:W2:Y:S02]  /*6d650*/  LDL.LU R9, [R1+0x414] ;  /* 0x0004140001097983 */ /* 0x000ea40000300800 */
[----:B------:R-:W4:Y:S01]  /*6d660*/  LDL.LU R10, [R1+0x418] ;  /* 0x00041800010a7983 */ /* 0x000f220000300800 */
[----:B------:R-:W4:Y:S04]  /*6d670*/  LDL.LU R11, [R1+0x41c] ;  /* 0x00041c00010b7983 */ /* 0x000f280000300800 */
[----:B-1----:R-:W2:Y:S01]  /*6d680*/  LDL.LU R4, [R1+0x420] ;  /* 0x0004200001047983 */ /* 0x002ea20000300800 */
[----:B------:R-:W2:Y:S02]  /*6d690*/  LDL.LU R5, [R1+0x424] ;  /* 0x0004240001057983 */ /* 0x000ea40000300800 */
[----:B---3--:R-:W3:Y:S02]  /*6d6a0*/  LDL.LU R6, [R1+0x428] ;  /* 0x0004280001067983 */ /* 0x008ee40000300800 */
[----:B------:R-:W3:Y:S01]  /*6d6b0*/  LDL.LU R7, [R1+0x42c] ;  /* 0x00042c0001077983 */ /* 0x000ee20000300800 */
[----:B------:R-:W2:Y:S01]  /*6d6c0*/  LDL.LU R24, [R1+0x430] ;  /* 0x0004300001187983 */ /* 0x000ea20000300800 */
[----:B------:R-:W4:Y:S02]  /*6d6d0*/  LDL.LU R25, [R1+0x434] ;  /* 0x0004340001197983 */ /* 0x000f240000300800 */
[----:B------:R-:W4:Y:S02]  /*6d6e0*/  LDL.LU R26, [R1+0x438] ;  /* 0x00043800011a7983 */ /* 0x000f240000300800 */
[----:B------:R-:W4:Y:S01]  /*6d6f0*/  LDL.LU R27, [R1+0x43c] ;  /* 0x00043c00011b7983 */ /* 0x000f220000300800 */
[----:B---3--:R1:W-:Y:S01]  /*6d700*/  STL.64 [R1+0x3d40], R6 ;  /* 0x003d400601007387 */ /* 0x0083e20000100a00 */
[----:B--2---:R-:W-:Y:S03]  /*6d710*/  STL.64 [R1+0x3d38], R4 ;  /* 0x003d380401007387 */ /* 0x004fe60000100a00 */
[----:B-1----:R-:W2:Y:S01]  /*6d720*/  LDL.64 R6, [R1+0x158] ;  /* 0x0001580001067983 */ /* 0x002ea20000100a00 */
[----:B----4-:R1:W-:Y:S02]  /*6d730*/  STL.64 [R1+0x3d28], R10 ;  /* 0x003d280a01007387 */ /* 0x0103e40000100a00 */
[----:B------:R-:W-:Y:S01]  /*6d740*/  STL.64 [R1+0x3d20], R8 ;  /* 0x003d200801007387 */ /* 0x000fe20000100a00 */
[----:B-1----:R-:W3:Y:S01]  /*6d750*/  LDL.64 R10, [R1+0x148] ;  /* 0x00014800010a7983 */ /* 0x002ee20000100a00 */
[----:B------:R1:W-:Y:S02]  /*6d760*/  STL.64 [R1+0x3cb0], R14 ;  /* 0x003cb00e01007387 */ /* 0x0003e40000100a00 */
[----:B------:R-:W-:Y:S01]  /*6d770*/  STL.64 [R1+0x3ca8], R12 ;  /* 0x003ca80c01007387 */ /* 0x000fe20000100a00 */
[----:B-1----:R-:W4:Y:S04]  /*6d780*/  LDL.64 R14, [R1+0xf8] ;  /* 0x0000f800010e7983 */ /* 0x002f280000100a00 */
[----:B----4-:R1:W-:Y:S04]  /*6d790*/  STL.64 [R1+0x3cc8], R14 ;  /* 0x003cc80e01007387 */ /* 0x0103e80000100a00 */
[----:B-1----:R-:W4:Y:S04]  /*6d7a0*/  LDL.64 R14, [R1+0x108] ;  /* 0x00010800010e7983 */ /* 0x002f280000100a00 */
[----:B----4-:R1:W-:Y:S04]  /*6d7b0*/  STL.64 [R1+0x3ce0], R14 ;  /* 0x003ce00e01007387 */ /* 0x0103e80000100a00 */
[----:B-1----:R-:W4:Y:S04]  /*6d7c0*/  LDL.64 R14, [R1+0x118] ;  /* 0x00011800010e7983 */ /* 0x002f280000100a00 */
[----:B----4-:R1:W-:Y:S04]  /*6d7d0*/  STL.64 [R1+0x3cf8], R14 ;  /* 0x003cf80e01007387 */ /* 0x0103e80000100a00 */
[----:B-1----:R-:W4:Y:S04]  /*6d7e0*/  LDL.64 R14, [R1+0x128] ;  /* 0x00012800010e7983 */ /* 0x002f280000100a00 */
[----:B----4-:R1:W-:Y:S04]  /*6d7f0*/  STL.64 [R1+0x3d10], R14 ;  /* 0x003d100e01007387 */ /* 0x0103e80000100a00 */
[----:B-1----:R-:W4:Y:S01]  /*6d800*/  LDL.64 R14, [R1+0x138] ;  /* 0x00013800010e7983 */ /* 0x002f220000100a00 */
[----:B0-----:R-:W-:Y:S02]  /*6d810*/  STL.64 [R1+0x3b50], R18 ;  /* 0x003b501201007387 */ /* 0x001fe40000100a00 */
[----:B------:R0:W-:Y:S02]  /*6d820*/  STL.64 [R1+0x3b48], R16 ;  /* 0x003b481001007387 */ /* 0x0001e40000100a00 */
        /* <DEDUP_REMOVED lines=10> */
[----:B------:R-:W-:Y:S01]  /*6d8d0*/  HMMA.16816.F32 R24, R20, R6, R24 ;  /* 0x000000061418723c */ /* 0x000fe20000001818 */
[----:B--2---:R-:W-:Y:S01]  /*6d8e0*/  STL.64 [R1+0x3cf0], R18 ;  /* 0x003cf01201007387 */ /* 0x004fe20000100a00 */
        /* <DEDUP_REMOVED lines=10> */
[----:B------:R-:W2:Y:S02]  /*6d990*/  LDL.LU R19, [R1+0x40c] ;  /* 0x00040c0001137983 */ /* 0x000ea40000300800 */
[----:B------:R0:W-:Y:S01]  /*6d9a0*/  STL.64 [R1+0x4c0], R24 ;  /* 0x0004c01801007387 */ /* 0x0001e20000100a00 */
[----:B------:R-:W-:Y:S02]  /*6d9b0*/  STL.64 [R1+0x4c8], R26 ;  /* 0x0004c81a01007387 */ /* 0x000fe40000100a00 */
[----:B0-----:R-:W-:Y:S01]  /*6d9c0*/  IMAD.MOV.U32 R25, RZ, RZ, R6 ;  /* 0x000000ffff197224 */ /* 0x001fe200078e0006 */
[----:B------:R-:W-:-:S02]  /*6d9d0*/  MOV R24, R7 ;  /* 0x0000000700187202 */ /* 0x000fc40000000f00 */
[----:B------:R-:W2:Y:S01]  /*6d9e0*/  LDL.LU.64 R6, [R1+0x3d40] ;  /* 0x003d400001067983 */ /* 0x000ea20000300a00 */
[----:B------:R-:W2:Y:S02]  /*6d9f0*/  LDL.LU.64 R4, [R1+0x3d38] ;  /* 0x003d380001047983 */ /* 0x000ea40000300a00 */
[----:B---3--:R-:W-:Y:S01]  /*6da00*/  IMAD.MOV.U32 R3, RZ, RZ, R11 ;  /* 0x000000ffff037224 */ /* 0x008fe200078e000b */
[C---:B--2---:R-:W-:Y:S11]  /*6da10*/  HMMA.16816.F32 R4, R20.reuse, R10, R4 ;  /* 0x0000000a1404723c */ /* 0x044ff60000001804 */
[----:B------:R-:W-:Y:S11]  /*6da20*/  @!UPT UIADD3 URZ, URZ, URZ, URZ ;  /* 0x0000003f3f3ff290 */ /* 0x000ff6000fffe03f */
[----:B------:R-:W-:Y:S01]  /*6da30*/  @!UPT UIADD3 URZ, URZ, URZ, URZ ;  /* 0x0000003f3f3ff290 */ /* 0x000fe2000fffe03f */
[----:B------:R0:W-:Y:S01]  /*6da40*/  STL.64 [R1+0x550], R4 ;  /* 0x0005500401007387 */ /* 0x0001e20000100a00 */
[----:B------:R1:W-:Y:S01]  /*6da50*/  STL.64 [R1+0x558], R6 ;  /* 0x0005580601007387 */ /* 0x0003e20000100a00 */
[----:B0-----:R-:W-:Y:S02]  /*6da60*/  MOV R4, R10 ;  /* 0x0000000a00047202 */ /* 0x001fe40000000f00 */
[----:B-1----:R-:W2:Y:S01]  /*6da70*/  LDL.LU.64 R6, [R1+0x3d30] ;  /* 0x003d300001067983 */ /* 0x002ea20000300a00 */
[----:B------:R-:W3:Y:S02]  /*6da80*/  LDL.LU.64 R10, [R1+0x3d28] ;  /* 0x003d2800010a7983 */ /* 0x000ee40000300a00 */
[----:B------:R-:W3:Y:S02]  /*6da90*/  LDL.LU.64 R8, [R1+0x3d20] ;  /* 0x003d200001087983 */ /* 0x000ee40000300a00 */
[----:B------:R-:W-:Y:S01]  /*6daa0*/  STL [R1+0x3c0c], R3 ;  /* 0x003c0c0301007387 */ /* 0x000fe20000100800 */
[----:B------:R-:W-:Y:S01]  /*6dab0*/  STL [R1+0x3c08], R4 ;  /* 0x003c080401007387 */ /* 0x000fe20000100800 */
[----:B----4-:R-:W-:Y:S01]  /*6dac0*/  MOV R5, R15 ;  /* 0x0000000f00057202 */ /* 0x010fe20000000f00 */
[C---:B---3--:R-:W-:Y:S11]  /*6dad0*/  HMMA.16816.F32 R8, R20.reuse, R14, R8 ;  /* 0x0000000e1408723c */ /* 0x048ff60000001808 */
[----:B------:R-:W-:Y:S11]  /*6dae0*/  @!UPT UIADD3 URZ, URZ, URZ, URZ ;  /* 0x0000003f3f3ff290 */ /* 0x000ff6000fffe03f */
[----:B------:R-:W-:Y:S01]  /*6daf0*/  @!UPT UIADD3 URZ, URZ, URZ, URZ ;  /* 0x0000003f3f3ff290 */ /* 0x000fe2000fffe03f */
[----:B------:R0:W-:Y:S01]  /*6db00*/  STL.64 [R1+0x430], R8 ;  /* 0x0004300801007387 */ /* 0x0001e20000100a00 */
[----:B------:R1:W-:Y:S01]  /*6db10*/  STL.64 [R1+0x438], R10 ;  /* 0x0004380a01007387 */ /* 0x0003e20000100a00 */
[----:B0-----:R-:W-:Y:S02]  /*6db20*/  MOV R8, R14 ;  /* 0x0000000e00087202 */ /* 0x001fe40000000f00 */
[----:B-1----:R-:W3:Y:S01]  /*6db30*/  LDL.LU.64 R10, [R1+0x3d18] ;  /* 0x003d1800010a7983 */ /* 0x002ee20000300a00 */
[----:B------:R-:W4:Y:S03]  /*6db40*/  LDL.LU.64 R14, [R1+0x3d10] ;  /* 0x003d1000010e7983 */ /* 0x000f260000300a00 */
[----:B------:R-:W-:Y:S01]  /*6db50*/  STL [R1+0x3c10], R8 ;  /* 0x003c100801007387 */ /* 0x000fe20000100800 */
[C---:B----4-:R-:W-:Y:S01]  /*6db60*/  HMMA.16816.F32 R16, R20.reuse, R14, R16 ;  /* 0x0000000e1410723c */ /* 0x050fe20000001810 */
[----:B------:R-:W-:Y:S01]  /*6db70*/  IMAD.MOV.U32 R28, RZ, RZ, R14 ;  /* 0x000000ffff1c7224 */ /* 0x000fe200078e000e */
[----:B------:R-:W-:Y:S11]  /*6db80*/  MOV R9, R15 ;  /* 0x0000000f00097202 */ /* 0x000ff60000000f00 */
[----:B------:R-:W-:Y:S10]  /*6db90*/  @!UPT UIADD3 URZ, URZ, URZ, URZ ;  /* 0x0000003f3f3ff290 */ /* 0x000ff4000fffe03f */
[----:B------:R-:W-:Y:S01]  /*6dba0*/  STL.64 [R1+0x420], R16 ;  /* 0x0004201001007387 */ /* 0x000fe20000100a00 */
[----:B------:R0:W-:Y:S03]  /*6dbb0*/  STL.64 [R1+0x428], R18 ;  /* 0x0004281201007387 */ /* 0x0001e60000100a00 */
[----:B0-----:R-:W4:Y:S01]  /*6dbc0*/  LDL.LU.64 R18, [R1+0x3d08] ;  /* 0x003d080001127983 */ /* 0x001f220000300a00 */
[----:B------:R-:W4:Y:S02]  /*6dbd0*/  LDL.LU.64 R16, [R1+0x3d00] ;  /* 0x003d000001107983 */ /* 0x000f240000300a00 */
[----:B------:R-:W4:Y:S02]  /*6dbe0*/  LDL.LU.64 R14, [R1+0x3cf8] ;  /* 0x003cf800010e7983 */ /* 0x000f240000300a00 */
        /* <DEDUP_REMOVED lines=8> */
[----:B------:R-:W4:Y:S02]  /*6dc70*/  LDL.LU.64 R14, [R1+0x3ce0] ;  /* 0x003ce000010e7983 */ /* 0x000f240000300a00 */
        /* <DEDUP_REMOVED lines=9> */
[----:B--2---:R-:W-:Y:S01]  /*6dd10*/  STL.64 [R1+0x3c38], R6 ;  /* 0x003c380601007387 */ /* 0x004fe20000100a00 */
[----:B------:R4:W-:Y:S02]  /*6dd20*/  STL.64 [R1+0x3c30], R4 ;  /* 0x003c300401007387 */ /* 0x0009e40000100a00 */
[C---:B----4-:R-:W-:Y:S01]  /*6dd30*/  HMMA.16816.F32 R4, R20.reuse, R14, R16 ;  /* 0x0000000e1404723c */ /* 0x050fe20000001810 */
[----:B------:R-:W-:Y:S11]  /*6dd40*/  IMAD.MOV.U32 R8, RZ, RZ, R14 ;  /* 0x000000ffff087224 */ /* 0x000ff600078e000e */
[----:B------:R-:W-:Y:S11]  /*6dd50*/  @!UPT UIADD3 URZ, URZ, URZ, URZ ;  /* 0x0000003f3f3ff290 */ /* 0x000ff6000fffe03f */
[----:B------:R-:W-:Y:S01]  /*6dd60*/  STL.64 [R1+0x3f0], R4 ;  /* 0x0003f00401007387 */ /* 0x000fe20000100a00 */
[----:B------:R-:W-:Y:S02]  /*6dd70*/  STL.64 [R1+0x3f8], R6 ;  /* 0x0003f80601007387 */ /* 0x000fe40000100a00 */
[----:B---3--:R-:W-:Y:S02]  /*6dd80*/  STL.64 [R1+0x3c48], R10 ;  /* 0x003c480a01007387 */ /* 0x008fe40000100a00 */
[----:B------:R0:W-:Y:S02]  /*6dd90*/  STL.64 [R1+0x3c40], R8 ;  /* 0x003c400801007387 */ /* 0x0001e40000100a00 */
[----:B0-----:R-:W2:Y:S01]  /*6dda0*/  LDL.LU R8, [R1+0x380] ;  /* 0x0003800001087983 */ /* 0x001ea20000300800 */
[----:B------:R-:W2:Y:S02]  /*6ddb0*/  LDL.LU R9, [R1+0x384] ;  /* 0x0003840001097983 */ /* 0x000ea40000300800 */
[----:B------:R-:W3:Y:S02]  /*6ddc0*/  LDL.LU R10, [R1+0x388] ;  /* 0x00038800010a7983 */ /* 0x000ee40000300800 */
[----:B------:R-:W3:Y:S02]  /*6ddd0*/  LDL.LU R11, [R1+0x38c] ;  /* 0x00038c00010b7983 */ /* 0x000ee40000300800 */
[----:B---3--:R-:W-:Y:S01]  /*6dde0*/  STL.64 [R1+0x3c68], R10 ;  /* 0x003c680a01007387 */ /* 0x008fe20000100a00 */
[----:B--2---:R-:W-:Y:S02]  /*6ddf0*/  STL.64 [R1+0x3c60], R8 ;  /* 0x003c600801007387 */ /* 0x004fe40000100a00 */
[----:B------:R-:W2:Y:S02]  /*6de00*/  LDL R26, [R1+0x8] ;  /* 0x00000800011a7983 */ /* 0x000ea40000100800 */
[----:B------:R-:W2:Y:S01]  /*6de10*/  LDL R27, [R1+0xc] ;  /* 0x00000c00011b7983 */ /* 0x000ea20000100800 */
[----:B------:R-:W3:Y:S01]  /*6de20*/  LDL.LU R16, [R1+0x3c0] ;  /* 0x0003c00001107983 */ /* 0x000ee20000300800 */
[----:B------:R-:W3:Y:S02]  /*6de30*/  LDL.LU R17, [R1+0x3c4] ;  /* 0x0003c40001117983 */ /* 0x000ee40000300800 */
[----:B------:R-:W3:Y:S02]  /*6de40*/  LDL.LU R18, [R1+0x3c8] ;  /* 0x0003c80001127983 */ /* 0x000ee40000300800 */
[----:B------:R-:W3:Y:S01]  /*6de50*/  LDL.LU R19, [R1+0x3cc] ;  /* 0x0003cc0001137983 */ /* 0x000ee20000300800 */
[----:B------:R-:W3:Y:S04]  /*6de60*/  LDL.64 R6, [R1+0xe8] ;  /* 0x0000e80001067983 */ /* 0x000ee80000100a00 */
[----:B--2---:R0:W-:Y:S01]  /*6de70*/  STL.64 [R1+0x3c70], R26 ;  /* 0x003c701a01007387 */ /* 0x0041e20000100a00 */
[----:B------:R-:W-:Y:S01]  /*6de80*/  MOV R3, R15 ;  /* 0x0000000f00037202 */ /* 0x000fe20000000f00 */
[----:B------:R-:W2:Y:S02]  /*6de90*/  LDL R14, [R1+0xd8] ;  /* 0x0000d800010e7983 */ /* 0x000ea40000100800 */
[----:B------:R-:W2:Y:S01]  /*6dea0*/  LDL R15, [R1+0xdc] ;  /* 0x0000dc00010f7983 */ /* 0x000ea20000100800 */
[----:B0-----:R-:W4:Y:S04]  /*6deb0*/  LDL R26, [R1+0x18] ;  /* 0x00001800011a7983 */ /* 0x001f280000100800 */
[----:B------:R-:W4:Y:S04]  /*6dec0*/  LDL R27, [R1+0x1c] ;  /* 0x00001c00011b7983 */ /* 0x000f280000100800 */
[----:B----4-:R0:W-:Y:S01]  /*6ded0*/  STL.64 [R1+0x3c88], R26 ;  /* 0x003c881a01007387 */ /* 0x0101e20000100a00 */
[----:B------:R-:W4:Y:S02]  /*6dee0*/  LDL.LU R8, [R1+0x390] ;  /* 0x0003900001087983 */ /* 0x000f240000300800 */
[----:B------:R-:W4:Y:S02]  /*6def0*/  LDL.LU R9, [R1+0x394] ;  /* 0x0003940001097983 */ /* 0x000f240000300800 */
[----:B------:R-:W2:Y:S01]  /*6df00*/  LDL.LU R10, [R1+0x398] ;  /* 0x00039800010a7983 */ /* 0x000ea20000300800 */
[----:B------:R-:W2:Y:S04]  /*6df10*/  LDL.LU R11, [R1+0x39c] ;  /* 0x00039c00010b7983 */ /* 0x000ea80000300800 */
[----:B0-----:R-:W2:Y:S04]  /*6df20*/  LDL R26, [R1+0x28] ;  /* 0x00002800011a7983 */ /* 0x001ea80000100800 */
[----:B------:R-:W2:Y:S01]  /*6df30*/  LDL R27, [R1+0x2c] ;  /* 0x00002c00011b7983 */ /* 0x000ea20000100800 */
[C---:B---3--:R-:W-:Y:S03]  /*6df40*/  HMMA.16816.F32 R16, R20.reuse, R6, R16 ;  /* 0x000000061410723c */ /* 0x048fe60000001810 */
[----:B--2---:R-:W-:Y:S01]  /*6df50*/  STL.64 [R1+0x3cc0], R26 ;  /* 0x003cc01a01007387 */ /* 0x004fe20000100a00 */
[----:B------:R0:W-:Y:S03]  /*6df60*/  STL.64 [R1+0x3cb8], R24 ;  /* 0x003cb81801007387 */ /* 0x0001e60000100a00 */
[----:B0-----:R-:W2:Y:S01]  /*6df70*/  LDL.LU R24, [R1+0x240] ;  /* 0x0002400001187983 */ /* 0x001ea20000300800 */
[----:B------:R-:W2:Y:S02]  /*6df80*/  LDL.LU R25, [R1+0x244] ;  /* 0x0002440001197983 */ /* 0x000ea40000300800 */
[----:B------:R-:W2:Y:S02]  /*6df90*/  LDL.LU R26, [R1+0x248] ;  /* 0x00024800011a7983 */ /* 0x000ea40000300800 */
[----:B------:R-:W2:Y:S01]  /*6dfa0*/  LDL.LU R27, [R1+0x24c] ;  /* 0x00024c00011b7983 */ /* 0x000ea20000300800 */
[----:B------:R-:W-:Y:S01]  /*6dfb0*/  STL.64 [R1+0x3c80], R10 ;  /* 0x003c800a01007387 */ /* 0x000fe20000100a00 */
[----:B----4-:R0:W-:Y:S03]  /*6dfc0*/  STL.64 [R1+0x3c78], R8 ;  /* 0x003c780801007387 */ /* 0x0101e60000100a00 */
        /* <DEDUP_REMOVED lines=8> */
[----:B------:R-:W3:Y:S02]  /*6e050*/  LDL.LU R10, [R1+0x3b8] ;  /* 0x0003b800010a7983 */ /* 0x000ee40000300800 */
[----:B------:R-:W3:Y:S01]  /*6e060*/  LDL.LU R11, [R1+0x3bc] ;  /* 0x0003bc00010b7983 */ /* 0x000ee20000300800 */
[----:B------:R0:W-:Y:S01]  /*6e070*/  STL.64 [R1+0x3e0], R16 ;  /* 0x0003e01001007387 */ /* 0x0001e20000100a00 */
[----:B------:R1:W-:Y:S02]  /*6e080*/  STL.64 [R1+0x3e8], R18 ;  /* 0x0003e81201007387 */ /* 0x0003e40000100a00 */
[----:B------:R-:W4:Y:S02]  /*6e090*/  LDL.LU R4, [R1+0x370] ;  /* 0x0003700001047983 */ /* 0x000f240000300800 */
[----:B------:R-:W4:Y:S01]  /*6e0a0*/  LDL.LU R5, [R1+0x374] ;  /* 0x0003740001057983 */ /* 0x000f220000300800 */
[----:B0-----:R-:W-:Y:S01]  /*6e0b0*/  MOV R17, R6 ;  /* 0x0000000600117202 */ /* 0x001fe20000000f00 */
[----:B------:R-:W-:Y:S01]  /*6e0c0*/  IMAD.MOV.U32 R16, RZ, RZ, R7 ;  /* 0x000000ffff107224 */ /* 0x000fe200078e0007 */
[----:B------:R-:W4:Y:S01]  /*6e0d0*/  LDL.LU R6, [R1+0x378] ;  /* 0x0003780001067983 */ /* 0x000f220000300800 */
[----:B------:R-:W4:Y:S03]  /*6e0e0*/  LDL.LU R7, [R1+0x37c] ;  /* 0x00037c0001077983 */ /* 0x000f260000300800 */
[----:B------:R0:W-:Y:S01]  /*6e0f0*/  STL.64 [R1+0x3c18], R16 ;  /* 0x003c181001007387 */ /* 0x0001e20000100a00 */
[----:B-1----:R-:W3:Y:S02]  /*6e100*/  LDL R18, [R1+0x38] ;  /* 0x0000380001127983 */ /* 0x002ee40000100800 */
[----:B------:R-:W3:Y:S01]  /*6e110*/  LDL R19, [R1+0x3c] ;  /* 0x00003c0001137983 */ /* 0x000ee20000100800 */
[----:B--2---:R-:W-:Y:S01]  /*6e120*/  HMMA.16816.F32 R20, R20, R14, R24 ;  /* 0x0000000e1414723c */ /* 0x004fe20000001818 */
[----:B---3--:R1:W-:Y:S01]  /*6e130*/  STL.64 [R1+0x3c28], R18 ;  /* 0x003c281201007387 */ /* 0x0083e20000100a00 */
[----:B0-----:R-:W2:Y:S02]  /*6e140*/  LDL.LU R16, [R1+0x360] ;  /* 0x0003600001107983 */ /* 0x001ea40000300800 */
[----:B------:R-:W2:Y:S01]  /*6e150*/  LDL.LU R17, [R1+0x364] ;  /* 0x0003640001117983 */ /* 0x000ea20000300800 */
[----:B-1----:R-:W2:Y:S01]  /*6e160*/  LDL.LU R18, [R1+0x368] ;  /* 0x0003680001127983 */ /* 0x002ea20000300800 */
[----:B------:R-:W2:Y:S02]  /*6e170*/  LDL.LU R19, [R1+0x36c] ;  /* 0x00036c0001137983 */ /* 0x000ea40000300800 */
[----:B------:R-:W3:Y:S02]  /*6e180*/  LDL.LU.64 R26, [R1+0x3cc0] ;  /* 0x003cc000011a7983 */ /* 0x000ee40000300a00 */
[----:B------:R-:W2:Y:S01]  /*6e190*/  LDL.LU.64 R24, [R1+0x3cb8] ;  /* 0x003cb80001187983 */ /* 0x000ea20000300a00 */
[----:B------:R-:W2:Y:S01]  /*6e1a0*/  LDL.LU.64 R14, [R1+0x3cb0] ;  /* 0x003cb000010e7983 */ /* 0x000ea20000300a00 */
[----:B------:R-:W3:Y:S11]  /*6e1b0*/  LDL.LU.64 R12, [R1+0x3ca8] ;  /* 0x003ca800010c7983 */ /* 0x000ef60000300a00 */
[----:B------:R-:W-:Y:S02]  /*6e1c0*/  STL.64 [R1+0x2c0], R20 ;  /* 0x0002c01401007387 */ /* 0x000fe40000100a00 */
[----:B------:R-:W-:Y:S02]  /*6e1d0*/  STL.64 [R1+0x2c8], R22 ;  /* 0x0002c81601007387 */ /* 0x000fe40000100a00 */
[----:B--2---:R0:W1:Y:S04]  /*6e1e0*/  LDSM.16.M88.4 R20, [R15+0x33080] ;  /* 0x033080000f14783b */ /* 0x0040680000000200 */
[----:B0-----:R-:W3:Y:S04]  /*6e1f0*/  LDL.LU R15, [R1+0x3ca0] ;  /* 0x003ca000010f7983 */ /* 0x001ee80000300800 */
[----:B-1----:R0:W-:Y:S01]  /*6e200*/  STL.64 [R1+0x3a78], R22 ;  /* 0x003a781601007387 */ /* 0x0021e20000100a00 */
[----:B------:R-:W-:Y:S03]  /*6e210*/  STL.64 [R1+0x3a70], R20 ;  /* 0x003a701401007387 */ /* 0x000fe60000100a00 */
[----:B0-----:R-:W2:Y:S04]  /*6e220*/  LDL.LU.64 R22, [R1+0xd8] ;  /* 0x0000d80001167983 */ /* 0x001ea80000300a00 */
[----:B--2---:R0:W-:Y:S02]  /*6e230*/  STL.64 [R1+0x3b58], R22 ;  /* 0x003b581601007387 */ /* 0x0041e40000100a00 */
[----:B0-----:R-:W-:-:S02]  /*6e240*/  MOV R22, R25 ;  /* 0x0000001900167202 */ /* 0x001fc40000000f00 */
[----:B------:R-:W-:Y:S02]  /*6e250*/  MOV R23, R24 ;  /* 0x0000001800177202 */ /* 0x000fe40000000f00 */
[C---:B---3--:R-:W-:Y:S03]  /*6e260*/  HMMA.16816.F32 R24, R12.reuse, R26, R8 ;  /* 0x0000001a0c18723c */ /* 0x048fe60000001808 */
[----:B------:R0:W-:Y:S01]  /*6e270*/  STL.64 [R1+0x3c20], R22 ;  /* 0x003c201601007387 */ /* 0x0001e20000100a00 */
[----:B------:R-:W2:Y:S02]  /*6e280*/  LDL.LU R20, [R1+0x350] ;  /* 0x0003500001147983 */ /* 0x000ea40000300800 */
[----:B------:R-:W2:Y:S01]  /*6e290*/  LDL.LU R21, [R1+0x354] ;  /* 0x0003540001157983 */ /* 0x000ea20000300800 */
[----:B0-----:R-:W2:Y:S01]  /*6e2a0*/  LDL.LU R22, [R1+0x358] ;  /* 0x0003580001167983 */ /* 0x001ea20000300800 */
[----:B------:R-:W2:Y:S02]  /*6e2b0*/  LDL.LU R23, [R1+0x35c] ;  /* 0x00035c0001177983 */ /* 0x000ea40000300800 */
[----:B------:R-:W3:Y:S02]  /*6e2c0*/  LDL.LU.64 R10, [R1+0x3c98] ;  /* 0x003c9800010a7983 */ /* 0x000ee40000300a00 */
[----:B------:R-:W3:Y:S11]  /*6e2d0*/  LDL.LU.64 R8, [R1+0x3c90] ;  /* 0x003c900001087983 */ /* 0x000ef60000300a00 */
        /* <DEDUP_REMOVED lines=27> */
[----:B0-----:R-:W2:Y:S01]  /*6e490*/  LDL.LU R24, [R1+0x340] ;  /* 0x0003400001187983 */ /* 0x001ea20000300800 */
[----:B------:R-:W2:Y:S02]  /*6e4a0*/  LDL.LU R25, [R1+0x344] ;  /* 0x0003440001197983 */ /* 0x000ea40000300800 */
[----:B------:R-:W2:Y:S02]  /*6e4b0*/  LDL.LU R26, [R1+0x348] ;  /* 0x00034800011a7983 */ /* 0x000ea40000300800 */
[----:B------:R-:W2:Y:S01]  /*6e4c0*/  LDL.LU R27, [R1+0x34c] ;  /* 0x00034c00011b7983 */ /* 0x000ea20000300800 */
[C---:B----4-:R-:W-:Y:S11]  /*6e4d0*/  HMMA.16816.F32 R4, R12.reuse, R10, R4 ;  /* 0x0000000a0c04723c */ /* 0x050ff60000001804 */
[----:B------:R-:W-:Y:S11]  /*6e4e0*/  @!UPT UIADD3 URZ, URZ, URZ, URZ ;  /* 0x0000003f3f3ff290 */ /* 0x000ff6000fffe03f */
[----:B------:R-:W-:Y:S01]  /*6e4f0*/  @!UPT UIADD3 URZ, URZ, URZ, URZ ;  /* 0x0000003f3f3ff290 */ /* 0x000fe2000fffe03f */
[----:B------:R-:W-:Y:S01]  /*6e500*/  STL.64 [R1+0x270], R4 ;  /* 0x0002700401007387 */ /* 0x000fe20000100a00 */
[----:B------:R0:W-:Y:S03]  /*6e510*/  STL.64 [R1+0x278], R6 ;  /* 0x0002780601007387 */ /* 0x0001e60000100a00 */
[----:B0-----:R-:W4:Y:S01]  /*6e520*/  LDL.LU.64 R6, [R1+0x3c38] ;  /* 0x003c380001067983 */ /* 0x001f220000300a00 */
[----:B------:R-:W2:Y:S02]  /*6e530*/  LDL.LU.64 R4, [R1+0x3c30] ;  /* 0x003c300001047983 */ /* 0x000ea40000300a00 */
[----:B------:R-:W-:Y:S01]  /*6e540*/  STL.64 [R1+0x3b18], R10 ;  /* 0x003b180a01007387 */ /* 0x000fe20000100a00 */
[C---:B----4-:R-:W-:Y:S11]  /*6e550*/  HMMA.16816.F32 R16, R12.reuse, R6, R16 ;  /* 0x000000060c10723c */ /* 0x050ff60000001810 */
[----:B------:R-:W-:Y:S11]  /*6e560*/  @!UPT UIADD3 URZ, URZ, URZ, URZ ;  /* 0x0000003f3f3ff290 */ /* 0x000ff6000fffe03f */
[----:B------:R-:W-:Y:S01]  /*6e570*/  @!UPT UIADD3 URZ, URZ, URZ, URZ ;  /* 0x0000003f3f3ff290 */ /* 0x000fe2000fffe03f */
[----:B------:R-:W-:Y:S01]  /*6e580*/  STL.64 [R1+0x260], R16 ;  /* 0x0002601001007387 */ /* 0x000fe20000100a00 */
[----:B------:R0:W-:Y:S03]  /*6e590*/  STL.64 [R1+0x268], R18 ;  /* 0x0002681201007387 */ /* 0x0001e60000100a00 */
[----:B0-----:R-:W4:Y:S01]  /*6e5a0*/  LDL.LU.64 R18, [R1+0x3c28] ;  /* 0x003c280001127983 */ /* 0x001f220000300a00 */
[----:B------:R-:W-:Y:S01]  /*6e5b0*/  STL.64 [R1+0x3b20], R6 ;  /* 0x003b200601007387 */ /* 0x000fe20000100a00 */
[C---:B----4-:R-:W-:Y:S02]  /*6e5c0*/  HMMA.16816.F32 R16, R12.reuse, R18, R20 ;  /* 0x000000120c10723c */ /* 0x050fe40000001814 */
[----:B------:R-:W2:Y:S11]  /*6e5d0*/  LDL.LU.64 R22, [R1+0x3c20] ;  /* 0x003c200001167983 */ /* 0x000eb60000300a00 */
[----:B------:R-:W-:Y:S10]  /*6e5e0*/  @!UPT UIADD3 URZ, URZ, URZ, URZ ;  /* 0x0000003f3f3ff290 */ /* 0x000ff4000fffe03f */
[----:B------:R0:W-:Y:S01]  /*6e5f0*/  STL.64 [R1+0x3d0], R16 ;  /* 0x0003d01001007387 */ /* 0x0001e20000100a00 */
[----:B------:R1:W-:Y:S03]  /*6e600*/  STL.64 [R1+0x3d8], R18 ;  /* 0x0003d81201007387 */ /* 0x0003e60000100a00 */
[----:B0-----:R-:W4:Y:S01]  /*6e610*/  LDL.LU.64 R16, [R1+0x3c18] ;  /* 0x003c180001107983 */ /* 0x001f220000300a00 */
[----:B--2---:R-:W-:Y:S11]  /*6e620*/  HMMA.16816.F32 R24, R12, R22, R24 ;  /* 0x000000160c18723c */ /* 0x004ff60000001818 */
[----:B------:R-:W-:Y:S11]  /*6e630*/  @!UPT UIADD3 URZ, URZ, URZ, URZ ;  /* 0x0000003f3f3ff290 */ /* 0x000ff6000fffe03f */
[----:B------:R-:W-:Y:S01]  /*6e640*/  @!UPT UIADD3 URZ, URZ, URZ, URZ ;  /* 0x0000003f3f3ff290 */ /* 0x000fe2000fffe03f */
[----:B------:R-:W-:Y:S01]  /*6e650*/  STL.64 [R1+0x3c0], R24 ;  /* 0x0003c01801007387 */ /* 0x000fe20000100a00 */
[----:B------:R-:W-:Y:S02]  /*6e660*/  STL.64 [R1+0x3c8], R26 ;  /* 0x0003c81a01007387 */ /* 0x000fe40000100a00 */
[----:B----4-:R-:W-:Y:S01]  /*6e670*/  IMAD.MOV.U32 R22, RZ, RZ, R17 ;  /* 0x000000ffff167224 */ /* 0x010fe200078e0011 */
[----:B------:R-:W-:-:S05]  /*6e680*/  MOV R23, R16 ;  /* 0x0000001000177202 */ /* 0x000fca0000000f00 */
[----:B------:R3:W-:Y:S01]  /*6e690*/  STL.64 [R1+0x3b70], R22 ;  /* 0x003b701601007387 */ /* 0x0007e20000100a00 */
[----:B------:R-:W2:Y:S02]  /*6e6a0*/  LDL.LU R16, [R1+0x230] ;  /* 0x0002300001107983 */ /* 0x000ea40000300800 */
[----:B------:R-:W2:Y:S02]  /*6e6b0*/  LDL.LU R17, [R1+0x234] ;  /* 0x0002340001117983 */ /* 0x000ea40000300800 */
[----:B-1----:R-:W4:Y:S01]  /*6e6c0*/  LDL.LU R18, [R1+0x238] ;  /* 0x0002380001127983 */ /* 0x002f220000300800 */
[----:B------:R-:W4:Y:S01]  /*6e6d0*/  LDL.LU R19, [R1+0x23c] ;  /* 0x00023c0001137983 */ /* 0x000f220000300800 */
[----:B---3--:R-:W-:Y:S01]  /*6e6e0*/  MOV R22, R8 ;  /* 0x0000000800167202 */ /* 0x008fe20000000f00 */
        /* <DEDUP_REMOVED lines=14> */
[----:B------:R0:W-:Y:S02]  /*6e7d0*/  STL.64 [R1+0x3ba0], R22 ;  /* 0x003ba01601007387 */ /* 0x0001e40000100a00 */
[----:B0-----:R-:W-:Y:S01]  /*6e7e0*/  IMAD.MOV.U32 R22, RZ, RZ, R2 ;  /* 0x000000ffff167224 */ /* 0x001fe200078e0002 */
[----:B------:R-:W-:Y:S01]  /*6e7f0*/  MOV R23, R29 ;  /* 0x0000001d00177202 */ /* 0x000fe20000000f00 */
[----:B------:R-:W3:Y:S04]  /*6e800*/  LDL.LU R2, [R1+0x3c00] ;  /* 0x003c000001027983 */ /* 0x000ee80000300800 */
        /* <DEDUP_REMOVED lines=17> */
[----:B------:R-:W-:-:S05]  /*6e920*/  MOV R23, R5 ;  /* 0x0000000500177202 */ /* 0x000fca0000000f00 */
[----:B------:R-:W-:Y:S04]  /*6e930*/  STL.64 [R1+0x3be8], R22 ;  /* 0x003be81601007387 */ /* 0x000fe80000100a00 */
        /* <DEDUP_REMOVED lines=26> */
[----:B------:R-:W4:Y:S02]  /*6eae0*/  LDL.LU R10, [R1+0x208] ;  /* 0x00020800010a7983 */ /* 0x000f240000300800 */
[----:B------:R-:W4:Y:S02]  /*6eaf0*/  LDL.LU R11, [R1+0x20c] ;  /* 0x00020c00010b7983 */ /* 0x000f240000300800 */
[----:B------:R-:W-:Y:S01]  /*6eb00*/  IMAD.MOV.U32 R22, RZ, RZ, R4 ;  /* 0x000000ffff167224 */ /* 0x000fe200078e0004 */
[----:B------:R-:W-:Y:S01]  /*6eb10*/  MOV R23, R3 ;  /* 0x0000000300177202 */ /* 0x000fe20000000f00 */
[----:B----4-:R-:W-:Y:S01]  /*6eb20*/  STL.64 [R1+0x3b30], R10 ;  /* 0x003b300a01007387 */ /* 0x010fe20000100a00 */
[----:B---3--:R0:W-:Y:S03]  /*6eb30*/  STL.64 [R1+0x3b28], R8 ;  /* 0x003b280801007387 */ /* 0x0081e60000100a00 */
[----:B0-----:R-:W3:Y:S01]  /*6eb40*/  LDL.LU R8, [R1+0x210] ;  /* 0x0002100001087983 */ /* 0x001ee20000300800 */
[----:B------:R-:W3:Y:S01]  /*6eb50*/  LDL.LU R9, [R1+0x214] ;  /* 0x0002140001097983 */ /* 0x000ee20000300800 */
[----:B--2---:R-:W-:Y:S01]  /*6eb60*/  HMMA.16816.F32 R20, R12, R22, R16 ;  /* 0x000000160c14723c */ /* 0x004fe20000001810 */
[----:B------:R-:W-:Y:S01]  /*6eb70*/  MOV R10, R2 ;  /* 0x00000002000a7202 */ /* 0x000fe20000000f00 */
[----:B------:R-:W-:-:S05]  /*6eb80*/  IMAD.MOV.U32 R11, RZ, RZ, R0 ;  /* 0x000000ffff0b7224 */ /* 0x000fca00078e0000 */
[----:B------:R0:W-:Y:S11]  /*6eb90*/  STL.64 [R1+0x3b40], R10 ;  /* 0x003b400a01007387 */ /* 0x0001f60000100a00 */
[----:B------:R-:W-:Y:S06]  /*6eba0*/  @!UPT UIADD3 URZ, URZ, URZ, URZ ;  /* 0x0000003f3f3ff290 */ /* 0x000fec000fffe03f */
[----:B------:R-:W-:Y:S02]  /*6ebb0*/  MOV R2, R22 ;  /* 0x0000001600027202 */ /* 0x000fe40000000f00 */
[----:B------:R-:W-:Y:S01]  /*6ebc0*/  MOV R0, R23 ;  /* 0x0000001700007202 */ /* 0x000fe20000000f00 */
[----:B---3--:R-:W-:Y:S01]  /*6ebd0*/  STL.64 [R1+0x3b38], R8 ;  /* 0x003b380801007387 */ /* 0x008fe20000100a00 */
[----:B0-----:R-:W2:Y:S02]  /*6ebe0*/  LDL.LU.64 R10, [R1+0x28] ;  /* 0x00002800010a7983 */ /* 0x001ea40000300a00 */
[----:B------:R-:W3:Y:S02]  /*6ebf0*/  LDL.LU.64 R6, [R1+0x18] ;  /* 0x0000180001067983 */ /* 0x000ee40000300a00 */
[----:B------:R-:W4:Y:S01]  /*6ec00*/  LDL.LU.64 R26, [R1+0x8] ;  /* 0x00000800011a7983 */ /* 0x000f220000300a00 */
[----:B------:R-:W2:Y:S01]  /*6ec10*/  LDL.LU.64 R18, [R1+0x3bf8] ;  /* 0x003bf80001127983 */ /* 0x000ea20000300a00 */
[----:B------:R-:W2:Y:S02]  /*6ec20*/  LDL.LU.64 R16, [R1+0x3bf0] ;  /* 0x003bf00001107983 */ /* 0x000ea40000300a00 */
[----:B------:R2:W-:Y:S02]  /*6ec30*/  STL.64 [R1+0x3b0], R20 ;  /* 0x0003b01401007387 */ /* 0x0005e40000100a00 */
[----:B------:R-:W2:Y:S01]  /*6ec40*/  LDL.LU.64 R22, [R1+0x3be8] ;  /* 0x003be80001167983 */ /* 0x000ea20000300a00 */
[----:B------:R-:W-:Y:S01]  /*6ec50*/  STL [R1+0x37ac], R0 ;  /* 0x0037ac0001007387 */ /* 0x000fe20000100800 */
[----:B------:R-:W-:Y:S01]  /*6ec60*/  STL [R1+0x37a8], R2 ;  /* 0x0037a80201007387 */ /* 0x000fe20000100800 */
        /* <DEDUP_REMOVED lines=19> */
[----:B------:R-:W-:Y:S01]  /*6eda0*/  IMAD.MOV.U32 R0, RZ, RZ, R22 ;  /* 0x000000ffff007224 */ /* 0x000fe200078e0016 */
[----:B------:R-:W-:Y:S02]  /*6edb0*/  MOV R2, R23 ;  /* 0x0000001700027202 */ /* 0x000fe40000000f00 */
[----:B------:R-:W2:Y:S03]  /*6edc0*/  LDL.LU.64 R22, [R1+0x3ba0] ;  /* 0x003ba00001167983 */ /* 0x000ea60000300a00 */
        /* <DEDUP_REMOVED lines=25> */
[----:B------:R-:W2:Y:S11]  /*6ef60*/  LDL.LU.64 R16, [R1+0x3b48] ;  /* 0x003b480001107983 */ /* 0x000eb60000300a00 */
[----:B------:R-:W-:Y:S09]  /*6ef70*/  @!UPT UIADD3 URZ, URZ, URZ, URZ ;  /* 0x0000003f3f3ff290 */ /* 0x000ff2000fffe03f */
[----:B------:R0:W-:Y:S01]  /*6ef80*/  STL.64 [R1+0x250], R12 ;  /* 0x0002500c01007387 */ /* 0x0001e20000100a00 */
[----:B------:R1:W-:Y:S03]  /*6ef90*/  STL.64 [R1+0x258], R14 ;  /* 0x0002580e01007387 */ /* 0x0003e60000100a00 */
[----:B0-----:R-:W2:Y:S01]  /*6efa0*/  LDL.LU R12, [R1+0x1f0] ;  /* 0x0001f000010c7983 */ /* 0x001ea20000300800 */
[----:B------:R-:W2:Y:S02]  /*6efb0*/  LDL.LU R13, [R1+0x1f4] ;  /* 0x0001f400010d7983 */ /* 0x000ea40000300800 */
[----:B-1----:R-:W2:Y:S02]  /*6efc0*/  LDL.LU R14, [R1+0x1f8] ;  /* 0x0001f800010e7983 */ /* 0x002ea40000300800 */
[----:B------:R-:W2:Y:S01]  /*6efd0*/  LDL.LU R15, [R1+0x1fc] ;  /* 0x0001fc00010f7983 */ /* 0x000ea20000300800 */
[----:B------:R0:W-:Y:S01]  /*6efe0*/  STL.64 [R1+0x3a88], R22 ;  /* 0x003a881601007387 */ /* 0x0001e20000100a00 */
[----:B------:R-:W2:Y:S02]  /*6eff0*/  LDL.LU R20, [R1+0x220] ;  /* 0x0002200001147983 */ /* 0x000ea40000300800 */
[----:B------:R-:W2:Y:S01]  /*6f000*/  LDL.LU R21, [R1+0x224] ;  /* 0x0002240001157983 */ /* 0x000ea20000300800 */
[----:B0-----:R-:W2:Y:S01]  /*6f010*/  LDL.LU R22, [R1+0x228] ;  /* 0x0002280001167983 */ /* 0x001ea20000300800 */
[----:B------:R-:W2:Y:S02]  /*6f020*/  LDL.LU R23, [R1+0x22c] ;  /* 0x00022c0001177983 */ /* 0x000ea40000300800 */
[C---:B--2---:R-:W-:Y:S11]  /*6f030*/  HMMA.16816.F32 R20, R16.reuse, R10, R20 ;  /* 0x0000000a1014723c */ /* 0x044ff60000001814 */
[----:B------:R-:W-:Y:S11]  /*6f040*/  @!UPT UIADD3 URZ, URZ, URZ, URZ ;  /* 0x0000003f3f3ff290 */ /* 0x000ff6000fffe03f */
[----:B------:R-:W-:Y:S01]  /*6f050*/  @!UPT UIADD3 URZ, URZ, URZ, URZ ;  /* 0x0000003f3f3ff290 */ /* 0x000fe2000fffe03f */
[----:B------:R0:W-:Y:S01]  /*6f060*/  STL.64 [R1+0x240], R20 ;  /* 0x0002401401007387 */ /* 0x0001e20000100a00 */
[----:B------:R-:W-:Y:S01]  /*6f070*/  STL.64 [R1+0x248], R22 ;  /* 0x0002481601007387 */ /* 0x000fe20000100a00 */
[----:B0-----:R-:W-:Y:S01]  /*6f080*/  MOV R21, R10 ;  /* 0x0000000a00157202 */ /* 0x001fe20000000f00 */
[----:B------:R-:W-:Y:S02]  /*6f090*/  IMAD.MOV.U32 R20, RZ, RZ, R11 ;  /* 0x000000ffff147224 */ /* 0x000fe400078e000b */
[----:B------:R-:W3:Y:S01]  /*6f0a0*/  LDL.LU.64 R10, [R1+0x3b40] ;  /* 0x003b4000010a7983 */ /* 0x000ee20000300a00 */
[----:B------:R-:W3:Y:S02]  /*6f0b0*/  LDL.LU.64 R8, [R1+0x3b38] ;  /* 0x003b380001087983 */ /* 0x000ee40000300a00 */
        /* <DEDUP_REMOVED lines=13> */
[----:B------:R-:W-:Y:S02]  /*6f190*/  MOV R29, R7 ;  /* 0x00000007001d7202 */ /* 0x000fe40000000f00 */
[----:B------:R-:W2:Y:S01]  /*6f1a0*/  LDL.LU.64 R6, [R1+0x3b20] ;  /* 0x003b200001067983 */ /* 0x000ea20000300a00 */
[----:B----4-:R-:W-:Y:S01]  /*6f1b0*/  IMAD.MOV.U32 R5, RZ, RZ, R26 ;  /* 0x000000ffff057224 */ /* 0x010fe200078e001a */
[----:B------:R-:W-:Y:S01]  /*6f1c0*/  MOV R4, R27 ;  /* 0x0000001b00047202 */ /* 0x000fe20000000f00 */
[C---:B---3--:R-:W-:Y:S11]  /*6f1d0*/  HMMA.16816.F32 R8, R16.reuse, R26, R8 ;  /* 0x0000001a1008723c */ /* 0x048ff60000001808 */
[----:B------:R-:W-:Y:S11]  /*6f1e0*/  @!UPT UIADD3 URZ, URZ, URZ, URZ ;  /* 0x0000003f3f3ff290 */ /* 0x000ff6000fffe03f */
[----:B------:R-:W-:Y:S01]  /*6f1f0*/  @!UPT UIADD3 URZ, URZ, URZ, URZ ;  /* 0x0000003f3f3ff290 */ /* 0x000fe2000fffe03f */
[----:B------:R-:W-:Y:S01]  /*6f200*/  STL.64 [R1+0x220], R8 ;  /* 0x0002200801007387 */ /* 0x000fe20000100a00 */
[----:B------:R0:W-:Y:S03]  /*6f210*/  STL.64 [R1+0x228], R10 ;  /* 0x0002280a01007387 */ /* 0x0001e60000100a00 */
[----:B0-----:R-:W3:Y:S01]  /*6f220*/  LDL.LU.64 R10, [R1+0x3b18] ;  /* 0x003b1800010a7983 */ /* 0x001ee20000300a00 */
[----:B------:R-:W4:Y:S02]  /*6f230*/  LDL.LU.64 R26, [R1+0x3b10] ;  /* 0x003b1000011a7983 */ /* 0x000f240000300a00 */
[----:B------:R-:W2:Y:S02]  /*6f240*/  LDL.LU.64 R24, [R1+0x3b08] ;  /* 0x003b080001187983 */ /* 0x000ea40000300a00 */
[----:B------:R-:W2:Y:S01]  /*6f250*/  LDL R9, [R1+0x1f30] ;  /* 0x001f300001097983 */ /* 0x000ea20000100800 */
[C---:B----4-:R-:W-:Y:S11]  /*6f260*/  HMMA.16816.F32 R12, R16.reuse, R26, R12 ;  /* 0x0000001a100c723c */ /* 0x050ff6000000180c */
[----:B------:R-:W-:Y:S11]  /*6f270*/  @!UPT UIADD3 URZ, URZ, URZ, URZ ;  /* 0x0000003f3f3ff290 */ /* 0x000ff6000fffe03f */
[----:B------:R-:W-:Y:S01]  /*6f280*/  @!UPT UIADD3 URZ, URZ, URZ, URZ ;  /* 0x0000003f3f3ff290 */ /* 0x000fe2000fffe03f */
[----:B------:R0:W-:Y:S01]  /*6f290*/  STL.64 [R1+0x210], R12 ;  /* 0x0002100c01007387 */ /* 0x0001e20000100a00 */
[----:B------:R1:W-:Y:S03]  /*6f2a0*/  STL.64 [R1+0x218], R14 ;  /* 0x0002180e01007387 */ /* 0x0003e60000100a00 */
[----:B0-----:R-:W4:Y:S01]  /*6f2b0*/  LDL.LU R12, [R1+0x1b0] ;  /* 0x0001b000010c7983 */ /* 0x001f220000300800 */
[----:B------:R-:W4:Y:S02]  /*6f2c0*/  LDL.LU R13, [R1+0x1b4] ;  /* 0x0001b400010d7983 */ /* 0x000f240000300800 */
[----:B-1----:R-:W2:Y:S02]  /*6f2d0*/  LDL.LU R14, [R1+0x1b8] ;  /* 0x0001b800010e7983 */ /* 0x002ea40000300800 */
[----:B------:R-:W2:Y:S02]  /*6f2e0*/  LDL.LU R15, [R1+0x1bc] ;  /* 0x0001bc00010f7983 */ /* 0x000ea40000300800 */
[----:B--2---:R0:W-:Y:S01]  /*6f2f0*/  STL.64 [R1+0x3af8], R14 ;  /* 0x003af80e01007387 */ /* 0x0041e20000100a00 */
[----:B----4-:R-:W-:Y:S03]  /*6f300*/  STL.64 [R1+0x3af0], R12 ;  /* 0x003af00c01007387 */ /* 0x010fe60000100a00 */
[----:B0-----:R-:W2:Y:S01]  /*6f310*/  LDL.LU.64 R14, [R1+0x38] ;  /* 0x00003800010e7983 */ /* 0x001ea20000300a00 */
[----:B------:R-:W-:Y:S02]  /*6f320*/  STL.64 [R1+0x3a20], R26 ;  /* 0x003a201a01007387 */ /* 0x000fe40000100a00 */
[----:B------:R0:W-:Y:S02]  /*6f330*/  STL.64 [R1+0x3aa8], R24 ;  /* 0x003aa81801007387 */ /* 0x0001e40000100a00 */
[----:B0-----:R-:W4:Y:S01]  /*6f340*/  LDL.LU R24, [R1+0x1e0] ;  /* 0x0001e00001187983 */ /* 0x001f220000300800 */
[----:B------:R-:W4:Y:S02]  /*6f350*/  LDL.LU R25, [R1+0x1e4] ;  /* 0x0001e40001197983 */ /* 0x000f240000300800 */
[----:B------:R-:W4:Y:S02]  /*6f360*/  LDL.LU R26, [R1+0x1e8] ;  /* 0x0001e800011a7983 */ /* 0x000f240000300800 */
[----:B------:R-:W4:Y:S01]  /*6f370*/  LDL.LU R27, [R1+0x1ec] ;  /* 0x0001ec00011b7983 */ /* 0x000f220000300800 */
[----:B---3--:R0:W-:Y:S01]  /*6f380*/  STL.64 [R1+0x3ad8], R10 ;  /* 0x003ad80a01007387 */ /* 0x0081e20000100a00 */
[----:B------:R-:W-:Y:S01]  /*6f390*/  STL [R1+0x3ad0], R9 ;  /* 0x003ad00901007387 */ /* 0x000fe20000100800 */
[C---:B----4-:R-:W-:Y:S11]  /*6f3a0*/  HMMA.16816.F32 R24, R16.reuse, R10, R24 ;  /* 0x0000000a1018723c */ /* 0x050ff60000001818 */
[----:B------:R-:W-:Y:S11]  /*6f3b0*/  @!UPT UIADD3 URZ, URZ, URZ, URZ ;  /* 0x0000003f3f3ff290 */ /* 0x000ff6000fffe03f */
[----:B------:R-:W-:Y:S01]  /*6f3c0*/  @!UPT UIADD3 URZ, URZ, URZ, URZ ;  /* 0x0000003f3f3ff290 */ /* 0x000fe2000fffe03f */
[----:B------:R-:W-:Y:S01]  /*6f3d0*/  STL.64 [R1+0x200], R24 ;  /* 0x0002001801007387 */ /* 0x000fe20000100a00 */
[----:B------:R-:W-:Y:S02]  /*6f3e0*/  STL.64 [R1+0x208], R26 ;  /* 0x0002081a01007387 */ /* 0x000fe40000100a00 */
[----:B0-----:R-:W3:Y:S02]  /*6f3f0*/  LDL.LU.64 R10, [R1+0x138] ;  /* 0x00013800010a7983 */ /* 0x001ee40000300a00 */
[----:B---3--:R0:W-:Y:S04]  /*6f400*/  STL.64 [R1+0x3ae0], R10 ;  /* 0x003ae00a01007387 */ /* 0x0081e80000100a00 */
[----:B0-----:R-:W3:Y:S04]  /*6f410*/  LDL.LU.64 R10, [R1+0x148] ;  /* 0x00014800010a7983 */ /* 0x001ee80000300a00 */
[----:B---3--:R0:W-:Y:S04]  /*6f420*/  STL.64 [R1+0x3ae8], R10 ;  /* 0x003ae80a01007387 */ /* 0x0081e80000100a00 */
[----:B0-----:R-:W3:Y:S01]  /*6f430*/  LDL.LU.64 R10, [R1+0x158] ;  /* 0x00015800010a7983 */ /* 0x001ee20000300a00 */
[C---:B------:R-:W-:Y:S03]  /*6f440*/  HMMA.16816.F32 R20, R16.reuse, R6, R20 ;  /* 0x000000061014723c */ /* 0x040fe60000001814 */
[----:B---3--:R0:W-:Y:S01]  /*6f450*/  STL.64 [R1+0x3b00], R10 ;  /* 0x003b000a01007387 */ /* 0x0081e20000100a00 */
[----:B------:R-:W2:Y:S02]  /*6f460*/  LDL.LU R8, [R1+0x1c0] ;  /* 0x0001c00001087983 */ /* 0x000ea40000300800 */
[----:B------:R-:W2:Y:S01]  /*6f470*/  LDL.LU R9, [R1+0x1c4] ;  /* 0x0001c40001097983 */ /* 0x000ea20000300800 */
[----:B0-----:R-:W2:Y:S01]  /*6f480*/  LDL.LU R10, [R1+0x1c8] ;  /* 0x0001c800010a7983 */ /* 0x001ea20000300800 */
[----:B------:R-:W2:Y:S02]  /*6f490*/  LDL.LU R11, [R1+0x1cc] ;  /* 0x0001cc00010b7983 */ /* 0x000ea40000300800 */
[----:B------:R-:W3:Y:S02]  /*6f4a0*/  LDL.LU.64 R26, [R1+0x108] ;  /* 0x00010800011a7983 */ /* 0x000ee40000300a00 */
[----:B---3--:R0:W-:Y:S11]  /*6f4b0*/  STL.64 [R1+0x3ab0], R26 ;  /* 0x003ab01a01007387 */ /* 0x0081f60000100a00 */
[----:B------:R-:W-:Y:S02]  /*6f4c0*/  STL.64 [R1+0x1f0], R20 ;  /* 0x0001f01401007387 */ /* 0x000fe40000100a00 */
[----:B------:R-:W-:Y:S01]  /*6f4d0*/  STL.64 [R1+0x1f8], R22 ;  /* 0x0001f81601007387 */ /* 0x000fe20000100a00 */
[----:B0-----:R-:W3:Y:S01]  /*6f4e0*/  LDL.LU.64 R26, [R1+0x118] ;  /* 0x00011800011a7983 */ /* 0x001ee20000300a00 */
[----:B--2---:R-:W-:Y:S03]  /*6f4f0*/  HMMA.16816.F32 R8, R16, R14, R8 ;  /* 0x0000000e1008723c */ /* 0x004fe60000001808 */
[----:B---3--:R0:W-:Y:S04]  /*6f500*/  STL.64 [R1+0x3ab8], R26 ;  /* 0x003ab81a01007387 */ /* 0x0081e80000100a00 */
[----:B0-----:R-:W2:Y:S01]  /*6f510*/  LDL.64 R26, [R1+0x128] ;  /* 0x00012800011a7983 */ /* 0x001ea20000100a00 */
[----:B------:R-:W3:Y:S02]  /*6f520*/  LDL.LU R20, [R1+0xc0] ;  /* 0x0000c00001147983 */ /* 0x000ee40000300800 */
[----:B------:R-:W3:Y:S02]  /*6f530*/  LDL.LU R21, [R1+0xc4] ;  /* 0x0000c40001157983 */ /* 0x000ee40000300800 */
[----:B------:R-:W4:Y:S01]  /*6f540*/  LDL.LU R22, [R1+0xc8] ;  /* 0x0000c80001167983 */ /* 0x000f220000300800 */
[----:B------:R-:W4:Y:S01]  /*6f550*/  LDL.LU R23, [R1+0xcc] ;  /* 0x0000cc0001177983 */ /* 0x000f220000300800 */
[----:B------:R-:W-:Y:S01]  /*6f560*/  MOV R2, R14 ;  /* 0x0000000e00027202 */ /* 0x000fe20000000f00 */
[----:B------:R-:W-:-:S02]  /*6f570*/  IMAD.MOV.U32 R0, RZ, RZ, R15 ;  /* 0x000000ffff007224 */ /* 0x000fc400078e000f */
[----:B----4-:R-:W-:Y:S01]  /*6f580*/  STL.64 [R1+0x3ac8], R22 ;  /* 0x003ac81601007387 */ /* 0x010fe20000100a00 */
[----:B---3--:R0:W-:Y:S03]  /*6f590*/  STL.64 [R1+0x3ac0], R20 ;  /* 0x003ac01401007387 */ /* 0x0081e60000100a00 */
[----:B0-----:R-:W2:Y:S01]  /*6f5a0*/  LDL.LU R20, [R1+0x180] ;  /* 0x0001800001147983 */ /* 0x001ea20000300800 */
[----:B------:R-:W2:Y:S02]  /*6f5b0*/  LDL.LU R21, [R1+0x184] ;  /* 0x0001840001157983 */ /* 0x000ea40000300800 */
[----:B------:R-:W2:Y:S02]  /*6f5c0*/  LDL.LU R22, [R1+0x188] ;  /* 0x0001880001167983 */ /* 0x000ea40000300800 */
[----:B------:R-:W2:Y:S01]  /*6f5d0*/  LDL.LU R23, [R1+0x18c] ;  /* 0x00018c0001177983 */ /* 0x000ea20000300800 */
[----:B------:R-:W-:Y:S01]  /*6f5e0*/  STL.64 [R1+0x3a90], R6 ;  /* 0x003a900601007387 */ /* 0x000fe20000100a00 */
[----:B------:R-:W-:Y:S02]  /*6f5f0*/  STL.64 [R1+0x1e0], R8 ;  /* 0x0001e00801007387 */ /* 0x000fe40000100a00 */
[----:B------:R0:W-:Y:S02]  /*6f600*/  STL.64 [R1+0x1e8], R10 ;  /* 0x0001e80a01007387 */ /* 0x0001e40000100a00 */
        /* <DEDUP_REMOVED lines=10> */
[----:B------:R-:W3:Y:S01]  /*6f6b0*/  LDL.LU.64 R10, [R1+0x3ae8] ;  /* 0x003ae800010a7983 */ /* 0x000ee20000300a00 */
[----:B------:R0:W-:Y:S02]  /*6f6c0*/  STL [R1+0x39cc], R12 ;  /* 0x0039cc0c01007387 */ /* 0x0001e40000100800 */
[----:B------:R1:W-:Y:S01]  /*6f6d0*/  STL [R1+0x39c8], R13 ;  /* 0x0039c80d01007387 */ /* 0x0003e20000100800 */
[----:B0-----:R-:W3:Y:S01]  /*6f6e0*/  LDL.LU R12, [R1+0x1a0] ;  /* 0x0001a000010c7983 */ /* 0x001ee20000300800 */
[----:B-1----:R-:W3:Y:S02]  /*6f6f0*/  LDL.LU R13, [R1+0x1a4] ;  /* 0x0001a400010d7983 */ /* 0x002ee40000300800 */
[----:B------:R-:W3:Y:S02]  /*6f700*/  LDL.LU R14, [R1+0x1a8] ;  /* 0x0001a800010e7983 */ /* 0x000ee40000300800 */
[----:B------:R-:W3:Y:S02]  /*6f710*/  LDL.LU R15, [R1+0x1ac] ;  /* 0x0001ac00010f7983 */ /* 0x000ee40000300800 */
[C---:B---3--:R-:W-:Y:S11]  /*6f720*/  HMMA.16816.F32 R12, R16.reuse, R10, R12 ;  /* 0x0000000a100c723c */ /* 0x048ff6000000180c */
[----:B------:R-:W-:Y:S11]  /*6f730*/  @!UPT UIADD3 URZ, URZ, URZ, URZ ;  /* 0x0000003f3f3ff290 */ /* 0x000ff6000fffe03f */
[----:B------:R-:W-:Y:S01]  /*6f740*/  @!UPT UIADD3 URZ, URZ, URZ, URZ ;  /* 0x0000003f3f3ff290 */ /* 0x000fe2000fffe03f */
[----:B------:R-:W-:Y:S01]  /*6f750*/  STL.64 [R1+0x530], R12 ;  /* 0x0005300c01007387 */ /* 0x000fe20000100a00 */
[----:B------:R0:W-:Y:S02]  /*6f760*/  STL.64 [R1+0x538], R14 ;  /* 0x0005380e01007387 */ /* 0x0001e40000100a00 */
[----:B0-----:R-:W-:Y:S01]  /*6f770*/  MOV R14, R11 ;  /* 0x0000000b000e7202 */ /* 0x001fe20000000f00 */
[----:B------:R-:W-:Y:S02]  /*6f780*/  IMAD.MOV.U32 R15, RZ, RZ, R10 ;  /* 0x000000ffff0f7224 */ /* 0x000fe400078e000a */
[----:B------:R-:W3:Y:S02]  /*6f790*/  LDL.LU.64 R10, [R1+0x3ae0] ;  /* 0x003ae000010a7983 */ /* 0x000ee40000300a00 */
[----:B------:R0:W-:Y:S02]  /*6f7a0*/  STL [R1+0x39d4], R14 ;  /* 0x0039d40e01007387 */ /* 0x0001e40000100800 */
[----:B------:R1:W-:Y:S02]  /*6f7b0*/  STL [R1+0x39d0], R15 ;  /* 0x0039d00f01007387 */ /* 0x0003e40000100800 */
[----:B------:R-:W3:Y:S01]  /*6f7c0*/  LDL.LU R12, [R1+0x190] ;  /* 0x00019000010c7983 */ /* 0x000ee20000300800 */
[----:B------:R-:W3:Y:S04]  /*6f7d0*/  LDL.LU R13, [R1+0x194] ;  /* 0x00019400010d7983 */ /* 0x000ee80000300800 */
[----:B0-----:R-:W3:Y:S01]  /*6f7e0*/  LDL.LU R14, [R1+0x198] ;  /* 0x00019800010e7983 */ /* 0x001ee20000300800 */
[----:B-1----:R-:W3:Y:S01]  /*6f7f0*/  LDL.LU R15, [R1+0x19c] ;  /* 0x00019c00010f7983 */ /* 0x002ee20000300800 */
[----:B--2---:R-:W-:Y:S01]  /*6f800*/  HMMA.16816.F32 R20, R16, R26, R20 ;  /* 0x0000001a1014723c */ /* 0x004fe20000001814 */
[----:B------:R-:W-:-:S07]  /*6f810*/  MOV R3, R27 ;  /* 0x0000001b00037202 */ /* 0x000fce0000000f00 */
[C---:B---3--:R-:W-:Y:S01]  /*6f820*/  HMMA.16816.F32 R12, R16.reuse, R10, R12 ;  /* 0x0000000a100c723c */ /* 0x048fe2000000180c */
[----:B------:R-:W-:Y:S11]  /*6f830*/  IMAD.MOV.U32 R8, RZ, RZ, R11 ;  /* 0x000000ffff087224 */ /* 0x000ff600078e000b */
[----:B------:R-:W-:Y:S11]  /*6f840*/  @!UPT UIADD3 URZ, URZ, URZ, URZ ;  /* 0x0000003f3f3ff290 */ /* 0x000ff6000fffe03f */
[----:B------:R0:W-:Y:S01]  /*6f850*/  STL.64 [R1+0x520], R12 ;  /* 0x0005200c01007387 */ /* 0x0001e20000100a00 */
[----:B------:R-:W-:Y:S01]  /*6f860*/  STL.64 [R1+0x528], R14 ;  /* 0x0005280e01007387 */ /* 0x000fe20000100a00 */
[----:B0-----:R-:W-:Y:S02]  /*6f870*/  MOV R13, R10 ;  /* 0x0000000a000d7202 */ /* 0x001fe40000000f00 */
[----:B------:R-:W2:Y:S01]  /*6f880*/  LDL.LU.64 R10, [R1+0x3ad8] ;  /* 0x003ad800010a7983 */ /* 0x000ea20000300a00 */
[----:B------:R-:W3:Y:S02]  /*6f890*/  LDL.LU R9, [R1+0x3ad0] ;  /* 0x003ad00001097983 */ /* 0x000ee40000300800 */
[----:B------:R-:W-:Y:S02]  /*6f8a0*/  STL [R1+0x39dc], R8 ;  /* 0x0039dc0801007387 */ /* 0x000fe40000100800 */
[----:B------:R0:W-:Y:S01]  /*6f8b0*/  STL [R1+0x39d8], R13 ;  /* 0x0039d80d01007387 */ /* 0x0001e20000100800 */
[----:B------:R-:W4:Y:S04]  /*6f8c0*/  LDL.LU R12, [R1+0x170] ;  /* 0x00017000010c7983 */ /* 0x000f280000300800 */
[----:B0-----:R-:W4:Y:S01]  /*6f8d0*/  LDL.LU R13, [R1+0x174] ;  /* 0x00017400010d7983 */ /* 0x001f220000300800 */
[----:B------:R-:W4:Y:S02]  /*6f8e0*/  LDL.LU R14, [R1+0x178] ;  /* 0x00017800010e7983 */ /* 0x000f240000300800 */
[----:B------:R-:W4:Y:S02]  /*6f8f0*/  LDL.LU R15, [R1+0x17c] ;  /* 0x00017c00010f7983 */ /* 0x000f240000300800 */
[----:B------:R-:W-:Y:S01]  /*6f900*/  STL.64 [R1+0x510], R20 ;  /* 0x0005101401007387 */ /* 0x000fe20000100a00 */
[----:B------:R0:W-:Y:S04]  /*6f910*/  STL.64 [R1+0x518], R22 ;  /* 0x0005181601007387 */ /* 0x0001e80000100a00 */
[----:B0-----:R-:W2:Y:S01]  /*6f920*/  LDL.LU.64 R22, [R1+0x3ac8] ;  /* 0x003ac80001167983 */ /* 0x001ea20000300a00 */
[----:B------:R-:W2:Y:S02]  /*6f930*/  LDL.LU.64 R20, [R1+0x3ac0] ;  /* 0x003ac00001147983 */ /* 0x000ea40000300a00 */
[----:B------:R-:W4:Y:S02]  /*6f940*/  LDL.LU.64 R26, [R1+0x3ab8] ;  /* 0x003ab800011a7983 */ /* 0x000f240000300a00 */
[----:B------:R-:W-:Y:S01]  /*6f950*/  STL [R1+0x39e0], R3 ;  /* 0x0039e00301007387 */ /* 0x000fe20000100800 */
[C---:B----4-:R-:W-:Y:S11]  /*6f960*/  HMMA.16816.F32 R12, R16.reuse, R26, R12 ;  /* 0x0000001a100c723c */ /* 0x050ff6000000180c */
[----:B------:R-:W-:Y:S11]  /*6f970*/  @!UPT UIADD3 URZ, URZ, URZ, URZ ;  /* 0x0000003f3f3ff290 */ /* 0x000ff6000fffe03f */
[----:B------:R-:W-:Y:S01]  /*6f980*/  @!UPT UIADD3 URZ, URZ, URZ, URZ ;  /* 0x0000003f3f3ff290 */ /* 0x000fe2000fffe03f */
[----:B------:R0:W-:Y:S01]  /*6f990*/  STL.64 [R1+0x500], R12 ;  /* 0x0005000c01007387 */ /* 0x0001e20000100a00 */
[----:B------:R1:W-:Y:S02]  /*6f9a0*/  STL.64 [R1+0x508], R14 ;  /* 0x0005080e01007387 */ /* 0x0003e40000100a00 */
[----:B0-----:R-:W-:Y:S01]  /*6f9b0*/  IMAD.MOV.U32 R12, RZ, RZ, R27 ;  /* 0x000000ffff0c7224 */ /* 0x001fe200078e001b */
[----:B-1----:R-:W-:Y:S02]  /*6f9c0*/  MOV R15, R26 ;  /* 0x0000001a000f7202 */ /* 0x002fe40000000f00 */
[----:B------:R-:W4:Y:S02]  /*6f9d0*/  LDL.LU.64 R26, [R1+0x3ab0] ;  /* 0x003ab000011a7983 */ /* 0x000f240000300a00 */
[----:B------:R0:W-:Y:S02]  /*6f9e0*/  STL [R1+0x39e8], R12 ;  /* 0x0039e80c01007387 */ /* 0x0001e40000100800 */
[----:B------:R1:W-:Y:S01]  /*6f9f0*/  STL [R1+0x39e4], R15 ;  /* 0x0039e40f01007387 */ /* 0x0003e20000100800 */
[----:B0-----:R-:W4:Y:S01]  /*6fa00*/  LDL.LU R12, [R1+0x160] ;  /* 0x00016000010c7983 */ /* 0x001f220000300800 */
[----:B------:R-:W4:Y:S02]  /*6fa10*/  LDL.LU R13, [R1+0x164] ;  /* 0x00016400010d7983 */ /* 0x000f240000300800 */
[----:B------:R-:W4:Y:S02]  /*6fa20*/  LDL.LU R14, [R1+0x168] ;  /* 0x00016800010e7983 */ /* 0x000f240000300800 */
[----:B-1----:R-:W4:Y:S02]  /*6fa30*/  LDL.LU R15, [R1+0x16c] ;  /* 0x00016c00010f7983 */ /* 0x002f240000300800 */
[----:B----4-:R-:W-:Y:S11]  /*6fa40*/  HMMA.16816.F32 R12, R16, R26, R12 ;  /* 0x0000001a100c723c */ /* 0x010ff6000000180c */
[----:B------:R-:W-:Y:S11]  /*6fa50*/  @!UPT UIADD3 URZ, URZ, URZ, URZ ;  /* 0x0000003f3f3ff290 */ /* 0x000ff6000fffe03f */
[----:B------:R-:W-:Y:S01]  /*6fa60*/  @!UPT UIADD3 URZ, URZ, URZ, URZ ;  /* 0x0000003f3f3ff290 */ /* 0x000fe2000fffe03f */
[----:B------:R0:W-:Y:S01]  /*6fa70*/  STL.64 [R1+0x4f0], R12 ;  /* 0x0004f00c01007387 */ /* 0x0001e20000100a00 */
[----:B------:R1:W-:Y:S02]  /*6fa80*/  STL.64 [R1+0x4f8], R14 ;  /* 0x0004f80e01007387 */ /* 0x0003e40000100a00 */
[----:B------:R-:W4:Y:S01]  /*6fa90*/  LDL.LU.64 R24, [R1+0x3aa8] ;  /* 0x003aa80001187983 */ /* 0x000f220000300a00 */
[----:B0-----:R-:W-:Y:S02]  /*6faa0*/  MOV R13, R26 ;  /* 0x0000001a000d7202 */ /* 0x001fe40000000f00 */
[----:B-1----:R-:W-:-:S05]  /*6fab0*/  MOV R14, R27 ;  /* 0x0000001b000e7202 */ /* 0x002fca0000000f00 */
[----:B------:R0:W-:Y:S01]  /*6fac0*/  STL [R1+0x3a84], R14 ;  /* 0x003a840e01007387 */ /* 0x0001e20000100800 */
[----:B------:R-:W-:Y:S03]  /*6fad0*/  STL [R1+0x3a80], R13 ;  /* 0x003a800d01007387 */ /* 0x000fe60000100800 */
[----:B0-----:R-:W2:Y:S01]  /*6fae0*/  LDL.LU.64 R14, [R1+0xf8] ;  /* 0x0000f800010e7983 */ /* 0x001ea20000300a00 */
[----:B------:R-:W-:Y:S01]  /*6faf0*/  IMAD.MOV.U32 R27, RZ, RZ, R4 ;  /* 0x000000ffff1b7224 */ /* 0x000fe200078e0004 */
[----:B------:R-:W-:Y:S01]  /*6fb00*/  MOV R26, R5 ;  /* 0x00000005001a7202 */ /* 0x000fe20000000f00 */
[----:B--2---:R-:W-:Y:S01]  /*6fb10*/  HMMA.16816.F32 R20, R16, R14, R20 ;  /* 0x0000000e1014723c */ /* 0x004fe20000001814 */
[----:B------:R-:W-:Y:S01]  /*6fb20*/  IMAD.MOV.U32 R3, RZ, RZ, R14 ;  /* 0x000000ffff037224 */ /* 0x000fe200078e000e */
[----:B------:R-:W-:Y:S11]  /*6fb30*/  MOV R8, R15 ;  /* 0x0000000f00087202 */ /* 0x000ff60000000f00 */
[----:B------:R-:W-:Y:S10]  /*6fb40*/  @!UPT UIADD3 URZ, URZ, URZ, URZ ;  /* 0x0000003f3f3ff290 */ /* 0x000ff4000fffe03f */
[----:B------:R0:W-:Y:S01]  /*6fb50*/  STL.64 [R1+0x4e0], R20 ;  /* 0x0004e01401007387 */ /* 0x0001e20000100a00 */
[----:B------:R1:W-:Y:S03]  /*6fb60*/  STL.64 [R1+0x4e8], R22 ;  /* 0x0004e81601007387 */ /* 0x0003e60000100a00 */
[----:B0-----:R-:W2:Y:S01]  /*6fb70*/  LDL.LU.64 R20, [R1+0x3aa0] ;  /* 0x003aa00001147983 */ /* 0x001ea20000300a00 */
[----:B------:R-:W2:Y:S02]  /*6fb80*/  LDL.LU R12, [R1+0xa0] ;  /* 0x0000a000010c7983 */ /* 0x000ea40000300800 */
[----:B------:R-:W2:Y:S02]  /*6fb90*/  LDL.LU R13, [R1+0xa4] ;  /* 0x0000a400010d7983 */ /* 0x000ea40000300800 */
[----:B------:R-:W2:Y:S01]  /*6fba0*/  LDL.LU R14, [R1+0xa8] ;  /* 0x0000a800010e7983 */ /* 0x000ea20000300800 */
[----:B------:R-:W2:Y:S01]  /*6fbb0*/  LDL.LU R15, [R1+0xac] ;  /* 0x0000ac00010f7983 */ /* 0x000ea20000300800 */
[----:B------:R-:W2:Y:S02]  /*6fbc0*/  LDL.LU R4, [R1+0xb0] ;  /* 0x0000b00001047983 */ /* 0x000ea40000300800 */
[----:B------:R-:W2:Y:S02]  /*6fbd0*/  LDL.LU R5, [R1+0xb4] ;  /* 0x0000b40001057983 */ /* 0x000ea40000300800 */
[----:B------:R-:W2:Y:S01]  /*6fbe0*/  LDL.LU R6, [R1+0xb8] ;  /* 0x0000b80001067983 */ /* 0x000ea20000300800 */
[----:B------:R-:W2:Y:S01]  /*6fbf0*/  LDL.LU R7, [R1+0xbc] ;  /* 0x0000bc0001077983 */ /* 0x000ea20000300800 */
[----:B-1----:R-:W2:Y:S02]  /*6fc00*/  LDL.LU.64 R22, [R1+0xe8] ;  /* 0x0000e80001167983 */ /* 0x002ea40000300a00 */
[----:B------:R-:W-:Y:S02]  /*6fc10*/  STL.64 [R1+0x3a38], R26 ;  /* 0x003a381a01007387 */ /* 0x000fe40000100a00 */
[----:B------:R-:W-:Y:S01]  /*6fc20*/  STL.64 [R1+0x3a18], R10 ;  /* 0x003a180a01007387 */ /* 0x000fe20000100a00 */
[----:B---3--:R0:W-:Y:S04]  /*6fc30*/  STL.64 [R1+0x3a10], R8 ;  /* 0x003a100801007387 */ /* 0x0081e80000100a00 */
[----:B0-----:R-:W3:Y:S01]  /*6fc40*/  LDL.LU R8, [R1+0x60] ;  /* 0x0000600001087983 */ /* 0x001ee20000300800 */
[----:B------:R-:W3:Y:S02]  /*6fc50*/  LDL.LU R9, [R1+0x64] ;  /* 0x0000640001097983 */ /* 0x000ee40000300800 */
[----:B------:R-:W2:Y:S02]  /*6fc60*/  LDL.LU R10, [R1+0x68] ;  /* 0x00006800010a7983 */ /* 0x000ea40000300800 */
[----:B------:R-:W2:Y:S01]  /*6fc70*/  LDL.LU R11, [R1+0x6c] ;  /* 0x00006c00010b7983 */ /* 0x000ea20000300800 */
[----:B------:R-:W-:-:S02]  /*6fc80*/  MOV R26, R28 ;  /* 0x0000001c001a7202 */ /* 0x000fc40000000f00 */
[----:B------:R-:W-:Y:S01]  /*6fc90*/  MOV R27, R29 ;  /* 0x0000001d001b7202 */ /* 0x000fe20000000f00 */
[----:B------:R-:W4:Y:S01]  /*6fca0*/  LDL.LU R28, [R1+0x3a9c] ;  /* 0x003a9c00011c7983 */ /* 0x000f220000300800 */
[----:B------:R-:W4:Y:S03]  /*6fcb0*/  LDL.LU R29, [R1+0x3a98] ;  /* 0x003a9800011d7983 */ /* 0x000f260000300800 */
[----:B------:R-:W-:Y:S04]  /*6fcc0*/  STL.64 [R1+0x3a50], R26 ;  /* 0x003a501a01007387 */ /* 0x000fe80000100a00 */
[----:B--2---:R-:W-:Y:S01]  /*6fcd0*/  STL.64 [R1+0x3a30], R10 ;  /* 0x003a300a01007387 */ /* 0x004fe20000100a00 */
[----:B---3--:R0:W-:Y:S03]  /*6fce0*/  STL.64 [R1+0x3a28], R8 ;  /* 0x003a280801007387 */ /* 0x0081e60000100a00 */
[----:B0-----:R-:W2:Y:S01]  /*6fcf0*/  LDL.LU R8, [R1+0x70] ;  /* 0x0000700001087983 */ /* 0x001ea20000300800 */
[----:B------:R-:W2:Y:S02]  /*6fd00*/  LDL.LU R9, [R1+0x74] ;  /* 0x0000740001097983 */ /* 0x000ea40000300800 */
[----:B------:R-:W3:Y:S02]  /*6fd10*/  LDL.LU R10, [R1+0x78] ;  /* 0x00007800010a7983 */ /* 0x000ee40000300800 */
[----:B------:R-:W3:Y:S01]  /*6fd20*/  LDL.LU R11, [R1+0x7c] ;  /* 0x00007c00010b7983 */ /* 0x000ee20000300800 */
[----:B------:R-:W-:Y:S01]  /*6fd30*/  HMMA.16816.F32 R4, R16, R22, R4 ;  /* 0x000000161004723c */ /* 0x000fe20000001804 */
        /* <DEDUP_REMOVED lines=12> */
[----:B------:R0:W-:Y:S01]  /*6fe00*/  STL.64 [R1+0x4d0], R4 ;  /* 0x0004d00401007387 */ /* 0x0001e20000100a00 */
[----:B------:R1:W-:Y:S01]  /*6fe10*/  STL.64 [R1+0x4d8], R6 ;  /* 0x0004d80601007387 */ /* 0x0003e20000100a00 */
[----:B0-----:R-:W-:-:S02]  /*6fe20*/  MOV R5, R22 ;  /* 0x0000001600057202 */ /* 0x001fc40000000f00 */
[----:B-1----:R-:W3:Y:S01]  /*6fe30*/  LDL.LU.64 R6, [R1+0x3a90] ;  /* 0x003a900001067983 */ /* 0x002ee20000300a00 */
[----:B------:R-:W-:Y:S02]  /*6fe40*/  IMAD.MOV.U32 R4, RZ, RZ, R23 ;  /* 0x000000ffff047224 */ /* 0x000fe400078e0017 */
[----:B------:R-:W2:Y:S02]  /*6fe50*/  LDL.LU.64 R22, [R1+0x3a88] ;  /* 0x003a880001167983 */ /* 0x000ea40000300a00 */
[----:B------:R-:W-:Y:S01]  /*6fe60*/  IMAD.MOV.U32 R26, RZ, RZ, R21 ;  /* 0x000000ffff1a7224 */ /* 0x000fe200078e0015 */
[----:B------:R-:W-:Y:S01]  /*6fe70*/  MOV R27, R20 ;  /* 0x00000014001b7202 */ /* 0x000fe20000000f00 */
[----:B--2---:R-:W-:Y:S01]  /*6fe80*/  HMMA.16816.F32 R16, R16, R22, R12 ;  /* 0x000000161010723c */ /* 0x004fe2000000180c */
[----:B------:R-:W2:Y:S01]  /*6fe90*/  LDL.LU R14, [R1+0x3a84] ;  /* 0x003a8400010e7983 */ /* 0x000ea20000300800 */
[----:B------:R-:W3:Y:S05]  /*6fea0*/  LDL.LU R13, [R1+0x3a80] ;  /* 0x003a8000010d7983 */ /* 0x000eea0000300800 */
[----:B------:R-:W-:-:S02]  /*6feb0*/  MOV R12, R22 ;  /* 0x00000016000c7202 */ /* 0x000fc40000000f00 */
[----:B------:R-:W-:Y:S11]  /*6fec0*/  MOV R15, R23 ;  /* 0x00000017000f7202 */ /* 0x000ff60000000f00 */
[----:B------:R-:W-:Y:S03]  /*6fed0*/  @!UPT UIADD3 URZ, URZ, URZ, URZ ;  /* 0x0000003f3f3ff290 */ /* 0x000fe6000fffe03f */
[----:B------:R0:W-:Y:S01]  /*6fee0*/  STL.64 [R1+0x1d0], R16 ;  /* 0x0001d01001007387 */ /* 0x0001e20000100a00 */
[----:B------:R1:W-:Y:S02]  /*6fef0*/  STL.64 [R1+0x1d8], R18 ;  /* 0x0001d81201007387 */ /* 0x0003e40000100a00 */
[----:B------:R-:W4:Y:S02]  /*6ff00*/  LDL.LU.64 R22, [R1+0x3a78] ;  /* 0x003a780001167983 */ /* 0x000f240000300a00 */
[----:B------:R-:W4:Y:S01]  /*6ff10*/  LDL.LU.64 R20, [R1+0x3a70] ;  /* 0x003a700001147983 */ /* 0x000f220000300a00 */
[----:B0-----:R-:W4:Y:S01]  /*6ff20*/  LDL.LU R16, [R1+0x40] ;  /* 0x0000400001107983 */ /* 0x001f220000300800 */
[----:B------:R-:W4:Y:S02]  /*6ff30*/  LDL.LU R17, [R1+0x44] ;  /* 0x0000440001117983 */ /* 0x000f240000300800 */
[----:B-1----:R-:W4:Y:S02]  /*6ff40*/  LDL.LU R18, [R1+0x48] ;  /* 0x0000480001127983 */ /* 0x002f240000300800 */
[----:B------:R-:W4:Y:S01]  /*6ff50*/  LDL.LU R19, [R1+0x4c] ;  /* 0x00004c0001137983 */ /* 0x000f220000300800 */
[----:B--2---:R-:W-:Y:S01]  /*6ff60*/  STL.64 [R1+0x39f8], R14 ;  /* 0x0039f80e01007387 */ /* 0x004fe20000100a00 */
[----:B---3--:R4:W-:Y:S02]  /*6ff70*/  STL.64 [R1+0x39f0], R12 ;  /* 0x0039f00c01007387 */ /* 0x0089e40000100a00 */
[----:B----4-:R-:W-:-:S02]  /*6ff80*/  IMAD.MOV.U32 R12, RZ, RZ, R25 ;  /* 0x000000ffff0c7224 */ /* 0x010fc400078e0019 */
[----:B------:R-:W2:Y:S01]  /*6ff90*/  LDL.LU R25, [R1+0x3a68] ;  /* 0x003a680001197983 */ /* 0x000ea20000300800 */
[----:B------:R-:W3:Y:S02]  /*6ffa0*/  LDL.LU R13, [R1+0x4a4] ;  /* 0x0004a400010d7983 */ /* 0x000ee40000300800 */
[----:B------:R-:W4:Y:S02]  /*6ffb0*/  LDL.LU R14, [R1+0x4a8] ;  /* 0x0004a800010e7983 */ /* 0x000f240000300800 */
[----:B------:R-:W4:Y:S02]  /*6ffc0*/  LDL.LU R15, [R1+0x4ac] ;  /* 0x0004ac00010f7983 */ /* 0x000f240000300800 */
[----:B----4-:R2:W-:Y:S02]  /*6ffd0*/  STL.64 [R1+0x3a08], R14 ;  /* 0x003a080e01007387 */ /* 0x0105e40000100a00 */
[----:B--2---:R-:W-:Y:S01]  /*6ffe0*/  IMAD.MOV.U32 R14, RZ, RZ, R25 ;  /* 0x000000ffff0e7224 */ /* 0x004fe200078e0019 */
[----:B------:R-:W-:-:S02]  /*6fff0*/  MOV R15, R24 ;  /* 0x00000018000f7202 */ /* 0x000fc40000000f00 */
[C---:B------:R-:W-:Y:S01]  /*70000*/  HMMA.16816.F32 R24, R20.reuse, R26, R8 ;  /* 0x0000001a1418723c */ /* 0x040fe20000001808 */
[----:B---3--:R0:W-:Y:S01]  /*70010*/  STL.64 [R1+0x3a00], R12 ;  /* 0x003a000c01007387 */ /* 0x0081e20000100a00 */
[----:B------:R-:W2:Y:S02]  /*70020*/  LDL.LU.64 R10, [R1+0x3a60] ;  /* 0x003a6000010a7983 */ /* 0x000ea40000300a00 */
[----:B------:R-:W2:Y:S01]  /*70030*/  LDL.LU.64 R8, [R1+0x3a58] ;  /* 0x003a580001087983 */ /* 0x000ea20000300a00 */
[----:B0-----:R-:W-:Y:S11]  /*70040*/  MOV R13, R28 ;  /* 0x0000001c000d7202 */ /* 0x001ff60000000f00 */
[----:B------:R-:W-:Y:S07]  /*70050*/  @!UPT UIADD3 URZ, URZ, URZ, URZ ;  /* 0x0000003f3f3ff290 */ /* 0x000fee000fffe03f */
[----:B------:R-:W-:Y:S01]  /*70060*/  STL.64 [R1+0x1c0], R24 ;  /* 0x0001c01801007387 */ /* 0x000fe20000100a00 */
[----:B------:R0:W-:Y:S01]  /*70070*/  STL [R1+0x1c8], R26 ;  /* 0x0001c81a01007387 */ /* 0x0001e20000100800 */
[----:B------:R-:W-:Y:S02]  /*70080*/  MOV R28, R27 ;  /* 0x0000001b001c7202 */ /* 0x000fe40000000f00 */
[----:B0-----:R-:W2:Y:S03]  /*70090*/  LDL.LU.64 R26, [R1+0x3a50] ;  /* 0x003a5000011a7983 */ /* 0x001ea60000300a00 */
[----:B------:R0:W-:Y:S01]  /*700a0*/  STL [R1+0x3668], R28 ;  /* 0x0036681c01007387 */ /* 0x0001e20000100800 */
[----:B------:R-:W-:Y:S01]  /*700b0*/  MOV R12, R29 ;  /* 0x0000001d000c7202 */ /* 0x000fe20000000f00 */
[----:B0-----:R-:W3:Y:S01]  /*700c0*/  LDL R28, [R1+0x1f54] ;  /* 0x001f5400011c7983 */ /* 0x001ee20000100800 */
[C---:B--2---:R-:W-:Y:S03]  /*700d0*/  HMMA.16816.F32 R24, R20.reuse, R26, R8 ;  /* 0x0000001a1418723c */ /* 0x044fe60000001808 */
[----:B------:R-:W2:Y:S01]  /*700e0*/  LDL.LU.64 R10, [R1+0x3a48] ;  /* 0x003a4800010a7983 */ /* 0x000ea20000300a00 */
[----:B------:R-:W2:Y:S11]  /*700f0*/  LDL.LU.64 R8, [R1+0x3a40] ;  /* 0x003a400001087983 */ /* 0x000eb60000300a00 */
[----:B------:R-:W-:Y:S08]  /*70100*/  @!UPT UIADD3 URZ, URZ, URZ, URZ ;  /* 0x0000003f3f3ff290 */ /* 0x000ff0000fffe03f */
[----:B------:R-:W-:Y:S01]  /*70110*/  STL.64 [R1+0x1b0], R24 ;  /* 0x0001b01801007387 */ /* 0x000fe20000100a00 */
[----:B------:R0:W-:Y:S02]  /*70120*/  STL [R1+0x1b8], R26 ;  /* 0x0001b81a01007387 */ /* 0x0001e40000100800 */
[----:B------:R-:W-:Y:S02]  /*70130*/  IMAD.MOV.U32 R29, RZ, RZ, R27 ;  /* 0x000000ffff1d7224 */ /* 0x000fe400078e001b */
[----:B0-----:R-:W2:Y:S03]  /*70140*/  LDL.LU.64 R26, [R1+0x3a38] ;  /* 0x003a3800011a7983 */ /* 0x001ea60000300a00 */
        /* <DEDUP_REMOVED lines=10> */
[----:B------:R-:W4:Y:S11]  /*701f0*/  LDL.LU.64 R8, [R1+0x3a10] ;  /* 0x003a100001087983 */ /* 0x000f360000300a00 */
[----:B------:R-:W-:Y:S09]  /*70200*/  @!UPT UIADD3 URZ, URZ, URZ, URZ ;  /* 0x0000003f3f3ff290 */ /* 0x000ff2000fffe03f */
[----:B------:R-:W-:Y:S01]  /*70210*/  STL.64 [R1+0x190], R24 ;  /* 0x0001901801007387 */ /* 0x000fe20000100a00 */
[----:B------:R0:W-:Y:S02]  /*70220*/  STL.64 [R1+0x198], R26 ;  /* 0x0001981a01007387 */ /* 0x0001e40000100a00 */
[----:B0-----:R-:W-:Y:S02]  /*70230*/  MOV R26, R2 ;  /* 0x00000002001a7202 */ /* 0x001fe40000000f00 */
[----:B------:R-:W-:Y:S01]  /*70240*/  MOV R27, R0 ;  /* 0x00000000001b7202 */ /* 0x000fe20000000f00 */
[C---:B--2---:R-:W-:Y:S11]  /*70250*/  HMMA.16816.F32 R12, R20.reuse, R10, R12 ;  /* 0x0000000a140c723c */ /* 0x044ff6000000180c */
[----:B------:R-:W-:Y:S11]  /*70260*/  @!UPT UIADD3 URZ, URZ, URZ, URZ ;  /* 0x0000003f3f3ff290 */ /* 0x000ff6000fffe03f */
[----:B------:R-:W-:Y:S01]  /*70270*/  @!UPT UIADD3 URZ, URZ, URZ, URZ ;  /* 0x0000003f3f3ff290 */ /* 0x000fe2000fffe03f */
[----:B------:R-:W-:Y:S01]  /*70280*/  STL.64 [R1+0x180], R12 ;  /* 0x0001800c01007387 */ /* 0x000fe20000100a00 */
[----:B------:R0:W-:Y:S02]  /*70290*/  STL.64 [R1+0x188], R14 ;  /* 0x0001880e01007387 */ /* 0x0001e40000100a00 */
[----:B0-----:R-:W-:Y:S01]  /*702a0*/  HMMA.16816.F32 R12, R20, R6, R16 ;  /* 0x00000006140c723c */ /* 0x001fe20000001810 */
[----:B---3--:R-:W0:Y:S04]  /*702b0*/  LDSM.16.M88.4 R16, [R28+0x30080] ;  /* 0x030080001c10783b */ /* 0x008e280000000200 */
[----:B0-----:R-:W-:Y:S11]  /*702c0*/  STL.64 [R1+0x3920], R18 ;  /* 0x0039201201007387 */ /* 0x001ff60000100a00 */
[----:B------:R-:W-:Y:S07]  /*702d0*/  @!UPT UIADD3 URZ, URZ, URZ, URZ ;  /* 0x0000003f3f3ff290 */ /* 0x000fee000fffe03f */
[----:B------:R-:W-:Y:S02]  /*702e0*/  STL.64 [R1+0x170], R12 ;  /* 0x0001700c01007387 */ /* 0x000fe40000100a00 */
[----:B------:R-:W-:Y:S02]  /*702f0*/  STL.64 [R1+0x178], R14 ;  /* 0x0001780e01007387 */ /* 0x000fe40000100a00 */
[----:B------:R-:W-:Y:S02]  /*70300*/  STL.64 [R1+0x3918], R16 ;  /* 0x0039181001007387 */ /* 0x000fe40000100a00 */
[----:B----4-:R-:W0:Y:S04]  /*70310*/  LDSM.16.M88.4 R16, [R9+0x80] ;  /* 0x000080000910783b */ /* 0x010e280000000200 */
[----:B------:R-:W1:Y:S04]  /*70320*/  LDSM.16.M88.4 R12, [R9+0x2080] ;  /* 0x00208000090c783b */ /* 0x000e680000000200 */
[----:B0-----:R-:W-:Y:S01]  /*70330*/  STL.64 [R1+0xc0], R16 ;  /* 0x0000c01001007387 */ /* 0x001fe20000100a00 */
[----:B------:R-:W-:Y:S02]  /*70340*/  STL.64 [R1+0xc8], R18 ;  /* 0x0000c81201007387 */ /* 0x000fe40000100a00 */
[----:B------:R-:W0:Y:S04]  /*70350*/  LDSM.16.M88.4 R16, [R9+0x4080] ;  /* 0x004080000910783b */ /* 0x000e280000000200 */
[----:B-1----:R-:W-:Y:S01]  /*70360*/  STL.64 [R1+0xb0], R12 ;  /* 0x0000b00c01007387 */ /* 0x002fe20000100a00 */
[----:B------:R-:W-:Y:S02]  /*70370*/  STL.64 [R1+0xb8], R14 ;  /* 0x0000b80e01007387 */ /* 0x000fe40000100a00 */
[----:B------:R-:W1:Y:S02]  /*70380*/  LDSM.16.M88.4 R12, [R9+0x6080] ;  /* 0x00608000090c783b */ /* 0x000e640000000200 */
[----:B0-----:R-:W-:Y:S02]  /*70390*/  STL.64 [R1+0xa0], R16 ;  /* 0x0000a01001007387 */ /* 0x001fe40000100a00 */
[----:B------:R-:W-:Y:S02]  /*703a0*/  STL.64 [R1+0xa8], R18 ;  /* 0x0000a81201007387 */ /* 0x000fe40000100a00 */
[----:B-1----:R-:W-:Y:S02]  /*703b0*/  STL.64 [R1+0x90], R12 ;  /* 0x0000900c01007387 */ /* 0x002fe40000100a00 */
[----:B------:R-:W0:Y:S04]  /*703c0*/  LDSM.16.M88.4 R16, [R9+0x8080] ;  /* 0x008080000910783b */ /* 0x000e280000000200 */
[----:B------:R-:W-:Y:S01]  /*703d0*/  IMAD.MOV.U32 R2, RZ, RZ, R12 ;  /* 0x000000ffff027224 */ /* 0x000fe200078e000c */
[----:B------:R-:W-:Y:S01]  /*703e0*/  STL.64 [R1+0x98], R14 ;  /* 0x0000980e01007387 */ /* 0x000fe20000100a00 */
[----:B------:R-:W-:-:S02]  /*703f0*/  MOV R0, R13 ;  /* 0x0000000d00007202 */ /* 0x000fc40000000f00 */
[----:B------:R-:W1:Y:S01]  /*70400*/  LDSM.16.M88.4 R12, [R9+0xa080] ;  /* 0x00a08000090c783b */ /* 0x000e620000000200 */
[----:B0-----:R0:W-:Y:S03]  /*70410*/  STL.64 [R1+0x80], R16 ;  /* 0x0000801001007387 */ /* 0x0011e60000100a00 */
[----:B------:R-:W-:Y:S01]  /*70420*/  STL.64 [R1+0x88], R18 ;  /* 0x0000881201007387 */ /* 0x000fe20000100a00 */
[----:B-1----:R-:W-:Y:S01]  /*70430*/  STL.64 [R1+0x70], R12 ;  /* 0x0000700c01007387 */ /* 0x002fe20000100a00 */
[----:B------:R1:W-:Y:S01]  /*70440*/  STL.64 [R1+0x78], R14 ;  /* 0x0000780e01007387 */ /* 0x0003e20000100a00 */
[----:B0-----:R-:W-:Y:S01]  /*70450*/  MOV R17, R12 ;  /* 0x0000000c00117202 */ /* 0x001fe20000000f00 */
[----:B------:R-:W-:Y:S01]  /*70460*/  IMAD.MOV.U32 R16, RZ, RZ, R13 ;  /* 0x000000ffff107224 */ /* 0x000fe200078e000d */
[----:B-1----:R-:W2:Y:S01]  /*70470*/  LDL.LU.64 R14, [R1+0x3a08] ;  /* 0x003a0800010e7983 */ /* 0x002ea20000300a00 */
[----:B------:R-:W2:Y:S02]  /*70480*/  LDL.LU.64 R12, [R1+0x3a00] ;  /* 0x003a0000010c7983 */ /* 0x000ea40000300a00 */
[----:B--2---:R-:W-:Y:S01]  /*70490*/  HMMA.16816.F32 R24, R20, R26, R12 ;  /* 0x0000001a1418723c */ /* 0x004fe2000000180c */
[----:B------:R-:W2:Y:S01]  /*704a0*/  LDL.LU.64 R14, [R1+0x39f8] ;  /* 0x0039f800010e7983 */ /* 0x000ea20000300a00 */
[----:B------:R-:W3:Y:S11]  /*704b0*/  LDL.LU.64 R12, [R1+0x39f0] ;  /* 0x0039f000010c7983 */ /* 0x000ef60000300a00 */
[----:B------:R-:W-:Y:S10]  /*704c0*/  @!UPT UIADD3 URZ, URZ, URZ, URZ ;  /* 0x0000003f3f3ff290 */ /* 0x000ff4000fffe03f */
        /* <DEDUP_REMOVED lines=21> */
[----:B0-----:R-:W-:Y:S02]  /*70620*/  STL.64 [R1], R24 ;  /* 0x0000001801007387 */ /* 0x001fe40000100a00 */
[----:B------:R-:W-:Y:S02]  /*70630*/  STL.64 [R1+0x8], R26 ;  /* 0x0000081a01007387 */ /* 0x000fe40000100a00 */
[----:B------:R-:W0:Y:S04]  /*70640*/  LDSM.16.M88.4 R24, [R9+0x1a080] ;  /* 0x01a080000918783b */ /* 0x000e280000000200 */
[----:B------:R-:W-:Y:S01]  /*70650*/  IMAD.MOV.U32 R18, RZ, RZ, R3 ;  /* 0x000000ffff127224 */ /* 0x000fe200078e0003 */
[----:B------:R-:W-:Y:S01]  /*70660*/  MOV R19, R8 ;  /* 0x0000000800137202 */ /* 0x000fe20000000f00 */
[----:B0-----:R3:W-:Y:S01]  /*70670*/  STL.64 [R1+0x3818], R26 ;  /* 0x0038181a01007387 */ /* 0x0017e20000100a00 */
[----:B------:R0:W-:Y:S01]  /*70680*/  STL.64 [R1+0x3810], R24 ;  /* 0x0038101801007387 */ /* 0x0001e20000100a00 */
[----:B---3--:R-:W-:-:S02]  /*70690*/  MOV R26, R12 ;  /* 0x0000000c001a7202 */ /* 0x008fc40000000f00 */
[----:B--2---:R-:W-:Y:S01]  /*706a0*/  MOV R27, R15 ;  /* 0x0000000f001b7202 */ /* 0x004fe20000000f00 */
[----:B------:R-:W2:Y:S01]  /*706b0*/  LDL.LU R12, [R1+0x39e8] ;  /* 0x0039e800010c7983 */ /* 0x000ea20000300800 */
[----:B------:R-:W3:Y:S03]  /*706c0*/  LDL.LU R15, [R1+0x39e4] ;  /* 0x0039e400010f7983 */ /* 0x000ee60000300800 */
[----:B------:R1:W-:Y:S01]  /*706d0*/  STL.64 [R1+0x3928], R26 ;  /* 0x0039281a01007387 */ /* 0x0003e20000100a00 */
[----:B------:R-:W4:Y:S02]  /*706e0*/  LDL.LU R3, [R1+0x39e0] ;  /* 0x0039e00001037983 */ /* 0x000f240000300800 */
[----:B------:R-:W2:Y:S02]  /*706f0*/  LDL.LU R8, [R1+0x39dc] ;  /* 0x0039dc0001087983 */ /* 0x000ea40000300800 */
[----:B------:R1:W-:Y:S01]  /*70700*/  STL.64 [R1+0x3930], R18 ;  /* 0x0039301201007387 */ /* 0x0003e20000100a00 */
[----:B0-----:R-:W2:Y:S01]  /*70710*/  LDL.LU R24, [R1+0x580] ;  /* 0x0005800001187983 */ /* 0x001ea20000300800 */
[----:B------:R-:W2:Y:S03]  /*70720*/  LDL.LU R25, [R1+0x584] ;  /* 0x0005840001197983 */ /* 0x000ea60000300800 */
[----:B-1----:R-:W2:Y:S01]  /*70730*/  LDL.LU R26, [R1+0x588] ;  /* 0x00058800011a7983 */ /* 0x002ea20000300800 */
[----:B------:R-:W2:Y:S01]  /*70740*/  LDL.LU R27, [R1+0x58c] ;  /* 0x00058c00011b7983 */ /* 0x000ea20000300800 */
[----:B------:R-:W-:Y:S01]  /*70750*/  MOV R18, R13 ;  /* 0x0000000d00127202 */ /* 0x000fe20000000f00 */
[----:B------:R-:W-:Y:S01]  /*70760*/  IMAD.MOV.U32 R19, RZ, RZ, R14 ;  /* 0x000000ffff137224 */ /* 0x000fe200078e000e */
[----:B--2---:R-:W-:Y:S01]  /*70770*/  STL.64 [R1+0x3940], R26 ;  /* 0x0039401a01007387 */ /* 0x004fe20000100a00 */
[----:B------:R-:W-:Y:S02]  /*70780*/  STL.64 [R1+0x3938], R24 ;  /* 0x0039381801007387 */ /* 0x000fe40000100a00 */
[----:B------:R-:W2:Y:S02]  /*70790*/  LDL.LU R13, [R1+0x39d8] ;  /* 0x0039d800010d7983 */ /* 0x000ea40000300800 */
[----:B------:R-:W2:Y:S01]  /*707a0*/  LDL.LU R14, [R1+0x39d4] ;  /* 0x0039d400010e7983 */ /* 0x000ea20000300800 */
[----:B------:R3:W-:Y:S02]  /*707b0*/  STL.64 [R1+0x3948], R18 ;  /* 0x0039481201007387 */ /* 0x0007e40000100a00 */
[----:B---3--:R-:W-:-:S02]  /*707c0*/  MOV R18, R15 ;  /* 0x0000000f00127202 */ /* 0x008fc40000000f00 */
[----:B------:R-:W-:Y:S01]  /*707d0*/  MOV R19, R12 ;  /* 0x0000000c00137202 */ /* 0x000fe20000000f00 */
[----:B------:R-:W3:Y:S01]  /*707e0*/  LDL.LU R15, [R1+0x39d0] ;  /* 0x0039d000010f7983 */ /* 0x000ee20000300800 */
[----:B------:R-:W2:Y:S03]  /*707f0*/  LDL.LU R12, [R1+0x39cc] ;  /* 0x0039cc00010c7983 */ /* 0x000ea60000300800 */
[----:B------:R-:W-:Y:S01]  /*70800*/  STL.64 [R1+0x3968], R18 ;  /* 0x0039681201007387 */ /* 0x000fe20000100a00 */
[----:B------:R0:W-:Y:S03]  /*70810*/  STL.64 [R1+0x3960], R16 ;  /* 0x0039601001007387 */ /* 0x0001e60000100a00 */
[----:B0-----:R-:W2:Y:S01]  /*70820*/  LDL.LU R16, [R1+0x5b0] ;  /* 0x0005b00001107983 */ /* 0x001ea20000300800 */
[----:B------:R-:W2:Y:S02]  /*70830*/  LDL.LU R17, [R1+0x5b4] ;  /* 0x0005b40001117983 */ /* 0x000ea40000300800 */
[----:B------:R-:W2:Y:S02]  /*70840*/  LDL.LU R18, [R1+0x5b8] ;  /* 0x0005b80001127983 */ /* 0x000ea40000300800 */
[----:B------:R-:W2:Y:S02]  /*70850*/  LDL.LU R19, [R1+0x5bc] ;  /* 0x0005bc0001137983 */ /* 0x000ea40000300800 */
[----:B--2---:R0:W-:Y:S01]  /*70860*/  STL.64 [R1+0x3978], R18 ;  /* 0x0039781201007387 */ /* 0x0041e20000100a00 */
[----:B------:R-:W-:Y:S02]  /*70870*/  STL.64 [R1+0x3970], R16 ;  /* 0x0039701001007387 */ /* 0x000fe40000100a00 */
[----:B0-----:R-:W-:Y:S01]  /*70880*/  IMAD.MOV.U32 R18, RZ, RZ, R13 ;  /* 0x000000ffff127224 */ /* 0x001fe200078e000d */
[----:B------:R-:W-:Y:S01]  /*70890*/  MOV R19, R8 ;  /* 0x0000000800137202 */ /* 0x000fe20000000f00 */
[----:B------:R-:W2:Y:S01]  /*708a0*/  LDL.LU R13, [R1+0x39c8] ;  /* 0x0039c800010d7983 */ /* 0x000ea20000300800 */
[----:B------:R-:W2:Y:S03]  /*708b0*/  LDL.LU R8, [R1+0x39c4] ;  /* 0x0039c40001087983 */ /* 0x000ea60000300800 */
[----:B------:R3:W-:Y:S01]  /*708c0*/  STL.64 [R1+0x3990], R18 ;  /* 0x0039901201007387 */ /* 0x0007e20000100a00 */
[----:B------:R-:W2:Y:S02]  /*708d0*/  LDL.LU R24, [R1+0x590] ;  /* 0x0005900001187983 */ /* 0x000ea40000300800 */
[----:B------:R-:W2:Y:S02]  /*708e0*/  LDL.LU R25, [R1+0x594] ;  /* 0x0005940001197983 */ /* 0x000ea40000300800 */
[----:B------:R-:W2:Y:S01]  /*708f0*/  LDL.LU R26, [R1+0x598] ;  /* 0x00059800011a7983 */ /* 0x000ea20000300800 */
[----:B------:R-:W2:Y:S01]  /*70900*/  LDL.LU R27, [R1+0x59c] ;  /* 0x00059c00011b7983 */ /* 0x000ea20000300800 */
[----:B---3--:R-:W-:Y:S01]  /*70910*/  MOV R18, R15 ;  /* 0x0000000f00127202 */ /* 0x008fe20000000f00 */
[----:B------:R-:W-:-:S05]  /*70920*/  IMAD.MOV.U32 R19, RZ, RZ, R14 ;  /* 0x000000ffff137224 */ /* 0x000fca00078e000e */
[----:B------:R-:W-:Y:S04]  /*70930*/  STL.64 [R1+0x39a8], R18 ;  /* 0x0039a81201007387 */ /* 0x000fe80000100a00 */
[----:B--2---:R-:W-:Y:S01]  /*70940*/  STL.64 [R1+0x3958], R26 ;  /* 0x0039581a01007387 */ /* 0x004fe20000100a00 */
[----:B------:R0:W-:Y:S03]  /*70950*/  STL.64 [R1+0x3950], R24 ;  /* 0x0039501801007387 */ /* 0x0001e60000100a00 */
        /* <DEDUP_REMOVED lines=16> */
[----:B------:R-:W-:-:S02]  /*70a60*/  MOV R18, R13 ;  /* 0x0000000d00127202 */ /* 0x000fc40000000f00 */
[----:B------:R-:W-:Y:S02]  /*70a70*/  MOV R19, R12 ;  /* 0x0000000c00137202 */ /* 0x000fe40000000f00 */
[----:B------:R-:W0:Y:S04]  /*70a80*/  LDSM.16.M88.4 R12, [R9+0x1c080] ;  /* 0x01c08000090c783b */ /* 0x000e280000000200 */
[----:B---3--:R-:W-:Y:S01]  /*70a90*/  STL.64 [R1+0x39b8], R26 ;  /* 0x0039b81a01007387 */ /* 0x008fe20000100a00 */
[----:B--2---:R1:W-:Y:S03]  /*70aa0*/  STL.64 [R1+0x39b0], R24 ;  /* 0x0039b01801007387 */ /* 0x0043e60000100a00 */
[----:B-1----:R-:W2:Y:S01]  /*70ab0*/  LDL.LU R24, [R1+0x5e0] ;  /* 0x0005e00001187983 */ /* 0x002ea20000300800 */
[----:B------:R-:W2:Y:S02]  /*70ac0*/  LDL.LU R25, [R1+0x5e4] ;  /* 0x0005e40001197983 */ /* 0x000ea40000300800 */
[----:B------:R-:W2:Y:S02]  /*70ad0*/  LDL.LU R26, [R1+0x5e8] ;  /* 0x0005e800011a7983 */ /* 0x000ea40000300800 */
[----:B------:R-:W2:Y:S01]  /*70ae0*/  LDL.LU R27, [R1+0x5ec] ;  /* 0x0005ec00011b7983 */ /* 0x000ea20000300800 */
[----:B0-----:R-:W-:Y:S01]  /*70af0*/  STL [R1+0x37fc], R13 ;  /* 0x0037fc0d01007387 */ /* 0x001fe20000100800 */
[----:B------:R-:W-:Y:S02]  /*70b00*/  STL [R1+0x3464], R14 ;  /* 0x0034640e01007387 */ /* 0x000fe40000100800 */
[----:B------:R0:W-:Y:S02]  /*70b10*/  STL [R1+0x3460], R15 ;  /* 0x0034600f01007387 */ /* 0x0001e40000100800 */
[----:B0-----:R-:W-:-:S02]  /*70b20*/  IMAD.MOV.U32 R15, RZ, RZ, R8 ;  /* 0x000000ffff0f7224 */ /* 0x001fc400078e0008 */
[----:B------:R-:W0:Y:S04]  /*70b30*/  LDSM.16.M88.4 R8, [R9+0x1e080] ;  /* 0x01e080000908783b */ /* 0x000e280000000200 */
[----:B------:R1:W-:Y:S04]  /*70b40*/  STL [R1+0x3900], R12 ;  /* 0x0039000c01007387 */ /* 0x0003e80000100800 */
[----:B-1----:R-:W3:Y:S01]  /*70b50*/  LDL.LU R12, [R1+0x4b0] ;  /* 0x0004b000010c7983 */ /* 0x002ee20000300800 */
[----:B------:R-:W3:Y:S02]  /*70b60*/  LDL.LU R13, [R1+0x4b4] ;  /* 0x0004b400010d7983 */ /* 0x000ee40000300800 */
[----:B------:R-:W3:Y:S01]  /*70b70*/  LDL.LU R14, [R1+0x4b8] ;  /* 0x0004b800010e7983 */ /* 0x000ee20000300800 */
[----:B0-----:R0:W-:Y:S01]  /*70b80*/  STL [R1+0x346c], R10 ;  /* 0x00346c0a01007387 */ /* 0x0011e20000100800 */
[----:B------:R1:W-:Y:S01]  /*70b90*/  STL [R1+0x3468], R11 ;  /* 0x0034680b01007387 */ /* 0x0003e20000100800 */
[----:B0-----:R-:W-:-:S02]  /*70ba0*/  MOV R10, R5 ;  /* 0x00000005000a7202 */ /* 0x001fc40000000f00 */
[----:B-1----:R-:W-:Y:S02]  /*70bb0*/  MOV R11, R4 ;  /* 0x00000004000b7202 */ /* 0x002fe40000000f00 */
[----:B------:R-:W0:Y:S04]  /*70bc0*/  LDSM.16.M88.4 R4, [R28+0x31080] ;  /* 0x031080001c04783b */ /* 0x000e280000000200 */
[----:B------:R-:W-:Y:S04]  /*70bd0*/  STL.64 [R1+0x3908], R8 ;  /* 0x0039080801007387 */ /* 0x000fe80000100a00 */
[----:B0-----:R0:W-:Y:S01]  /*70be0*/  STL.64 [R1+0x37e0], R6 ;  /* 0x0037e00601007387 */ /* 0x0011e20000100a00 */
[----:B------:R-:W-:Y:S03]  /*70bf0*/  STL.64 [R1+0x37d8], R4 ;  /* 0x0037d80401007387 */ /* 0x000fe60000100a00 */
[----:B0-----:R-:W3:Y:S01]  /*70c00*/  LDL.LU R6, [R1+0x128] ;  /* 0x0001280001067983 */ /* 0x001ee20000300800 */
[----:B----4-:R-:W-:-:S02]  /*70c10*/  IMAD.MOV.U32 R7, RZ, RZ, R3 ;  /* 0x000000ffff077224 */ /* 0x010fc400078e0003 */
[----:B------:R-:W4:Y:S01]  /*70c20*/  LDL.LU R3, [R1+0x39c0] ;  /* 0x0039c00001037983 */ /* 0x000f220000300800 */
        /* <DEDUP_REMOVED lines=20> */
[----:B0-----:R-:W3:Y:S01]  /*70d70*/  LDL.LU.64 R18, [R1+0x3978] ;  /* 0x0039780001127983 */ /* 0x001ee20000300a00 */
[----:B------:R-:W3:Y:S02]  /*70d80*/  LDL.LU.64 R16, [R1+0x3970] ;  /* 0x0039700001107983 */ /* 0x000ee40000300a00 */
[C---:B---3--:R-:W-:Y:S01]  /*70d90*/  HMMA.16816.F32 R4, R20.reuse, R6, R16 ;  /* 0x000000061404723c */ /* 0x048fe20000001810 */
[----:B------:R-:W2:Y:S01]  /*70da0*/  LDL.LU.64 R18, [R1+0x3968] ;  /* 0x0039680001127983 */ /* 0x000ea20000300a00 */
[----:B------:R-:W3:Y:S11]  /*70db0*/  LDL.LU.64 R16, [R1+0x3960] ;  /* 0x0039600001107983 */ /* 0x000ef60000300a00 */
[----:B------:R-:W-:Y:S10]  /*70dc0*/  @!UPT UIADD3 URZ, URZ, URZ, URZ ;  /* 0x0000003f3f3ff290 */ /* 0x000ff4000fffe03f */
[----:B------:R3:W-:Y:S01]  /*70dd0*/  STL.64 [R1+0x120], R4 ;  /* 0x0001200401007387 */ /* 0x0007e20000100a00 */
[----:B------:R-:W-:Y:S01]  /*70de0*/  STL.64 [R1+0x128], R6 ;  /* 0x0001280601007387 */ /* 0x000fe20000100a00 */
[----:B---3--:R-:W-:Y:S02]  /*70df0*/  MOV R4, R17 ;  /* 0x0000001100047202 */ /* 0x008fe40000000f00 */
[----:B------:R-:W-:Y:S02]  /*70e00*/  MOV R5, R16 ;  /* 0x0000001000057202 */ /* 0x000fe40000000f00 */
[C---:B--2---:R-:W-:Y:S03]  /*70e10*/  HMMA.16816.F32 R16, R20.reuse, R18, R24 ;  /* 0x000000121410723c */ /* 0x044fe60000001818 */
[----:B------:R0:W-:Y:S04]  /*70e20*/  STL.64 [R1+0x38a8], R4 ;  /* 0x0038a80401007387 */ /* 0x0001e80000100a00 */
[----:B0-----:R-:W2:Y:S01]  /*70e30*/  LDL.LU R4, [R1+0x570] ;  /* 0x0005700001047983 */ /* 0x001ea20000300800 */
[----:B------:R-:W2:Y:S02]  /*70e40*/  LDL.LU R5, [R1+0x574] ;  /* 0x0005740001057983 */ /* 0x000ea40000300800 */
[----:B------:R-:W2:Y:S02]  /*70e50*/  LDL.LU R6, [R1+0x578] ;  /* 0x0005780001067983 */ /* 0x000ea40000300800 */
[----:B------:R-:W2:Y:S01]  /*70e60*/  LDL.LU R7, [R1+0x57c] ;  /* 0x00057c0001077983 */ /* 0x000ea20000300800 */
[----:B------:R-:W3:Y:S01]  /*70e70*/  LDL.LU.64 R26, [R1+0x3958] ;  /* 0x00395800011a7983 */ /* 0x000ee20000300a00 */
[----:B------:R-:W3:Y:S09]  /*70e80*/  LDL.LU.64 R24, [R1+0x3950] ;  /* 0x0039500001187983 */ /* 0x000ef20000300a00 */
        /* <DEDUP_REMOVED lines=10> */
[C---:B--2---:R-:W-:Y:S08]  /*70f30*/  HMMA.16816.F32 R4, R20.reuse, R10, R4 ;  /* 0x0000000a1404723c */ /* 0x044ff00000001804 */
[C---:B---3--:R-:W-:Y:S01]  /*70f40*/  HMMA.16816.F32 R16, R20.reuse, R18, R24 ;  /* 0x000000121410723c */ /* 0x048fe20000001818 */
[----:B------:R-:W2:Y:S11]  /*70f50*/  LDL.LU.64 R26, [R1+0x3928] ;  /* 0x00392800011a7983 */ /* 0x000eb60000300a00 */
[----:B------:R-:W-:Y:S11]  /*70f60*/  @!UPT UIADD3 URZ, URZ, URZ, URZ ;  /* 0x0000003f3f3ff290 */ /* 0x000ff6000fffe03f */
[----:B------:R-:W-:Y:S01]  /*70f70*/  STL.64 [R1+0xf0], R16 ;  /* 0x0000f01001007387 */ /* 0x000fe20000100a00 */
[----:B------:R0:W-:Y:S03]  /*70f80*/  STL.64 [R1+0xf8], R18 ;  /* 0x0000f81201007387 */ /* 0x0001e60000100a00 */
[----:B0-----:R-:W3:Y:S01]  /*70f90*/  LDL.LU.64 R18, [R1+0x3920] ;  /* 0x0039200001127983 */ /* 0x001ee20000300a00 */
[----:B------:R-:W3:Y:S02]  /*70fa0*/  LDL.LU.64 R16, [R1+0x3918] ;  /* 0x0039180001107983 */ /* 0x000ee40000300a00 */
[----:B------:R0:W-:Y:S02]  /*70fb0*/  STL.64 [R1+0xe0], R4 ;  /* 0x0000e00401007387 */ /* 0x0001e40000100a00 */
[----:B------:R1:W-:Y:S01]  /*70fc0*/  STL.64 [R1+0xe8], R6 ;  /* 0x0000e80601007387 */ /* 0x0003e20000100a00 */
[----:B0-----:R-:W3:Y:S01]  /*70fd0*/  LDL.LU R4, [R1+0x450] ;  /* 0x0004500001047983 */ /* 0x001ee20000300800 */
[----:B--2---:R-:W-:Y:S11]  /*70fe0*/  HMMA.16816.F32 R8, R20, R26, R12 ;  /* 0x0000001a1408723c */ /* 0x004ff6000000180c */
[----:B------:R-:W-:Y:S11]  /*70ff0*/  @!UPT UIADD3 URZ, URZ, URZ, URZ ;  /* 0x0000003f3f3ff290 */ /* 0x000ff6000fffe03f */
[----:B------:R-:W-:Y:S01]  /*71000*/  @!UPT UIADD3 URZ, URZ, URZ, URZ ;  /* 0x0000003f3f3ff290 */ /* 0x000fe2000fffe03f */
[----:B------:R0:W-:Y:S01]  /*71010*/  STL.64 [R1+0xd0], R8 ;  /* 0x0000d00801007387 */ /* 0x0001e20000100a00 */
[----:B------:R-:W-:Y:S02]  /*71020*/  STL.64 [R1+0xd8], R10 ;  /* 0x0000d80a01007387 */ /* 0x000fe40000100a00 */
[----:B------:R-:W3:Y:S02]  /*71030*/  LDL.LU R5, [R1+0x454] ;  /* 0x0004540001057983 */ /* 0x000ee40000300800 */
[----:B-1----:R-:W2:Y:S01]  /*71040*/  LDL.LU R6, [R1+0x458] ;  /* 0x0004580001067983 */ /* 0x002ea20000300800 */
[----:B------:R-:W2:Y:S01]  /*71050*/  LDL.LU R7, [R1+0x45c] ;  /* 0x00045c0001077983 */ /* 0x000ea20000300800 */
[----:B------:R-:W3:Y:S02]  /*71060*/  LDL.LU R24, [R1+0x490] ;  /* 0x0004900001187983 */ /* 0x000ee40000300800 */
[----:B------:R-:W4:Y:S02]  /*71070*/  LDL.LU R25, [R1+0x494] ;  /* 0x0004940001197983 */ /* 0x000f240000300800 */
[----:B------:R-:W4:Y:S01]  /*71080*/  LDL.LU R26, [R1+0x498] ;  /* 0x00049800011a7983 */ /* 0x000f220000300800 */
[----:B------:R-:W4:Y:S04]  /*71090*/  LDL.LU R27, [R1+0x49c] ;  /* 0x00049c00011b7983 */ /* 0x000f280000300800 */
[----:B0-----:R-:W4:Y:S04]  /*710a0*/  LDL.64 R8, [R1+0xc0] ;  /* 0x0000c00001087983 */ /* 0x001f280000100a00 */
[----:B--2---:R-:W-:Y:S01]  /*710b0*/  STL.64 [R1+0x38b8], R6 ;  /* 0x0038b80601007387 */ /* 0x004fe20000100a00 */
[----:B---3--:R0:W-:Y:S02]  /*710c0*/  STL.64 [R1+0x38b0], R4 ;  /* 0x0038b00401007387 */ /* 0x0081e40000100a00 */
[----:B0-----:R-:W-:Y:S01]  /*710d0*/  IMAD.MOV.U32 R4, RZ, RZ, R2 ;  /* 0x000000ffff047224 */ /* 0x001fe200078e0002 */
[----:B------:R-:W-:-:S05]  /*710e0*/  MOV R5, R0 ;  /* 0x0000000000057202 */ /* 0x000fca0000000f00 */
[----:B------:R0:W-:Y:S04]  /*710f0*/  STL.64 [R1+0x38d0], R4 ;  /* 0x0038d00401007387 */ /* 0x0001e80000100a00 */
[----:B0-----:R-:W2:Y:S04]  /*71100*/  LDL.64 R4, [R1+0xa0] ;  /* 0x0000a00001047983 */ /* 0x001ea80000100a00 */
[----:B--2---:R0:W-:Y:S04]  /*71110*/  STL.64 [R1+0x38e8], R4 ;  /* 0x0038e80401007387 */ /* 0x0041e80000100a00 */
[----:B0-----:R-:W2:Y:S01]  /*71120*/  LDL.LU R4, [R1+0x480] ;  /* 0x0004800001047983 */ /* 0x001ea20000300800 */
[----:B------:R-:W2:Y:S02]  /*71130*/  LDL.LU R5, [R1+0x484] ;  /* 0x0004840001057983 */ /* 0x000ea40000300800 */
[----:B------:R-:W2:Y:S02]  /*71140*/  LDL.LU R6, [R1+0x488] ;  /* 0x0004880001067983 */ /* 0x000ea40000300800 */
[----:B------:R-:W2:Y:S01]  /*71150*/  LDL.LU R7, [R1+0x48c] ;  /* 0x00048c0001077983 */ /* 0x000ea20000300800 */
[----:B------:R-:W3:Y:S01]  /*71160*/  LDL.LU R20, [R1+0x440] ;  /* 0x0004400001147983 */ /* 0x000ee20000300800 */
[----:B------:R-:W3:Y:S02]  /*71170*/  LDL.LU R21, [R1+0x444] ;  /* 0x0004440001157983 */ /* 0x000ee40000300800 */
[----:B------:R-:W2:Y:S01]  /*71180*/  LDL.LU R22, [R1+0x448] ;  /* 0x0004480001167983 */ /* 0x000ea20000300800 */
[----:B----4-:R-:W-:-:S02]  /*71190*/  MOV R23, R3 ;  /* 0x0000000300177202 */ /* 0x010fc40000000f00 */
[----:B------:R-:W4:Y:S04]  /*711a0*/  LDL.LU R3, [R1+0x3910] ;  /* 0x0039100001037983 */ /* 0x000f280000300800 */
        /* <DEDUP_REMOVED lines=11> */
[----:B----4-:R-:W-:Y:S01]  /*71260*/  IMAD.MOV.U32 R23, RZ, RZ, R3 ;  /* 0x000000ffff177224 */ /* 0x010fe200078e0003 */
[C---:B------:R-:W-:Y:S04]  /*71270*/  HMMA.16816.F32 R12, R16.reuse, R8, R24 ;  /* 0x00000008100c723c */ /* 0x040fe80000001818 */
[----:B---3--:R-:W-:Y:S01]  /*71280*/  STL.64 [R1+0x38f8], R22 ;  /* 0x0038f81601007387 */ /* 0x008fe20000100a00 */
[----:B--2---:R0:W-:Y:S03]  /*71290*/  STL.64 [R1+0x38f0], R20 ;  /* 0x0038f01401007387 */ /* 0x0041e60000100a00 */
[----:B0-----:R-:W2:Y:S11]  /*712a0*/  LDL.64 R20, [R1+0xb0] ;  /* 0x0000b00001147983 */ /* 0x001eb60000100a00 */
[----:B------:R-:W-:Y:S05]  /*712b0*/  @!UPT UIADD3 URZ, URZ, URZ, URZ ;  /* 0x0000003f3f3ff290 */ /* 0x000fea000fffe03f */
[----:B------:R-:W-:Y:S01]  /*712c0*/  MOV R11, R14 ;  /* 0x0000000e000b7202 */ /* 0x000fe20000000f00 */
[----:B------:R-:W-:Y:S01]  /*712d0*/  MOV R14, R15 ;  /* 0x0000000f000e7202 */ /* 0x000fe20000000f00 */
[----:B------:R-:W-:Y:S02]  /*712e0*/  MOV R27, R8 ;  /* 0x00000008001b7202 */ /* 0x000fe40000000f00 */
[----:B------:R-:W-:Y:S01]  /*712f0*/  MOV R26, R9 ;  /* 0x00000009001a7202 */ /* 0x000fe20000000f00 */
[----:B------:R-:W-:Y:S01]  /*71300*/  IMAD.MOV.U32 R10, RZ, RZ, R13 ;  /* 0x000000ffff0a7224 */ /* 0x000fe200078e000d */
[----:B------:R-:W3:Y:S01]  /*71310*/  LDL.LU.64 R8, [R1+0x3908] ;  /* 0x0039080001087983 */ /* 0x000ee20000300a00 */
[----:B------:R0:W-:Y:S03]  /*71320*/  STL [R1+0x350], R12 ;  /* 0x0003500c01007387 */ /* 0x0001e60000100800 */
[----:B0-----:R-:W4:Y:S01]  /*71330*/  LDL.LU R12, [R1+0x3900] ;  /* 0x00390000010c7983 */ /* 0x001f220000300800 */
[----:B------:R-:W-:Y:S02]  /*71340*/  STL [R1+0x3478], R14 ;  /* 0x0034780e01007387 */ /* 0x000fe40000100800 */
[----:B------:R-:W-:Y:S02]  /*71350*/  STL [R1+0x3474], R10 ;  /* 0x0034740a01007387 */ /* 0x000fe40000100800 */
[----:B------:R-:W-:Y:S01]  /*71360*/  STL [R1+0x3470], R11 ;  /* 0x0034700b01007387 */ /* 0x000fe20000100800 */
[----:B------:R-:W3:Y:S01]  /*71370*/  LDL.LU.64 R22, [R1+0x38f8] ;  /* 0x0038f80001167983 */ /* 0x000ee20000300a00 */
[----:B--2---:R-:W-:Y:S01]  /*71380*/  HMMA.16816.F32 R4, R16, R20, R4 ;  /* 0x000000141004723c */ /* 0x004fe20000001804 */
[----:B------:R-:W-:Y:S01]  /*71390*/  IMAD.MOV.U32 R0, RZ, RZ, R20 ;  /* 0x000000ffff007224 */ /* 0x000fe200078e0014 */
[----:B------:R-:W-:-:S02]  /*713a0*/  MOV R29, R21 ;  /* 0x00000015001d7202 */ /* 0x000fc40000000f00 */
[----:B------:R-:W3:Y:S11]  /*713b0*/  LDL.LU.64 R20, [R1+0x38f0] ;  /* 0x0038f00001147983 */ /* 0x000ef60000300a00 */
[----:B------:R-:W-:Y:S08]  /*713c0*/  @!UPT UIADD3 URZ, URZ, URZ, URZ ;  /* 0x0000003f3f3ff290 */ /* 0x000ff0000fffe03f */
[----:B------:R0:W-:Y:S01]  /*713d0*/  STL.64 [R1+0x340], R4 ;  /* 0x0003400401007387 */ /* 0x0001e20000100a00 */
[----:B------:R-:W-:Y:S03]  /*713e0*/  STL [R1+0x348], R6 ;  /* 0x0003480601007387 */ /* 0x000fe60000100800 */
[----:B0-----:R-:W3:Y:S01]  /*713f0*/  LDL.LU.64 R4, [R1+0x38e8] ;  /* 0x0038e80001047983 */ /* 0x001ee20000300a00 */
[----:B------:R-:W-:-:S05]  /*71400*/  MOV R3, R7 ;  /* 0x0000000700037202 */ /* 0x000fca0000000f00 */
[----:B------:R-:W-:Y:S01]  /*71410*/  STL [R1+0x3590], R3 ;  /* 0x0035900301007387 */ /* 0x000fe20000100800 */
[C---:B---3--:R-:W-:Y:S01]  /*71420*/  HMMA.16816.F32 R20, R16.reuse, R4, R20 ;  /* 0x000000041014723c */ /* 0x048fe20000001814 */
        /* <DEDUP_REMOVED lines=11> */
[----:B------:R-:W-:Y:S11]  /*714e0*/  @!UPT UIADD3 URZ, URZ, URZ, URZ ;  /* 0x0000003f3f3ff290 */ /* 0x000ff6000fffe03f */
[----:B------:R-:W-:Y:S01]  /*714f0*/  IMAD.MOV.U32 R10, RZ, RZ, R6 ;  /* 0x000000ffff0a7224 */ /* 0x000fe200078e0006 */
[----:B------:R-:W-:Y:S01]  /*71500*/  MOV R11, R7 ;  /* 0x00000007000b7202 */ /* 0x000fe20000000f00 */
[----:B------:R0:W-:Y:S01]  /*71510*/  STL [R1+0x320], R4 ;  /* 0x0003200401007387 */ /* 0x0001e20000100800 */
[----:B------:R-:W-:Y:S01]  /*71520*/  MOV R14, R5 ;  /* 0x00000005000e7202 */ /* 0x000fe20000000f00 */
[----:B------:R-:W3:Y:S02]  /*71530*/  LDL.LU.64 R6, [R1+0x38b8] ;  /* 0x0038b80001067983 */ /* 0x000ee40000300a00 */
[----:B0-----:R-:W3:Y:S01]  /*71540*/  LDL.LU.64 R4, [R1+0x38b0] ;  /* 0x0038b00001047983 */ /* 0x001ee20000300a00 */
[----:B------:R-:W-:Y:S02]  /*71550*/  STL [R1+0x35b4], R10 ;  /* 0x0035b40a01007387 */ /* 0x000fe40000100800 */
[----:B------:R-:W-:Y:S02]  /*71560*/  STL [R1+0x3858], R11 ;  /* 0x0038580b01007387 */ /* 0x000fe40000100800 */
[----:B------:R0:W-:Y:S02]  /*71570*/  STL.64 [R1+0x3850], R8 ;  /* 0x0038500801007387 */ /* 0x0001e40000100a00 */
[----:B0-----:R-:W3:Y:S04]  /*71580*/  LDL R8, [R1+0x80] ;  /* 0x0000800001087983 */ /* 0x001ee80000100800 */
[----:B------:R-:W3:Y:S02]  /*71590*/  LDL R9, [R1+0x84] ;  /* 0x0000840001097983 */ /* 0x000ee40000100800 */
[C---:B---3--:R-:W-:Y:S02]  /*715a0*/  HMMA.16816.F32 R8, R16.reuse, R8, R4 ;  /* 0x000000081008723c */ /* 0x048fe40000001804 */
[----:B------:R-:W2:Y:S06]  /*715b0*/  LDL.LU.64 R4, [R1+0x38a8] ;  /* 0x0038a80001047983 */ /* 0x000eac0000300a00 */
[C---:B--2---:R-:W-:Y:S01]  /*715c0*/  HMMA.16816.F32 R4, R16.reuse, R4, R20 ;  /* 0x000000041004723c */ /* 0x044fe20000001814 */
[----:B------:R-:W0:Y:S11]  /*715d0*/  LDSM.16.M88.4 R20, [R28+0x32080] ;  /* 0x032080001c14783b */ /* 0x000e360000000200 */
[----:B------:R-:W-:Y:S11]  /*715e0*/  @!UPT UIADD3 URZ, URZ, URZ, URZ ;  /* 0x0000003f3f3ff290 */ /* 0x000ff6000fffe03f */
[----:B------:R-:W-:Y:S01]  /*715f0*/  STL [R1+0x304], R5 ;  /* 0x0003040501007387 */ /* 0x000fe20000100800 */
[----:B------:R-:W-:Y:S01]  /*71600*/  MOV R15, R4 ;  /* 0x00000004000f7202 */ /* 0x000fe20000000f00 */
[----:B------:R-:W-:Y:S02]  /*71610*/  STL.64 [R1+0x310], R8 ;  /* 0x0003100801007387 */ /* 0x000fe40000100a00 */
[----:B------:R-:W-:Y:S01]  /*71620*/  STL.64 [R1+0x318], R10 ;  /* 0x0003180a01007387 */ /* 0x000fe20000100a00 */
[----:B------:R-:W-:Y:S01]  /*71630*/  STL.64 [R1+0x308], R6 ;  /* 0x0003080601007387 */ /* 0x000fe20000100a00 */
[----:B------:R-:W-:Y:S02]  /*71640*/  STL.64 [R1+0x3808], R14 ;  /* 0x0038080e01007387 */ /* 0x000fe40000100a00 */
[----:B----4-:R1:W-:Y:S02]  /*71650*/  STL.64 [R1+0x3800], R12 ;  /* 0x0038000c01007387 */ /* 0x0103e40000100a00 */
[----:B-1----:R-:W2:Y:S01]  /*71660*/  LDL.LU R12, [R1+0x3f0] ;  /* 0x0003f000010c7983 */ /* 0x002ea20000300800 */
[----:B------:R-:W2:Y:S02]  /*71670*/  LDL.LU R13, [R1+0x3f4] ;  /* 0x0003f400010d7983 */ /* 0x000ea40000300800 */
[----:B------:R-:W3:Y:S02]  /*71680*/  LDL.LU R14, [R1+0x3f8] ;  /* 0x0003f800010e7983 */ /* 0x000ee40000300800 */
[----:B------:R-:W3:Y:S01]  /*71690*/  LDL.LU R15, [R1+0x3fc] ;  /* 0x0003fc00010f7983 */ /* 0x000ee20000300800 */
[----:B------:R-:W4:Y:S01]  /*716a0*/  LDL.LU R8, [R1+0x430] ;  /* 0x0004300001087983 */ /* 0x000f220000300800 */
[----:B------:R-:W4:Y:S02]  /*716b0*/  LDL.LU R9, [R1+0x434] ;  /* 0x0004340001097983 */ /* 0x000f240000300800 */
[----:B------:R-:W2:Y:S02]  /*716c0*/  LDL.LU R10, [R1+0x438] ;  /* 0x00043800010a7983 */ /* 0x000ea40000300800 */
[----:B------:R-:W2:Y:S02]  /*716d0*/  LDL.LU R11, [R1+0x43c] ;  /* 0x00043c00010b7983 */ /* 0x000ea40000300800 */
[----:B--2---:R-:W-:Y:S01]  /*716e0*/  STL.64 [R1+0x3868], R10 ;  /* 0x0038680a01007387 */ /* 0x004fe20000100a00 */
[----:B----4-:R1:W-:Y:S03]  /*716f0*/  STL.64 [R1+0x3860], R8 ;  /* 0x0038600801007387 */ /* 0x0103e60000100a00 */
[----:B-1----:R-:W2:Y:S04]  /*71700*/  LDL R8, [R1+0x40] ;  /* 0x0000400001087983 */ /* 0x002ea80000100800 */
[----:B------:R-:W2:Y:S04]  /*71710*/  LDL R9, [R1+0x44] ;  /* 0x0000440001097983 */ /* 0x000ea80000100800 */
[----:B--2---:R1:W-:Y:S01]  /*71720*/  STL.64 [R1+0x3878], R8 ;  /* 0x0038780801007387 */ /* 0x0043e20000100a00 */
[----:B------:R-:W2:Y:S02]  /*71730*/  LDL R4, [R1+0x20] ;  /* 0x0000200001047983 */ /* 0x000ea40000100800 */
[----:B------:R-:W2:Y:S01]  /*71740*/  LDL R5, [R1+0x24] ;  /* 0x0000240001057983 */ /* 0x000ea20000100800 */
[----:B-1----:R-:W4:Y:S04]  /*71750*/  LDL R8, [R1+0x50] ;  /* 0x0000500001087983 */ /* 0x002f280000100800 */
[----:B------:R-:W4:Y:S04]  /*71760*/  LDL R9, [R1+0x54] ;  /* 0x0000540001097983 */ /* 0x000f280000100800 */
[----:B----4-:R1:W-:Y:S04]  /*71770*/  STL.64 [R1+0x3890], R8 ;  /* 0x0038900801007387 */ /* 0x0103e80000100a00 */
[----:B-1----:R-:W4:Y:S04]  /*71780*/  LDL R8, [R1+0x60] ;  /* 0x0000600001087983 */ /* 0x002f280000100800 */
[----:B------:R-:W4:Y:S01]  /*71790*/  LDL R9, [R1+0x64] ;  /* 0x0000640001097983 */ /* 0x000f220000100800 */
[----:B--2---:R1:W-:Y:S03]  /*717a0*/  STL.64 [R1+0x3848], R4 ;  /* 0x0038480401007387 */ /* 0x0043e60000100a00 */
[----:B-1----:R-:W2:Y:S04]  /*717b0*/  LDL.64 R4, [R1+0x30] ;  /* 0x0000300001047983 */ /* 0x002ea80000100a00 */
[----:B--2---:R1:W-:Y:S04]  /*717c0*/  STL.64 [R1+0x3870], R4 ;  /* 0x0038700401007387 */ /* 0x0043e80000100a00 */
[----:B-1----:R-:W2:Y:S01]  /*717d0*/  LDL.LU R4, [R1+0x550] ;  /* 0x0005500001047983 */ /* 0x002ea20000300800 */
[----:B------:R-:W2:Y:S02]  /*717e0*/  LDL.LU R5, [R1+0x554] ;  /* 0x0005540001057983 */ /* 0x000ea40000300800 */
[----:B------:R-:W2:Y:S02]  /*717f0*/  LDL.LU R6, [R1+0x558] ;  /* 0x0005580001067983 */ /* 0x000ea40000300800 */
[----:B------:R-:W2:Y:S02]  /*71800*/  LDL.LU R7, [R1+0x55c] ;  /* 0x00055c0001077983 */ /* 0x000ea40000300800 */
[----:B--2---:R-:W-:Y:S01]  /*71810*/  STL.64 [R1+0x3888], R6 ;  /* 0x0038880601007387 */ /* 0x004fe20000100a00 */
[----:B------:R1:W-:Y:S03]  /*71820*/  STL.64 [R1+0x3880], R4 ;  /* 0x0038800401007387 */ /* 0x0003e60000100a00 */
[----:B-1----:R-:W2:Y:S01]  /*71830*/  LDL.LU R4, [R1+0x4c0] ;  /* 0x0004c00001047983 */ /* 0x002ea20000300800 */
[----:B------:R-:W2:Y:S02]  /*71840*/  LDL.LU R5, [R1+0x4c4] ;  /* 0x0004c40001057983 */ /* 0x000ea40000300800 */
[----:B------:R-:W2:Y:S02]  /*71850*/  LDL.LU R6, [R1+0x4c8] ;  /* 0x0004c80001067983 */ /* 0x000ea40000300800 */
[----:B------:R-:W2:Y:S02]  /*71860*/  LDL.LU R7, [R1+0x4cc] ;  /* 0x0004cc0001077983 */ /* 0x000ea40000300800 */
[----:B--2---:R-:W-:Y:S01]  /*71870*/  STL.64 [R1+0x38a0], R6 ;  /* 0x0038a00601007387 */ /* 0x004fe20000100a00 */
[----:B------:R1:W-:Y:S03]  /*71880*/  STL.64 [R1+0x3898], R4 ;  /* 0x0038980401007387 */ /* 0x0003e60000100a00 */
[----:B-1----:R-:W4:Y:S01]  /*71890*/  LDL.LU R4, [R1+0x560] ;  /* 0x0005600001047983 */ /* 0x002f220000300800 */
[----:B------:R-:W4:Y:S02]  /*718a0*/  LDL.LU R5, [R1+0x564] ;  /* 0x0005640001057983 */ /* 0x000f240000300800 */
[----:B------:R-:W4:Y:S02]  /*718b0*/  LDL.LU R6, [R1+0x568] ;  /* 0x0005680001067983 */ /* 0x000f240000300800 */
[----:B------:R-:W4:Y:S01]  /*718c0*/  LDL.LU R7, [R1+0x56c] ;  /* 0x00056c0001077983 */ /* 0x000f220000300800 */
[----:B---3--:R-:W-:Y:S01]  /*718d0*/  STL.64 [R1+0x3828], R14 ;  /* 0x0038280e01007387 */ /* 0x008fe20000100a00 */
[----:B------:R-:W-:Y:S02]  /*718e0*/  STL.64 [R1+0x3820], R12 ;  /* 0x0038200c01007387 */ /* 0x000fe40000100a00 */
[----:B------:R-:W2:Y:S02]  /*718f0*/  LDL R24, [R1] ;  /* 0x0000000001187983 */ /* 0x000ea40000100800 */
[----:B------:R-:W2:Y:S01]  /*71900*/  LDL R25, [R1+0x4] ;  /* 0x0000040001197983 */ /* 0x000ea20000100800 */
[----:B------:R-:W-:Y:S04]  /*71910*/  STL.64 [R1+0x3838], R26 ;  /* 0x0038381a01007387 */ /* 0x000fe80000100a00 */
[----:B--2---:R1:W-:Y:S04]  /*71920*/  STL.64 [R1+0x3830], R24 ;  /* 0x0038301801007387 */ /* 0x0043e80000100a00 */
[----:B-1----:R-:W2:Y:S01]  /*71930*/  LDL.64 R24, [R1+0x10] ;  /* 0x0000100001187983 */ /* 0x002ea20000100a00 */
[C---:B----4-:R-:W-:Y:S03]  /*71940*/  HMMA.16816.F32 R8, R16.reuse, R8, R4 ;  /* 0x000000081008723c */ /* 0x050fe60000001804 */
[----:B--2---:R1:W-:Y:S04]  /*71950*/  STL.64 [R1+0x3840], R24 ;  /* 0x0038401801007387 */ /* 0x0043e80000100a00 */
[----:B-1----:R-:W2:Y:S01]  /*71960*/  LDL.LU R24, [R1+0x420] ;  /* 0x0004200001187983 */ /* 0x002ea20000300800 */
[----:B------:R-:W2:Y:S02]  /*71970*/  LDL.LU R25, [R1+0x424] ;  /* 0x0004240001197983 */ /* 0x000ea40000300800 */
[----:B------:R-:W2:Y:S02]  /*71980*/  LDL.LU R26, [R1+0x428] ;  /* 0x00042800011a7983 */ /* 0x000ea40000300800 */
[----:B------:R-:W2:Y:S01]  /*71990*/  LDL.LU R27, [R1+0x42c] ;  /* 0x00042c00011b7983 */ /* 0x000ea20000300800 */
[----:B------:R-:W3:Y:S01]  /*719a0*/  LDL.LU R12, [R1+0x400] ;  /* 0x00040000010c7983 */ /* 0x000ee20000300800 */
[----:B------:R-:W3:Y:S02]  /*719b0*/  LDL.LU R13, [R1+0x404] ;  /* 0x00040400010d7983 */ /* 0x000ee40000300800 */
[----:B------:R-:W3:Y:S02]  /*719c0*/  LDL.LU R14, [R1+0x408] ;  /* 0x00040800010e7983 */ /* 0x000ee40000300800 */
[----:B------:R-:W3:Y:S01]  /*719d0*/  LDL.LU R15, [R1+0x40c] ;  /* 0x00040c00010f7983 */ /* 0x000ee20000300800 */
[----:B0-----:R-:W-:Y:S01]  /*719e0*/  STL.64 [R1+0x36f0], R22 ;  /* 0x0036f01601007387 */ /* 0x001fe20000100a00 */
[----:B------:R0:W-:Y:S03]  /*719f0*/  STL.64 [R1+0x36e8], R20 ;  /* 0x0036e81401007387 */ /* 0x0001e60000100a00 */
[----:B0-----:R-:W4:Y:S01]  /*71a00*/  LDL.LU R20, [R1+0x410] ;  /* 0x0004100001147983 */ /* 0x001f220000300800 */
[----:B------:R-:W4:Y:S02]  /*71a10*/  LDL.LU R21, [R1+0x414] ;  /* 0x0004140001157983 */ /* 0x000f240000300800 */
[----:B------:R-:W4:Y:S02]  /*71a20*/  LDL.LU R22, [R1+0x418] ;  /* 0x0004180001167983 */ /* 0x000f240000300800 */
[----:B------:R-:W4:Y:S01]  /*71a30*/  LDL.LU R23, [R1+0x41c] ;  /* 0x00041c0001177983 */ /* 0x000f220000300800 */
[----:B------:R-:W2:Y:S01]  /*71a40*/  LDL.LU.64 R6, [R1+0x38a0] ;  /* 0x0038a00001067983 */ /* 0x000ea20000300a00 */
[----:B------:R-:W2:Y:S02]  /*71a50*/  LDL.LU.64 R4, [R1+0x3898] ;  /* 0x0038980001047983 */ /* 0x000ea40000300a00 */
[----:B------:R0:W-:Y:S02]  /*71a60*/  STL.64 [R1+0x2f0], R8 ;  /* 0x0002f00801007387 */ /* 0x0001e40000100a00 */
[----:B------:R2:W-:Y:S01]  /*71a70*/  STL.64 [R1+0x2f8], R10 ;  /* 0x0002f80a01007387 */ /* 0x0005e20000100a00 */
[----:B0-----:R-:W2:Y:S02]  /*71a80*/  LDL.LU.64 R8, [R1+0x3890] ;  /* 0x0038900001087983 */ /* 0x001ea40000300a00 */
        /* <DEDUP_REMOVED lines=8> */
[----:B------:R-:W2:Y:S11]  /*71b10*/  LDL.LU.64 R4, [R1+0x3870] ;  /* 0x0038700001047983 */ /* 0x000eb60000300a00 */
[----:B------:R-:W-:Y:S10]  /*71b20*/  @!UPT UIADD3 URZ, URZ, URZ, URZ ;  /* 0x0000003f3f3ff290 */ /* 0x000ff4000fffe03f */
[----:B------:R-:W-:Y:S01]  /*71b30*/  STL.64 [R1+0x4b0], R8 ;  /* 0x0004b00801007387 */ /* 0x000fe20000100a00 */
[----:B------:R0:W-:Y:S03]  /*71b40*/  STL.64 [R1+0x4b8], R10 ;  /* 0x0004b80a01007387 */ /* 0x0001e60000100a00 */
[----:B0-----:R-:W3:Y:S01]  /*71b50*/  LDL.LU.64 R10, [R1+0x3868] ;  /* 0x00386800010a7983 */ /* 0x001ee20000300a00 */
[----:B------:R-:W3:Y:S01]  /*71b60*/  LDL.LU.64 R8, [R1+0x3860] ;  /* 0x0038600001087983 */ /* 0x000ee20000300a00 */
[----:B--2---:R-:W-:Y:S01]  /*71b70*/  MOV R3, R5 ;  /* 0x0000000500037202 */ /* 0x004fe20000000f00 */
[C---:B---3--:R-:W-:Y:S11]  /*71b80*/  HMMA.16816.F32 R8, R16.reuse, R4, R8 ;  /* 0x000000041008723c */ /* 0x048ff60000001808 */
[----:B------:R-:W-:Y:S11]  /*71b90*/  @!UPT UIADD3 URZ, URZ, URZ, URZ ;  /* 0x0000003f3f3ff290 */ /* 0x000ff6000fffe03f */
[----:B------:R-:W-:Y:S01]  /*71ba0*/  @!UPT UIADD3 URZ, URZ, URZ, URZ ;  /* 0x0000003f3f3ff290 */ /* 0x000fe2000fffe03f */
[----:B------:R-:W-:Y:S01]  /*71bb0*/  STL.64 [R1+0x4a0], R8 ;  /* 0x0004a00801007387 */ /* 0x000fe20000100a00 */
[----:B------:R0:W-:Y:S03]  /*71bc0*/  STL.64 [R1+0x4a8], R10 ;  /* 0x0004a80a01007387 */ /* 0x0001e60000100a00 */
[----:B0-----:R-:W2:Y:S01]  /*71bd0*/  LDL.LU R11, [R1+0x3858] ;  /* 0x00385800010b7983 */ /* 0x001ea20000300800 */
[----:B------:R-:W3:Y:S02]  /*71be0*/  LDL.LU.64 R8, [R1+0x3850] ;  /* 0x0038500001087983 */ /* 0x000ee40000300a00 */
[----:B------:R-:W-:Y:S02]  /*71bf0*/  IMAD.MOV.U32 R10, RZ, RZ, R4 ;  /* 0x000000ffff0a7224 */ /* 0x000fe400078e0004 */
[----:B------:R-:W4:Y:S04]  /*71c00*/  LDL.LU.64 R4, [R1+0x3848] ;  /* 0x0038480001047983 */ /* 0x000f280000300a00 */
[----:B--2---:R-:W-:Y:S01]  /*71c10*/  STL.64 [R1+0x37f0], R10 ;  /* 0x0037f00a01007387 */ /* 0x004fe20000100a00 */
[----:B---3--:R0:W-:Y:S01]  /*71c20*/  STL.64 [R1+0x37e8], R8 ;  /* 0x0037e80801007387 */ /* 0x0081e20000100a00 */
[C---:B----4-:R-:W-:Y:S02]  /*71c30*/  HMMA.16816.F32 R4, R16.reuse, R4, R24 ;  /* 0x000000041004723c */ /* 0x050fe40000001818 */
[----:B0-----:R-:W2:Y:S01]  /*71c40*/  LDL.LU R8, [R1+0x3e0] ;  /* 0x0003e00001087983 */ /* 0x001ea20000300800 */
[----:B------:R-:W2:Y:S02]  /*71c50*/  LDL.LU R9, [R1+0x3e4] ;  /* 0x0003e40001097983 */ /* 0x000ea40000300800 */
[----:B------:R-:W2:Y:S02]  /*71c60*/  LDL.LU R10, [R1+0x3e8] ;  /* 0x0003e800010a7983 */ /* 0x000ea40000300800 */
[----:B------:R-:W2:Y:S01]  /*71c70*/  LDL.LU R11, [R1+0x3ec] ;  /* 0x0003ec00010b7983 */ /* 0x000ea20000300800 */
[----:B------:R-:W3:Y:S11]  /*71c80*/  LDL.LU.64 R24, [R1+0x3840] ;  /* 0x0038400001187983 */ /* 0x000ef60000300a00 */
[----:B------:R-:W-:Y:S04]  /*71c90*/  @!UPT UIADD3 URZ, URZ, URZ, URZ ;  /* 0x0000003f3f3ff290 */ /* 0x000fe8000fffe03f */
[----:B------:R0:W-:Y:S01]  /*71ca0*/  STL.64 [R1+0x490], R4 ;  /* 0x0004900401007387 */ /* 0x0001e20000100a00 */
[----:B------:R1:W-:Y:S03]  /*71cb0*/  STL.64 [R1+0x498], R6 ;  /* 0x0004980601007387 */ /* 0x0003e60000100a00 */
[----:B0-----:R-:W4:Y:S01]  /*71cc0*/  LDL.LU R4, [R1+0x2c0] ;  /* 0x0002c00001047983 */ /* 0x001f220000300800 */
[----:B------:R-:W4:Y:S02]  /*71cd0*/  LDL.LU R5, [R1+0x2c4] ;  /* 0x0002c40001057983 */ /* 0x000f240000300800 */
[----:B-1----:R-:W4:Y:S02]  /*71ce0*/  LDL.LU R6, [R1+0x2c8] ;  /* 0x0002c80001067983 */ /* 0x002f240000300800 */
[----:B------:R-:W4:Y:S01]  /*71cf0*/  LDL.LU R7, [R1+0x2cc] ;  /* 0x0002cc0001077983 */ /* 0x000f220000300800 */
[----:B---3--:R-:W-:Y:S11]  /*71d00*/  HMMA.16816.F32 R20, R16, R24, R20 ;  /* 0x000000181014723c */ /* 0x008ff60000001814 */
[----:B------:R-:W-:Y:S11]  /*71d10*/  @!UPT UIADD3 URZ, URZ, URZ, URZ ;  /* 0x0000003f3f3ff290 */ /* 0x000ff6000fffe03f */
[----:B------:R-:W-:Y:S01]  /*71d20*/  @!UPT UIADD3 URZ, URZ, URZ, URZ ;  /* 0x0000003f3f3ff290 */ /* 0x000fe2000fffe03f */
[----:B------:R0:W-:Y:S01]  /*71d30*/  STL.64 [R1+0x480], R20 ;  /* 0x0004801401007387 */ /* 0x0001e20000100a00 */
[----:B------:R-:W-:Y:S02]  /*71d40*/  STL.64 [R1+0x488], R22 ;  /* 0x0004881601007387 */ /* 0x000fe40000100a00 */
[----:B------:R-:W3:Y:S01]  /*71d50*/  LDL.LU.64 R26, [R1+0x3838] ;  /* 0x00383800011a7983 */ /* 0x000ee20000300a00 */
[----:B0-----:R-:W-:Y:S01]  /*71d60*/  MOV R21, R24 ;  /* 0x0000001800157202 */ /* 0x001fe20000000f00 */
[----:B------:R-:W-:Y:S02]  /*71d70*/  IMAD.MOV.U32 R20, RZ, RZ, R25 ;  /* 0x000000ffff147224 */ /* 0x000fe400078e0019 */
[----:B------:R-:W2:Y:S03]  /*71d80*/  LDL.LU.64 R24, [R1+0x3830] ;  /* 0x0038300001187983 */ /* 0x000ea60000300a00 */
[----:B------:R0:W-:Y:S02]  /*71d90*/  STL.64 [R1+0x37b0], R20 ;  /* 0x0037b01401007387 */ /* 0x0001e40000100a00 */
[----:B0-----:R-:W2:Y:S01]  /*71da0*/  LDL.LU R20, [R1+0x2a0] ;  /* 0x0002a00001147983 */ /* 0x001ea20000300800 */
[----:B------:R-:W2:Y:S02]  /*71db0*/  LDL.LU R21, [R1+0x2a4] ;  /* 0x0002a40001157983 */ /* 0x000ea40000300800 */
[----:B------:R-:W2:Y:S02]  /*71dc0*/  LDL.LU R22, [R1+0x2a8] ;  /* 0x0002a80001167983 */ /* 0x000ea40000300800 */
[----:B------:R-:W2:Y:S02]  /*71dd0*/  LDL.LU R23, [R1+0x2ac] ;  /* 0x0002ac0001177983 */ /* 0x000ea40000300800 */
[----:B--2---:R-:W-:Y:S01]  /*71de0*/  STL.64 [R1+0x37c0], R22 ;  /* 0x0037c01601007387 */ /* 0x004fe20000100a00 */
[----:B------:R3:W-:Y:S02]  /*71df0*/  STL.64 [R1+0x37b8], R20 ;  /* 0x0037b81401007387 */ /* 0x0007e40000100a00 */
[----:B---3--:R-:W-:-:S02]  /*71e00*/  MOV R20, R27 ;  /* 0x0000001b00147202 */ /* 0x008fc40000000f00 */
[----:B------:R-:W-:Y:S02]  /*71e10*/  MOV R21, R26 ;  /* 0x0000001a00157202 */ /* 0x000fe40000000f00 */
[C---:B------:R-:W-:Y:S01]  /*71e20*/  HMMA.16816.F32 R24, R16.reuse, R24, R12 ;  /* 0x000000181018723c */ /* 0x040fe2000000180c */
[----:B------:R-:W2:Y:S01]  /*71e30*/  LDL.LU.64 R14, [R1+0x3828] ;  /* 0x00382800010e7983 */ /* 0x000ea20000300a00 */
[----:B------:R-:W2:Y:S11]  /*71e40*/  LDL.LU.64 R12, [R1+0x3820] ;  /* 0x00382000010c7983 */ /* 0x000eb60000300a00 */
[----:B------:R-:W-:Y:S10]  /*71e50*/  @!UPT UIADD3 URZ, URZ, URZ, URZ ;  /* 0x0000003f3f3ff290 */ /* 0x000ff4000fffe03f */
[----:B------:R-:W-:Y:S01]  /*71e60*/  STL.64 [R1+0x470], R24 ;  /* 0x0004701801007387 */ /* 0x000fe20000100a00 */
[----:B------:R0:W-:Y:S03]  /*71e70*/  STL.64 [R1+0x478], R26 ;  /* 0x0004781a01007387 */ /* 0x0001e60000100a00 */
[----:B0-----:R-:W3:Y:S01]  /*71e80*/  LDL.LU.64 R26, [R1+0x3818] ;  /* 0x00381800011a7983 */ /* 0x001ee20000300a00 */
[----:B------:R-:W2:Y:S02]  /*71e90*/  LDL.LU.64 R24, [R1+0x3810] ;  /* 0x0038100001187983 */ /* 0x000ea40000300a00 */
[----:B--2---:R-:W-:Y:S11]  /*71ea0*/  HMMA.16816.F32 R12, R16, R24, R12 ;  /* 0x00000018100c723c */ /* 0x004ff6000000180c */
[----:B------:R-:W-:Y:S11]  /*71eb0*/  @!UPT UIADD3 URZ, URZ, URZ, URZ ;  /* 0x0000003f3f3ff290 */ /* 0x000ff6000fffe03f */
[----:B------:R-:W-:Y:S01]  /*71ec0*/  @!UPT UIADD3 URZ, URZ, URZ, URZ ;  /* 0x0000003f3f3ff290 */ /* 0x000fe2000fffe03f */
[----:B------:R-:W-:Y:S01]  /*71ed0*/  STL.64 [R1+0x460], R12 ;  /* 0x0004600c01007387 */ /* 0x000fe20000100a00 */
[----:B------:R0:W-:Y:S03]  /*71ee0*/  STL.64 [R1+0x468], R14 ;  /* 0x0004680e01007387 */ /* 0x0001e60000100a00 */
[----:B0-----:R-:W2:Y:S01]  /*71ef0*/  LDL.LU.64 R14, [R1+0x3808] ;  /* 0x00380800010e7983 */ /* 0x001ea20000300a00 */
[----:B------:R-:W2:Y:S02]  /*71f00*/  LDL.LU.64 R12, [R1+0x3800] ;  /* 0x00380000010c7983 */ /* 0x000ea40000300a00 */
[----:B---3--:R-:W-:Y:S02]  /*71f10*/  STL.64 [R1+0x3710], R26 ;  /* 0x0037101a01007387 */ /* 0x008fe40000100a00 */
[----:B------:R2:W-:Y:S02]  /*71f20*/  STL.64 [R1+0x3708], R24 ;  /* 0x0037081801007387 */ /* 0x0005e40000100a00 */
[----:B--2---:R-:W-:-:S02]  /*71f30*/  IMAD.MOV.U32 R24, RZ, RZ, R13 ;  /* 0x000000ffff187224 */ /* 0x004fc400078e000d */
[----:B------:R-:W2:Y:S01]  /*71f40*/  LDL.LU R13, [R1+0x37fc] ;  /* 0x0037fc00010d7983 */ /* 0x000ea20000300800 */
[----:B------:R-:W-:Y:S02]  /*71f50*/  MOV R25, R2 ;  /* 0x0000000200197202 */ /* 0x000fe40000000f00 */
[----:B------:R-:W3:Y:S03]  /*71f60*/  LDL.LU R2, [R1+0x37f8] ;  /* 0x0037f80001027983 */ /* 0x000ee60000300800 */
[----:B------:R0:W-:Y:S04]  /*71f70*/  STL.64 [R1+0x37c8], R24 ;  /* 0x0037c81801007387 */ /* 0x0001e80000100a00 */
        /* <DEDUP_REMOVED lines=10> */
[----:B------:R-:W4:Y:S02]  /*72020*/  LDL.LU.64 R8, [R1+0x37e8] ;  /* 0x0037e80001087983 */ /* 0x000f240000300a00 */
[----:B------:R-:W-:Y:S02]  /*72030*/  STL.64 [R1+0x3720], R14 ;  /* 0x0037200e01007387 */ /* 0x000fe40000100a00 */
[----:B------:R0:W-:Y:S02]  /*72040*/  STL.64 [R1+0x3718], R12 ;  /* 0x0037180c01007387 */ /* 0x0001e40000100a00 */
[----:B0-----:R-:W2:Y:S01]  /*72050*/  LDL.LU R12, [R1+0x290] ;  /* 0x00029000010c7983 */ /* 0x001ea20000300800 */
[----:B------:R-:W2:Y:S02]  /*72060*/  LDL.LU R13, [R1+0x294] ;  /* 0x00029400010d7983 */ /* 0x000ea40000300800 */
[----:B------:R-:W2:Y:S02]  /*72070*/  LDL.LU R14, [R1+0x298] ;  /* 0x00029800010e7983 */ /* 0x000ea40000300800 */
[----:B------:R-:W2:Y:S01]  /*72080*/  LDL.LU R15, [R1+0x29c] ;  /* 0x00029c00010f7983 */ /* 0x000ea20000300800 */
[----:B----4-:R-:W-:Y:S01]  /*72090*/  HMMA.16816.F32 R16, R16, R8, R4 ;  /* 0x000000081010723c */ /* 0x010fe20000001804 */
[----:B------:R-:W3:Y:S01]  /*720a0*/  LDL.LU.64 R6, [R1+0x37e0] ;  /* 0x0037e00001067983 */ /* 0x000ee20000300a00 */
[----:B------:R-:W3:Y:S11]  /*720b0*/  LDL.LU.64 R4, [R1+0x37d8] ;  /* 0x0037d80001047983 */ /* 0x000ef60000300a00 */
[----:B------:R-:W-:Y:S10]  /*720c0*/  @!UPT UIADD3 URZ, URZ, URZ, URZ ;  /* 0x0000003f3f3ff290 */ /* 0x000ff4000fffe03f */
[----:B------:R0:W-:Y:S01]  /*720d0*/  STL.64 [R1+0x2e0], R16 ;  /* 0x0002e01001007387 */ /* 0x0001e20000100a00 */
[----:B------:R-:W-:Y:S01]  /*720e0*/  STL.64 [R1+0x2e8], R18 ;  /* 0x0002e81201007387 */ /* 0x000fe20000100a00 */
[----:B0-----:R-:W-:Y:S02]  /*720f0*/  MOV R16, R0 ;  /* 0x0000000000107202 */ /* 0x001fe40000000f00 */
[----:B------:R-:W4:Y:S01]  /*72100*/  LDL.LU R0, [R1+0x37d0] ;  /* 0x0037d00001007983 */ /* 0x000f220000300800 */
[----:B--2---:R-:W-:Y:S02]  /*72110*/  STL [R1+0x3700], R11 ;  /* 0x0037000b01007387 */ /* 0x004fe40000100800 */
[----:B------:R-:W-:Y:S01]  /*72120*/  STL.64 [R1+0x36f8], R8 ;  /* 0x0036f80801007387 */ /* 0x000fe20000100a00 */
[----:B---3--:R-:W-:Y:S01]  /*72130*/  HMMA.16816.F32 R20, R4, R20, R24 ;  /* 0x000000140414723c */ /* 0x008fe20000001818 */
[----:B------:R-:W2:Y:S11]  /*72140*/  LDL.LU.64 R24, [R1+0x37c8] ;  /* 0x0037c80001187983 */ /* 0x000eb60000300a00 */
[----:B------:R-:W-:Y:S11]  /*72150*/  @!UPT UIADD3 URZ, URZ, URZ, URZ ;  /* 0x0000003f3f3ff290 */ /* 0x000ff6000fffe03f */
[----:B------:R-:W-:Y:S01]  /*72160*/  STL.64 [R1+0x440], R20 ;  /* 0x0004401401007387 */ /* 0x000fe20000100a00 */
[----:B------:R0:W-:Y:S03]  /*72170*/  STL.64 [R1+0x448], R22 ;  /* 0x0004481601007387 */ /* 0x0001e60000100a00 */
[----:B0-----:R-:W3:Y:S01]  /*72180*/  LDL.LU.64 R22, [R1+0x37c0] ;  /* 0x0037c00001167983 */ /* 0x001ee20000300a00 */
[----:B------:R-:W3:Y:S02]  /*72190*/  LDL.LU.64 R20, [R1+0x37b8] ;  /* 0x0037b80001147983 */ /* 0x000ee40000300a00 */
[----:B------:R-:W-:-:S07]  /*721a0*/  IMAD.MOV.U32 R17, RZ, RZ, R29 ;  /* 0x000000ffff117224 */ /* 0x000fce00078e001d */
[C---:B---3--:R-:W-:Y:S01]  /*721b0*/  HMMA.16816.F32 R16, R4.reuse, R16, R20 ;  /* 0x000000100410723c */ /* 0x048fe20000001814 */
[----:B------:R-:W3:Y:S11]  /*721c0*/  LDL.LU.64 R20, [R1+0x37b0] ;  /* 0x0037b00001147983 */ /* 0x000ef60000300a00 */
[----:B------:R-:W-:Y:S11]  /*721d0*/  @!UPT UIADD3 URZ, URZ, URZ, URZ ;  /* 0x0000003f3f3ff290 */ /* 0x000ff6000fffe03f */
[----:B------:R-:W-:Y:S01]  /*721e0*/  STL.64 [R1+0x430], R16 ;  /* 0x0004301001007387 */ /* 0x000fe20000100a00 */
[----:B------:R2:W-:Y:S02]  /*721f0*/  STL.64 [R1+0x438], R18 ;  /* 0x0004381201007387 */ /* 0x0005e40000100a00 */
[----:B--2---:R-:W-:Y:S01]  /*72200*/  HMMA.16816.F32 R16, R4, R24, R12 ;  /* 0x000000180410723c */ /* 0x004fe2000000180c */
[----:B------:R-:W2:Y:S11]  /*72210*/  LDL.LU R12, [R1+0x370] ;  /* 0x00037000010c7983 */ /* 0x000eb60000300800 */
[----:B------:R-:W-:Y:S11]  /*72220*/  @!UPT UIADD3 URZ, URZ, URZ, URZ ;  /* 0x0000003f3f3ff290 */ /* 0x000ff6000fffe03f */
[----:B------:R-:W-:Y:S01]  /*72230*/  STL.64 [R1+0x420], R16 ;  /* 0x0004201001007387 */ /* 0x000fe20000100a00 */
[----:B------:R-:W-:Y:S02]  /*72240*/  STL.64 [R1+0x428], R18 ;  /* 0x0004281201007387 */ /* 0x000fe40000100a00 */
[----:B------:R-:W2:Y:S02]  /*72250*/  LDL.LU R13, [R1+0x374] ;  /* 0x00037400010d7983 */ /* 0x000ea40000300800 */
[----:B------:R-:W2:Y:S01]  /*72260*/  LDL.LU R14, [R1+0x378] ;  /* 0x00037800010e7983 */ /* 0x000ea20000300800 */
[----:B------:R-:W2:Y:S04]  /*72270*/  LDL.LU R15, [R1+0x37c] ;  /* 0x00037c00010f7983 */ /* 0x000ea80000300800 */
[----:B--2---:R-:W-:Y:S01]  /*72280*/  STL.64 [R1+0x3730], R14 ;  /* 0x0037300e01007387 */ /* 0x004fe20000100a00 */
[----:B------:R3:W-:Y:S02]  /*72290*/  STL.64 [R1+0x3728], R12 ;  /* 0x0037280c01007387 */ /* 0x0007e40000100a00 */
[----:B---3--:R-:W-:-:S02]  /*722a0*/  MOV R12, R21 ;  /* 0x00000015000c7202 */ /* 0x008fc40000000f00 */
[----:B------:R-:W-:-:S05]  /*722b0*/  MOV R13, R20 ;  /* 0x00000014000d7202 */ /* 0x000fca0000000f00 */
[----:B------:R0:W-:Y:S04]  /*722c0*/  STL.64 [R1+0x3740], R12 ;  /* 0x0037400c01007387 */ /* 0x0001e80000100a00 */
[----:B0-----:R-:W2:Y:S04]  /*722d0*/  LDL.64 R12, [R1+0x20] ;  /* 0x00002000010c7983 */ /* 0x001ea80000100a00 */
[----:B--2---:R0:W-:Y:S01]  /*722e0*/  STL.64 [R1+0x3748], R12 ;  /* 0x0037480c01007387 */ /* 0x0041e20000100a00 */
[----:B------:R-:W2:Y:S02]  /*722f0*/  LDL.LU R20, [R1+0x260] ;  /* 0x0002600001147983 */ /* 0x000ea40000300800 */
[----:B------:R-:W2:Y:S02]  /*72300*/  LDL.LU R21, [R1+0x264] ;  /* 0x0002640001157983 */ /* 0x000ea40000300800 */
[----:B------:R-:W3:Y:S01]  /*72310*/  LDL.LU R22, [R1+0x268] ;  /* 0x0002680001167983 */ /* 0x000ee20000300800 */
[----:B------:R-:W3:Y:S01]  /*72320*/  LDL.LU R23, [R1+0x26c] ;  /* 0x00026c0001177983 */ /* 0x000ee20000300800 */
[----:B------:R-:W2:Y:S02]  /*72330*/  LDL.LU R8, [R1+0x280] ;  /* 0x0002800001087983 */ /* 0x000ea40000300800 */
[----:B------:R-:W4:Y:S02]  /*72340*/  LDL.LU R9, [R1+0x284] ;  /* 0x0002840001097983 */ /* 0x000f240000300800 */
[----:B0-----:R-:W-:-:S02]  /*72350*/  IMAD.MOV.U32 R12, RZ, RZ, R10 ;  /* 0x000000ffff0c7224 */ /* 0x001fc400078e000a */
[----:B------:R-:W4:Y:S01]  /*72360*/  LDL.LU R10, [R1+0x288] ;  /* 0x00028800010a7983 */ /* 0x000f220000300800 */
[----:B------:R-:W4:Y:S03]  /*72370*/  LDL.LU R11, [R1+0x28c] ;  /* 0x00028c00010b7983 */ /* 0x000f260000300800 */
[----:B---3--:R-:W-:Y:S01]  /*72380*/  STL.64 [R1+0x3790], R22 ;  /* 0x0037901601007387 */ /* 0x008fe20000100a00 */
[----:B--2---:R0:W-:Y:S03]  /*72390*/  STL.64 [R1+0x3788], R20 ;  /* 0x0037881401007387 */ /* 0x0041e60000100a00 */
[----:B0-----:R-:W2:Y:S04]  /*723a0*/  LDL.64 R20, [R1+0x80] ;  /* 0x0000800001147983 */ /* 0x001ea80000100a00 */
[----:B--2---:R0:W-:Y:S01]  /*723b0*/  STL.64 [R1+0x37a0], R20 ;  /* 0x0037a01401007387 */ /* 0x0041e20000100a00 */
[----:B------:R-:W2:Y:S01]  /*723c0*/  LDL.64 R16, [R1+0x70] ;  /* 0x0000700001107983 */ /* 0x000ea20000100a00 */
[----:B------:R-:W-:-:S02]  /*723d0*/  MOV R13, R3 ;  /* 0x00000003000d7202 */ /* 0x000fc40000000f00 */
[----:B0-----:R-:W3:Y:S04]  /*723e0*/  LDL.64 R20, [R1+0x90] ;  /* 0x0000900001147983 */ /* 0x001ee80000100a00 */
[----:B--2---:R0:W-:Y:S04]  /*723f0*/  STL.64 [R1+0x3798], R16 ;  /* 0x0037981001007387 */ /* 0x0041e80000100a00 */
[----:B0-----:R-:W2:Y:S01]  /*72400*/  LDL.LU R16, [R1+0x270] ;  /* 0x0002700001107983 */ /* 0x001ea20000300800 */
[----:B------:R-:W2:Y:S02]  /*72410*/  LDL.LU R17, [R1+0x274] ;  /* 0x0002740001117983 */ /* 0x000ea40000300800 */
[----:B------:R-:W2:Y:S02]  /*72420*/  LDL.LU R18, [R1+0x278] ;  /* 0x0002780001127983 */ /* 0x000ea40000300800 */
[----:B------:R-:W2:Y:S01]  /*72430*/  LDL.LU R19, [R1+0x27c] ;  /* 0x00027c0001137983 */ /* 0x000ea20000300800 */
[----:B------:R-:W-:Y:S01]  /*72440*/  STL.64 [R1+0x3760], R12 ;  /* 0x0037600c01007387 */ /* 0x000fe20000100a00 */
[----:B------:R-:W2:Y:S01]  /*72450*/  LDL.64 R24, [R1] ;  /* 0x0000000001187983 */ /* 0x000ea20000100a00 */
[----:B----4-:R-:W-:Y:S01]  /*72460*/  MOV R26, R0 ;  /* 0x00000000001a7202 */ /* 0x010fe20000000f00 */
[----:B------:R-:W-:Y:S01]  /*72470*/  IMAD.MOV.U32 R27, RZ, RZ, R2 ;  /* 0x000000ffff1b7224 */ /* 0x000fe200078e0002 */
[----:B--2---:R0:W-:Y:S04]  /*72480*/  STL.64 [R1+0x3738], R24 ;  /* 0x0037381801007387 */ /* 0x0041e80000100a00 */
[----:B0-----:R-:W2:Y:S01]  /*72490*/  LDL.LU R24, [R1+0x380] ;  /* 0x0003800001187983 */ /* 0x001ea20000300800 */
[----:B------:R-:W2:Y:S02]  /*724a0*/  LDL.LU R25, [R1+0x384] ;  /* 0x0003840001197983 */ /* 0x000ea40000300800 */
[----:B------:R-:W4:Y:S02]  /*724b0*/  LDL.LU R0, [R1+0x37ac] ;  /* 0x0037ac0001007983 */ /* 0x000f240000300800 */
[----:B------:R-:W2:Y:S01]  /*724c0*/  LDL.LU R2, [R1+0x37a8] ;  /* 0x0037a80001027983 */ /* 0x000ea20000300800 */
[----:B------:R-:W2:Y:S04]  /*724d0*/  LDL.64 R12, [R1+0x40] ;  /* 0x00004000010c7983 */ /* 0x000ea80000100a00 */
[----:B--2---:R0:W-:Y:S04]  /*724e0*/  STL.64 [R1+0x3778], R12 ;  /* 0x0037780c01007387 */ /* 0x0041e80000100a00 */
[----:B0-----:R-:W2:Y:S01]  /*724f0*/  LDL.64 R12, [R1+0x50] ;  /* 0x00005000010c7983 */ /* 0x001ea20000100a00 */
[----:B---3--:R-:W-:Y:S03]  /*72500*/  HMMA.16816.F32 R8, R4, R20, R8 ;  /* 0x000000140408723c */ /* 0x008fe60000001808 */
[----:B--2---:R0:W-:Y:S04]  /*72510*/  STL.64 [R1+0x3780], R12 ;  /* 0x0037800c01007387 */ /* 0x0041e80000100a00 */
[----:B0-----:R-:W2:Y:S01]  /*72520*/  LDL.64 R12, [R1+0x60] ;  /* 0x00006000010c7983 */ /* 0x001ea20000100a00 */
[----:B------:R-:W-:Y:S02]  /*72530*/  STL.64 [R1+0x3758], R26 ;  /* 0x0037581a01007387 */ /* 0x000fe40000100a00 */
        /* <DEDUP_REMOVED lines=9> */
[----:B------:R0:W-:Y:S02]  /*725d0*/  STL.64 [R1+0x410], R8 ;  /* 0x0004100801007387 */ /* 0x0001e40000100a00 */
[----:B------:R-:W-:Y:S02]  /*725e0*/  STL.64 [R1+0x418], R10 ;  /* 0x0004180a01007387 */ /* 0x000fe40000100a00 */
[----:B0-----:R-:W-:Y:S01]  /*725f0*/  IMAD.MOV.U32 R9, RZ, RZ, R20 ;  /* 0x000000ffff097224 */ /* 0x001fe200078e0014 */
[----:B------:R-:W-:-:S02]  /*72600*/  MOV R8, R21 ;  /* 0x0000001500087202 */ /* 0x000fc40000000f00 */
[----:B------:R-:W3:Y:S01]  /*72610*/  LDL.LU.64 R20, [R1+0x37a0] ;  /* 0x0037a00001147983 */ /* 0x000ee20000300a00 */
[----:B------:R-:W-:Y:S02]  /*72620*/  MOV R26, R2 ;  /* 0x00000002001a7202 */ /* 0x000fe40000000f00 */
[----:B----4-:R-:W-:Y:S01]  /*72630*/  MOV R27, R0 ;  /* 0x00000000001b7202 */ /* 0x010fe20000000f00 */
        /* <DEDUP_REMOVED lines=12> */
[----:B------:R0:W-:Y:S02]  /*72700*/  STL.64 [R1+0x3f0], R20 ;  /* 0x0003f01401007387 */ /* 0x0001e40000100a00 */
[----:B0-----:R-:W-:Y:S02]  /*72710*/  MOV R21, R16 ;  /* 0x0000001000157202 */ /* 0x001fe40000000f00 */
[----:B------:R-:W-:Y:S02]  /*72720*/  MOV R20, R17 ;  /* 0x0000001100147202 */ /* 0x000fe40000000f00 */
[----:B------:R-:W0:Y:S04]  /*72730*/  LDSM.16.M88.4 R16, [R28+0x33080] ;  /* 0x033080001c10783b */ /* 0x000e280000000200 */
[----:B------:R-:W-:Y:S04]  /*72740*/  STL.64 [R1+0x3f8], R22 ;  /* 0x0003f81601007387 */ /* 0x000fe80000100a00 */
[----:B0-----:R-:W-:Y:S01]  /*72750*/  STL.64 [R1+0x35a8], R18 ;  /* 0x0035a81201007387 */ /* 0x001fe20000100a00 */
[----:B------:R0:W-:Y:S03]  /*72760*/  STL.64 [R1+0x35a0], R16 ;  /* 0x0035a01001007387 */ /* 0x0001e60000100a00 */
[----:B0-----:R-:W3:Y:S01]  /*72770*/  LDL.LU R16, [R1+0x3d0] ;  /* 0x0003d00001107983 */ /* 0x001ee20000300800 */
[----:B------:R-:W3:Y:S02]  /*72780*/  LDL.LU R17, [R1+0x3d4] ;  /* 0x0003d40001117983 */ /* 0x000ee40000300800 */
        /* <DEDUP_REMOVED lines=15> */
[----:B-1----:R-:W3:Y:S02]  /*72880*/  LDL.LU R19, [R1+0x3cc] ;  /* 0x0003cc0001137983 */ /* 0x002ee40000300800 */
[C---:B---3--:R-:W-:Y:S11]  /*72890*/  HMMA.16816.F32 R16, R4.reuse, R12, R16 ;  /* 0x0000000c0410723c */ /* 0x048ff60000001810 */
[----:B------:R-:W-:Y:S11]  /*728a0*/  @!UPT UIADD3 URZ, URZ, URZ, URZ ;  /* 0x0000003f3f3ff290 */ /* 0x000ff6000fffe03f */
[----:B------:R-:W-:Y:S01]  /*728b0*/  @!UPT UIADD3 URZ, URZ, URZ, URZ ;  /* 0x0000003f3f3ff290 */ /* 0x000fe2000fffe03f */
[----:B------:R0:W-:Y:S01]  /*728c0*/  STL.64 [R1+0x3d0], R16 ;  /* 0x0003d01001007387 */ /* 0x0001e20000100a00 */
[----:B------:R-:W-:Y:S01]  /*728d0*/  STL.64 [R1+0x3d8], R18 ;  /* 0x0003d81201007387 */ /* 0x000fe20000100a00 */
[----:B0-----:R-:W-:Y:S01]  /*728e0*/  MOV R17, R12 ;  /* 0x0000000c00117202 */ /* 0x001fe20000000f00 */
[----:B------:R-:W-:Y:S02]  /*728f0*/  IMAD.MOV.U32 R16, RZ, RZ, R13 ;  /* 0x000000ffff107224 */ /* 0x000fe400078e000d */
[----:B------:R-:W2:Y:S03]  /*72900*/  LDL.LU.64 R12, [R1+0x3778] ;  /* 0x00377800010c7983 */ /* 0x000ea60000300a00 */
[----:B------:R0:W-:Y:S02]  /*72910*/  STL [R1+0x3678], R16 ;  /* 0x0036781001007387 */ /* 0x0001e40000100800 */
[----:B------:R1:W-:Y:S01]  /*72920*/  STL [R1+0x3674], R17 ;  /* 0x0036741101007387 */ /* 0x0003e20000100800 */
[----:B0-----:R-:W3:Y:S01]  /*72930*/  LDL.LU R16, [R1+0x390] ;  /* 0x0003900001107983 */ /* 0x001ee20000300800 */
[----:B-1----:R-:W3:Y:S02]  /*72940*/  LDL.LU R17, [R1+0x394] ;  /* 0x0003940001117983 */ /* 0x002ee40000300800 */
[----:B------:R-:W3:Y:S02]  /*72950*/  LDL.LU R18, [R1+0x398] ;  /* 0x0003980001127983 */ /* 0x000ee40000300800 */
[----:B------:R-:W3:Y:S01]  /*72960*/  LDL.LU R19, [R1+0x39c] ;  /* 0x00039c0001137983 */ /* 0x000ee20000300800 */
        /* <DEDUP_REMOVED lines=15> */
[----:B0-----:R-:W3:Y:S02]  /*72a60*/  LDL.LU.64 R12, [R1+0x3748] ;  /* 0x00374800010c7983 */ /* 0x001ee40000300a00 */
[C---:B---3--:R-:W-:Y:S11]  /*72a70*/  HMMA.16816.F32 R16, R4.reuse, R12, R16 ;  /* 0x0000000c0410723c */ /* 0x048ff60000001810 */
[----:B------:R-:W-:Y:S11]  /*72a80*/  @!UPT UIADD3 URZ, URZ, URZ, URZ ;  /* 0x0000003f3f3ff290 */ /* 0x000ff6000fffe03f */
[----:B------:R-:W-:Y:S01]  /*72a90*/  @!UPT UIADD3 URZ, URZ, URZ, URZ ;  /* 0x0000003f3f3ff290 */ /* 0x000fe2000fffe03f */
[----:B------:R0:W-:Y:S01]  /*72aa0*/  STL.64 [R1+0x3a0], R16 ;  /* 0x0003a01001007387 */ /* 0x0001e20000100a00 */
[----:B------:R-:W-:Y:S02]  /*72ab0*/  STL.64 [R1+0x3a8], R18 ;  /* 0x0003a81201007387 */ /* 0x000fe40000100a00 */
[----:B0-----:R-:W-:Y:S01]  /*72ac0*/  IMAD.MOV.U32 R16, RZ, RZ, R12 ;  /* 0x000000ffff107224 */ /* 0x001fe200078e000c */
[----:B------:R-:W-:Y:S02]  /*72ad0*/  MOV R17, R13 ;  /* 0x0000000d00117202 */ /* 0x000fe40000000f00 */
        /* <DEDUP_REMOVED lines=16> */
[----:B------:R-:W3:Y:S02]  /*72be0*/  LDL.LU.64 R12, [R1+0x3718] ;  /* 0x00371800010c7983 */ /* 0x000ee40000300a00 */
[----:B------:R-:W4:Y:S02]  /*72bf0*/  LDL.LU.64 R26, [R1+0x3710] ;  /* 0x00371000011a7983 */ /* 0x000f240000300a00 */
[----:B------:R-:W2:Y:S01]  /*72c00*/  LDL.LU.64 R24, [R1+0x3708] ;  /* 0x0037080001187983 */ /* 0x000ea20000300a00 */
[----:B------:R-:W-:Y:S01]  /*72c10*/  STL.64 [R1+0x3690], R18 ;  /* 0x0036901201007387 */ /* 0x000fe20000100a00 */
[----:B------:R0:W-:Y:S03]  /*72c20*/  STL.64 [R1+0x3688], R16 ;  /* 0x0036881001007387 */ /* 0x0001e60000100a00 */
[----:B0-----:R-:W2:Y:S01]  /*72c30*/  LDL.LU R16, [R1+0x360] ;  /* 0x0003600001107983 */ /* 0x001ea20000300800 */
[----:B------:R-:W2:Y:S02]  /*72c40*/  LDL.LU R17, [R1+0x364] ;  /* 0x0003640001117983 */ /* 0x000ea40000300800 */
[----:B------:R-:W2:Y:S02]  /*72c50*/  LDL.LU R18, [R1+0x368] ;  /* 0x0003680001127983 */ /* 0x000ea40000300800 */
[----:B------:R-:W2:Y:S02]  /*72c60*/  LDL.LU R19, [R1+0x36c] ;  /* 0x00036c0001137983 */ /* 0x000ea40000300800 */
[----:B--2---:R-:W-:Y:S11]  /*72c70*/  HMMA.16816.F32 R16, R4, R24, R16 ;  /* 0x000000180410723c */ /* 0x004ff60000001810 */
[----:B------:R-:W-:Y:S11]  /*72c80*/  @!UPT UIADD3 URZ, URZ, URZ, URZ ;  /* 0x0000003f3f3ff290 */ /* 0x000ff6000fffe03f */
[----:B------:R-:W-:Y:S01]  /*72c90*/  @!UPT UIADD3 URZ, URZ, URZ, URZ ;  /* 0x0000003f3f3ff290 */ /* 0x000fe2000fffe03f */
[----:B------:R0:W-:Y:S01]  /*72ca0*/  STL.64 [R1+0x370], R16 ;  /* 0x0003701001007387 */ /* 0x0001e20000100a00 */
[----:B------:R-:W-:Y:S01]  /*72cb0*/  STL.64 [R1+0x378], R18 ;  /* 0x0003781201007387 */ /* 0x000fe20000100a00 */
[----:B0-----:R-:W-:Y:S02]  /*72cc0*/  MOV R16, R9 ;  /* 0x0000000900107202 */ /* 0x001fe40000000f00 */
[----:B------:R-:W-:Y:S02]  /*72cd0*/  MOV R17, R8 ;  /* 0x0000000800117202 */ /* 0x000fe40000000f00 */
[----:B------:R-:W3:Y:S01]  /*72ce0*/  LDL.LU R8, [R1+0x2d0] ;  /* 0x0002d00001087983 */ /* 0x000ee20000300800 */
[----:B------:R-:W3:Y:S02]  /*72cf0*/  LDL.LU R9, [R1+0x2d4] ;  /* 0x0002d40001097983 */ /* 0x000ee40000300800 */
[----:B------:R-:W3:Y:S02]  /*72d00*/  LDL.LU R10, [R1+0x2d8] ;  /* 0x0002d800010a7983 */ /* 0x000ee40000300800 */
[----:B------:R-:W3:Y:S01]  /*72d10*/  LDL.LU R11, [R1+0x2dc] ;  /* 0x0002dc00010b7983 */ /* 0x000ee20000300800 */
[----:B------:R0:W-:Y:S04]  /*72d20*/  STL.64 [R1+0x36a0], R16 ;  /* 0x0036a01001007387 */ /* 0x0001e80000100a00 */
[----:B0-----:R-:W2:Y:S04]  /*72d30*/  LDL.LU.64 R16, [R1+0xa0] ;  /* 0x0000a00001107983 */ /* 0x001ea80000300a00 */
[----:B--2---:R0:W-:Y:S04]  /*72d40*/  STL.64 [R1+0x36b8], R16 ;  /* 0x0036b81001007387 */ /* 0x0041e80000100a00 */
[----:B0-----:R-:W2:Y:S04]  /*72d50*/  LDL.LU.64 R16, [R1+0xb0] ;  /* 0x0000b00001107983 */ /* 0x001ea80000300a00 */
[----:B--2---:R0:W-:Y:S04]  /*72d60*/  STL.64 [R1+0x36d0], R16 ;  /* 0x0036d01001007387 */ /* 0x0041e80000100a00 */
[----:B0-----:R-:W2:Y:S01]  /*72d70*/  LDL.LU.64 R16, [R1+0xc0] ;  /* 0x0000c00001107983 */ /* 0x001ea20000300a00 */
[----:B----4-:R-:W-:Y:S02]  /*72d80*/  STL.64 [R1+0x35e0], R26 ;  /* 0x0035e01a01007387 */ /* 0x010fe40000100a00 */
[----:B------:R0:W-:Y:S02]  /*72d90*/  STL.64 [R1+0x35d8], R24 ;  /* 0x0035d81801007387 */ /* 0x0001e40000100a00 */
[----:B0-----:R-:W-:Y:S01]  /*72da0*/  IMAD.MOV.U32 R24, RZ, RZ, R21 ;  /* 0x000000ffff187224 */ /* 0x001fe200078e0015 */
[----:B------:R-:W-:-:S02]  /*72db0*/  MOV R25, R20 ;  /* 0x0000001400197202 */ /* 0x000fc40000000f00 */
[----:B------:R-:W4:Y:S01]  /*72dc0*/  LDL.LU R20, [R1+0x250] ;  /* 0x0002500001147983 */ /* 0x000f220000300800 */
[----:B------:R-:W4:Y:S02]  /*72dd0*/  LDL.LU R21, [R1+0x254] ;  /* 0x0002540001157983 */ /* 0x000f240000300800 */
[----:B------:R-:W4:Y:S02]  /*72de0*/  LDL.LU R22, [R1+0x258] ;  /* 0x0002580001167983 */ /* 0x000f240000300800 */
[----:B------:R-:W4:Y:S01]  /*72df0*/  LDL.LU R23, [R1+0x25c] ;  /* 0x00025c0001177983 */ /* 0x000f220000300800 */
[----:B------:R0:W-:Y:S04]  /*72e00*/  STL.64 [R1+0x3698], R24 ;  /* 0x0036981801007387 */ /* 0x0001e80000100a00 */
        /* <DEDUP_REMOVED lines=25> */
[----:B0-----:R-:W3:Y:S01]  /*72fa0*/  LDL.LU R11, [R1+0x3700] ;  /* 0x00370000010b7983 */ /* 0x001ee20000300800 */
        /* <DEDUP_REMOVED lines=8> */
[----:B------:R-:W2:Y:S01]  /*73030*/  LDL.LU.64 R22, [R1+0x36f0] ;  /* 0x0036f00001167983 */ /* 0x000ea20000300a00 */
[----:B------:R-:W2:Y:S11]  /*73040*/  LDL.LU.64 R20, [R1+0x36e8] ;  /* 0x0036e80001147983 */ /* 0x000eb60000300a00 */
[----:B------:R-:W-:Y:S10]  /*73050*/  @!UPT UIADD3 URZ, URZ, URZ, URZ ;  /* 0x0000003f3f3ff290 */ /* 0x000ff4000fffe03f */
[----:B------:R0:W-:Y:S01]  /*73060*/  STL.64 [R1+0x2d0], R4 ;  /* 0x0002d00401007387 */ /* 0x0001e20000100a00 */
[----:B------:R-:W-:Y:S01]  /*73070*/  STL.64 [R1+0x2d8], R6 ;  /* 0x0002d80601007387 */ /* 0x000fe20000100a00 */
[----:B0-----:R-:W-:Y:S01]  /*73080*/  MOV R4, R2 ;  /* 0x0000000200047202 */ /* 0x001fe20000000f00 */
[----:B------:R-:W-:Y:S01]  /*73090*/  IMAD.MOV.U32 R5, RZ, RZ, R0 ;  /* 0x000000ffff057224 */ /* 0x000fe200078e0000 */
        /* <DEDUP_REMOVED lines=21> */
[----:B---3--:R-:W-:Y:S01]  /*731f0*/  STL.64 [R1+0x35c0], R10 ;  /* 0x0035c00a01007387 */ /* 0x008fe20000100a00 */
[----:B------:R0:W-:Y:S04]  /*73200*/  STL.64 [R1+0x35b8], R8 ;  /* 0x0035b80801007387 */ /* 0x0001e80000100a00 */
[----:B0-----:R-:W3:Y:S01]  /*73210*/  LDL.LU R8, [R1+0x200] ;  /* 0x0002000001087983 */ /* 0x001ee20000300800 */
[----:B------:R-:W3:Y:S02]  /*73220*/  LDL.LU R9, [R1+0x204] ;  /* 0x0002040001097983 */ /* 0x000ee40000300800 */
[----:B------:R-:W3:Y:S02]  /*73230*/  LDL.LU R10, [R1+0x208] ;  /* 0x00020800010a7983 */ /* 0x000ee40000300800 */
        /* <DEDUP_REMOVED lines=16> */
[C---:B---3--:R-:W-:Y:S01]  /*73340*/  HMMA.16816.F32 R8, R20.reuse, R4, R8 ;  /* 0x000000041408723c */ /* 0x048fe20000001808 */
[----:B------:R-:W3:Y:S11]  /*73350*/  LDL.LU.64 R16, [R1+0x3688] ;  /* 0x0036880001107983 */ /* 0x000ef60000300a00 */
[----:B------:R-:W-:Y:S11]  /*73360*/  @!UPT UIADD3 URZ, URZ, URZ, URZ ;  /* 0x0000003f3f3ff290 */ /* 0x000ff6000fffe03f */
[----:B------:R-:W-:Y:S01]  /*73370*/  STL.64 [R1+0x280], R8 ;  /* 0x0002800801007387 */ /* 0x000fe20000100a00 */
[----:B------:R-:W-:Y:S01]  /*73380*/  STL.64 [R1+0x288], R10 ;  /* 0x0002880a01007387 */ /* 0x000fe20000100a00 */
[----:B--2---:R-:W-:Y:S07]  /*73390*/  HMMA.16816.F32 R4, R20, R24, R12 ;  /* 0x000000181404723c */ /* 0x004fee000000180c */
[----:B----4-:R-:W-:Y:S02]  /*733a0*/  MOV R24, R18 ;  /* 0x0000001200187202 */ /* 0x010fe40000000f00 */
[----:B------:R-:W-:Y:S01]  /*733b0*/  MOV R25, R19 ;  /* 0x0000001300197202 */ /* 0x000fe20000000f00 */
[----:B------:R-:W2:Y:S11]  /*733c0*/  LDL.LU R18, [R1+0x3680] ;  /* 0x0036800001127983 */ /* 0x000eb60000300800 */
[----:B------:R-:W-:Y:S02]  /*733d0*/  @!UPT UIADD3 URZ, URZ, URZ, URZ ;  /* 0x0000003f3f3ff290 */ /* 0x000fe4000fffe03f */
[----:B------:R-:W-:Y:S02]  /*733e0*/  STL.64 [R1+0x270], R4 ;  /* 0x0002700401007387 */ /* 0x000fe40000100a00 */
[----:B------:R-:W-:Y:S02]  /*733f0*/  STL.64 [R1+0x278], R6 ;  /* 0x0002780601007387 */ /* 0x000fe40000100a00 */
[----:B------:R-:W4:Y:S01]  /*73400*/  LDL.LU R19, [R1+0x367c] ;  /* 0x00367c0001137983 */ /* 0x000f220000300800 */
[----:B------:R0:W-:Y:S01]  /*73410*/  STL.64 [R1+0x35f8], R24 ;  /* 0x0035f81801007387 */ /* 0x0001e20000100a00 */
[----:B------:R-:W2:Y:S02]  /*73420*/  LDL.LU R12, [R1+0x4e0] ;  /* 0x0004e000010c7983 */ /* 0x000ea40000300800 */
[----:B------:R-:W2:Y:S02]  /*73430*/  LDL.LU R13, [R1+0x4e4] ;  /* 0x0004e400010d7983 */ /* 0x000ea40000300800 */
[----:B------:R-:W2:Y:S01]  /*73440*/  LDL.LU R14, [R1+0x4e8] ;  /* 0x0004e800010e7983 */ /* 0x000ea20000300800 */
[----:B------:R-:W2:Y:S04]  /*73450*/  LDL.LU R15, [R1+0x4ec] ;  /* 0x0004ec00010f7983 */ /* 0x000ea80000300800 */
[----:B0-----:R-:W2:Y:S01]  /*73460*/  LDL.64 R24, [R1+0x10] ;  /* 0x0000100001187983 */ /* 0x001ea20000100a00 */
[----:B----4-:R-:W-:-:S03]  /*73470*/  MOV R4, R19 ;  /* 0x0000001300047202 */ /* 0x010fc60000000f00 */
[----:B--2---:R-:W-:Y:S01]  /*73480*/  STL.64 [R1+0x3610], R24 ;  /* 0x0036101801007387 */ /* 0x004fe20000100a00 */
[----:B------:R-:W-:Y:S02]  /*73490*/  STL.64 [R1+0x35f0], R14 ;  /* 0x0035f00e01007387 */ /* 0x000fe40000100a00 */
[----:B------:R0:W-:Y:S02]  /*734a0*/  STL.64 [R1+0x35e8], R12 ;  /* 0x0035e80c01007387 */ /* 0x0001e40000100a00 */
[----:B0-----:R-:W2:Y:S01]  /*734b0*/  LDL.LU R12, [R1+0x4f0] ;  /* 0x0004f000010c7983 */ /* 0x001ea20000300800 */
[----:B------:R-:W2:Y:S02]  /*734c0*/  LDL.LU R13, [R1+0x4f4] ;  /* 0x0004f400010d7983 */ /* 0x000ea40000300800 */
[----:B------:R-:W4:Y:S02]  /*734d0*/  LDL.LU R14, [R1+0x4f8] ;  /* 0x0004f800010e7983 */ /* 0x000f240000300800 */
[----:B------:R-:W4:Y:S02]  /*734e0*/  LDL.LU R15, [R1+0x4fc] ;  /* 0x0004fc00010f7983 */ /* 0x000f240000300800 */
[----:B---3--:R-:W-:Y:S01]  /*734f0*/  IMAD.MOV.U32 R24, RZ, RZ, R16 ;  /* 0x000000ffff187224 */ /* 0x008fe200078e0010 */
[----:B------:R-:W-:Y:S01]  /*73500*/  MOV R25, R17 ;  /* 0x0000001100197202 */ /* 0x000fe20000000f00 */
[----:B------:R-:W3:Y:S01]  /*73510*/  LDL.LU R16, [R1+0x3678] ;  /* 0x0036780001107983 */ /* 0x000ee20000300800 */
[----:B------:R-:W2:Y:S02]  /*73520*/  LDL.LU R17, [R1+0x3674] ;  /* 0x0036740001117983 */ /* 0x000ea40000300800 */
[----:B------:R-:W2:Y:S02]  /*73530*/  LDL.LU R8, [R1+0x1e0] ;  /* 0x0001e00001087983 */ /* 0x000ea40000300800 */
[----:B------:R-:W2:Y:S01]  /*73540*/  LDL.LU R9, [R1+0x1e4] ;  /* 0x0001e40001097983 */ /* 0x000ea20000300800 */
[----:B------:R-:W2:Y:S01]  /*73550*/  LDL.LU R10, [R1+0x1e8] ;  /* 0x0001e800010a7983 */ /* 0x000ea20000300800 */
[----:B------:R-:W2:Y:S02]  /*73560*/  LDL.LU R11, [R1+0x1ec] ;  /* 0x0001ec00010b7983 */ /* 0x000ea40000300800 */
[----:B------:R-:W2:Y:S02]  /*73570*/  LDL R19, [R1+0x1f50] ;  /* 0x001f500001137983 */ /* 0x000ea40000100800 */
[----:B------:R0:W-:Y:S02]  /*73580*/  STL.64 [R1+0x3628], R24 ;  /* 0x0036281801007387 */ /* 0x0001e40000100a00 */
[----:B0-----:R-:W2:Y:S04]  /*73590*/  LDL.64 R24, [R1+0x30] ;  /* 0x0000300001187983 */ /* 0x001ea80000100a00 */
        /* <DEDUP_REMOVED lines=8> */
[----:B------:R-:W2:Y:S02]  /*73620*/  LDL.LU R25, [R1+0x534] ;  /* 0x0005340001197983 */ /* 0x000ea40000300800 */
[----:B------:R-:W2:Y:S02]  /*73630*/  LDL.LU R26, [R1+0x538] ;  /* 0x00053800011a7983 */ /* 0x000ea40000300800 */
[----:B------:R-:W2:Y:S02]  /*73640*/  LDL.LU R27, [R1+0x53c] ;  /* 0x00053c00011b7983 */ /* 0x000ea40000300800 */
[----:B--2---:R-:W-:Y:S01]  /*73650*/  STL.64 [R1+0x3650], R26 ;  /* 0x0036501a01007387 */ /* 0x004fe20000100a00 */
[----:B------:R-:W-:Y:S02]  /*73660*/  STL.64 [R1+0x3648], R24 ;  /* 0x0036481801007387 */ /* 0x000fe40000100a00 */
[----:B----4-:R-:W-:Y:S02]  /*73670*/  STL.64 [R1+0x3620], R14 ;  /* 0x0036200e01007387 */ /* 0x010fe40000100a00 */
[----:B------:R0:W-:Y:S02]  /*73680*/  STL.64 [R1+0x3618], R12 ;  /* 0x0036180c01007387 */ /* 0x0001e40000100a00 */
        /* <DEDUP_REMOVED lines=10> */
[----:B------:R-:W-:-:S07]  /*73730*/  IMAD.MOV.U32 R5, RZ, RZ, R18 ;  /* 0x000000ffff057224 */ /* 0x000fce00078e0012 */
[----:B------:R-:W-:Y:S01]  /*73740*/  HMMA.16816.F32 R8, R20, R4, R8 ;  /* 0x000000041408723c */ /* 0x000fe20000001808 */
[----:B------:R-:W0:Y:S04]  /*73750*/  LDSM.16.M88.4 R4, [R19+0x30080] ;  /* 0x030080001304783b */ /* 0x000e280000000200 */
[----:B----4-:R-:W-:Y:S01]  /*73760*/  STL.64 [R1+0x3660], R14 ;  /* 0x0036600e01007387 */ /* 0x010fe20000100a00 */
[----:B--2---:R1:W-:Y:S03]  /*73770*/  STL.64 [R1+0x3658], R12 ;  /* 0x0036580c01007387 */ /* 0x0043e60000100a00 */
[----:B-1----:R-:W2:Y:S01]  /*73780*/  LDL.LU R12, [R1+0x540] ;  /* 0x00054000010c7983 */ /* 0x002ea20000300800 */
[----:B------:R-:W2:Y:S02]  /*73790*/  LDL.LU R13, [R1+0x544] ;  /* 0x00054400010d7983 */ /* 0x000ea40000300800 */
[----:B------:R-:W2:Y:S02]  /*737a0*/  LDL.LU R14, [R1+0x548] ;  /* 0x00054800010e7983 */ /* 0x000ea40000300800 */
[----:B------:R-:W2:Y:S01]  /*737b0*/  LDL.LU R15, [R1+0x54c] ;  /* 0x00054c00010f7983 */ /* 0x000ea20000300800 */
[----:B------:R-:W-:-:S02]  /*737c0*/  MOV R24, R17 ;  /* 0x0000001100187202 */ /* 0x000fc40000000f00 */
[----:B---3--:R-:W-:-:S06]  /*737d0*/  MOV R25, R16 ;  /* 0x0000001000197202 */ /* 0x008fcc0000000f00 */
[----:B------:R1:W-:Y:S01]  /*737e0*/  STL.64 [R1+0x260], R8 ;  /* 0x0002600801007387 */ /* 0x0003e20000100a00 */
[----:B------:R3:W-:Y:S03]  /*737f0*/  STL.64 [R1+0x268], R10 ;  /* 0x0002680a01007387 */ /* 0x0007e60000100a00 */
[----:B-1----:R-:W4:Y:S01]  /*73800*/  LDL.LU R8, [R1+0x4d0] ;  /* 0x0004d00001087983 */ /* 0x002f220000300800 */
[----:B------:R-:W4:Y:S02]  /*73810*/  LDL.LU R9, [R1+0x4d4] ;  /* 0x0004d40001097983 */ /* 0x000f240000300800 */
[----:B---3--:R-:W4:Y:S02]  /*73820*/  LDL.LU R10, [R1+0x4d8] ;  /* 0x0004d800010a7983 */ /* 0x008f240000300800 */
[----:B------:R-:W4:Y:S01]  /*73830*/  LDL.LU R11, [R1+0x4dc] ;  /* 0x0004dc00010b7983 */ /* 0x000f220000300800 */
[----:B------:R-:W3:Y:S01]  /*73840*/  LDL.LU R16, [R1+0x1d0] ;  /* 0x0001d00001107983 */ /* 0x000ee20000300800 */
[----:B------:R-:W3:Y:S02]  /*73850*/  LDL.LU R17, [R1+0x1d4] ;  /* 0x0001d40001117983 */ /* 0x000ee40000300800 */
[----:B------:R-:W3:Y:S02]  /*73860*/  LDL.LU R18, [R1+0x1d8] ;  /* 0x0001d80001127983 */ /* 0x000ee40000300800 */
[----:B------:R-:W3:Y:S01]  /*73870*/  LDL.LU R19, [R1+0x1dc] ;  /* 0x0001dc0001137983 */ /* 0x000ee20000300800 */
[----:B0-----:R-:W-:Y:S01]  /*73880*/  STL.64 [R1+0x3488], R6 ;  /* 0x0034880601007387 */ /* 0x001fe20000100a00 */
[----:B------:R0:W-:Y:S02]  /*73890*/  STL.64 [R1+0x3480], R4 ;  /* 0x0034800401007387 */ /* 0x0001e40000100a00 */
[----:B0-----:R-:W-:Y:S01]  /*738a0*/  IMAD.MOV.U32 R4, RZ, RZ, R0 ;  /* 0x000000ffff047224 */ /* 0x001fe200078e0000 */
[----:B------:R-:W-:Y:S01]  /*738b0*/  MOV R5, R2 ;  /* 0x0000000200057202 */ /* 0x000fe20000000f00 */
[----:B------:R-:W3:Y:S01]  /*738c0*/  LDL.LU R0, [R1+0x3670] ;  /* 0x0036700001007983 */ /* 0x000ee20000300800 */
[----:B------:R-:W3:Y:S03]  /*738d0*/  LDL.LU R2, [R1+0x366c] ;  /* 0x00366c0001027983 */ /* 0x000ee60000300800 */
[----:B------:R0:W-:Y:S02]  /*738e0*/  STL.64 [R1+0x3598], R4 ;  /* 0x0035980401007387 */ /* 0x0001e40000100a00 */
[----:B0-----:R-:W-:-:S02]  /*738f0*/  MOV R4, R28 ;  /* 0x0000001c00047202 */ /* 0x001fc40000000f00 */
[----:B------:R-:W3:Y:S01]  /*73900*/  LDL.LU R28, [R1+0x3668] ;  /* 0x00366800011c7983 */ /* 0x000ee20000300800 */
[----:B--2---:R-:W-:Y:S03]  /*73910*/  HMMA.16816.F32 R24, R20, R24, R12 ;  /* 0x000000181418723c */ /* 0x004fe6000000180c */
[----:B------:R-:W2:Y:S01]  /*73920*/  LDL.LU.64 R14, [R1+0x3660] ;  /* 0x00366000010e7983 */ /* 0x000ea20000300a00 */
[----:B------:R-:W2:Y:S11]  /*73930*/  LDL.LU.64 R12, [R1+0x3658] ;  /* 0x00365800010c7983 */ /* 0x000eb60000300a00 */
[----:B------:R-:W-:Y:S08]  /*73940*/  @!UPT UIADD3 URZ, URZ, URZ, URZ ;  /* 0x0000003f3f3ff290 */ /* 0x000ff0000fffe03f */
[----:B------:R-:W-:Y:S01]  /*73950*/  STL.64 [R1+0x250], R24 ;  /* 0x0002501801007387 */ /* 0x000fe20000100a00 */
[----:B------:R0:W-:Y:S03]  /*73960*/  STL.64 [R1+0x258], R26 ;  /* 0x0002581a01007387 */ /* 0x0001e60000100a00 */
[----:B0-----:R-:W2:Y:S01]  /*73970*/  LDL.LU.64 R26, [R1+0x3650] ;  /* 0x00365000011a7983 */ /* 0x001ea20000300a00 */
[----:B------:R-:W2:Y:S02]  /*73980*/  LDL.LU.64 R24, [R1+0x3648] ;  /* 0x0036480001187983 */ /* 0x000ea40000300a00 */
[----:B------:R-:W-:-:S07]  /*73990*/  IMAD.MOV.U32 R5, RZ, RZ, R3 ;  /* 0x000000ffff057224 */ /* 0x000fce00078e0003 */
[C---:B--2---:R-:W-:Y:S01]  /*739a0*/  HMMA.16816.F32 R4, R20.reuse, R4, R24 ;  /* 0x000000041404723c */ /* 0x044fe20000001818 */
[----:B------:R-:W2:Y:S11]  /*739b0*/  LDL.LU.64 R24, [R1+0x3640] ;  /* 0x0036400001187983 */ /* 0x000eb60000300a00 */
[----:B------:R-:W-:Y:S11]  /*739c0*/  @!UPT UIADD3 URZ, URZ, URZ, URZ ;  /* 0x0000003f3f3ff290 */ /* 0x000ff6000fffe03f */
[----:B------:R0:W-:Y:S01]  /*739d0*/  STL.64 [R1+0x240], R4 ;  /* 0x0002400401007387 */ /* 0x0001e20000100a00 */
[----:B------:R1:W-:Y:S03]  /*739e0*/  STL.64 [R1+0x248], R6 ;  /* 0x0002480601007387 */ /* 0x0003e60000100a00 */
[----:B0-----:R-:W3:Y:S01]  /*739f0*/  LDL.LU R4, [R1+0x1c0] ;  /* 0x0001c00001047983 */ /* 0x001ee20000300800 */
[----:B------:R-:W3:Y:S02]  /*73a00*/  LDL.LU R5, [R1+0x1c4] ;  /* 0x0001c40001057983 */ /* 0x000ee40000300800 */
[----:B-1----:R-:W3:Y:S01]  /*73a10*/  LDL.LU R6, [R1+0x1c8] ;  /* 0x0001c80001067983 */ /* 0x002ee20000300800 */
        /* <DEDUP_REMOVED lines=10> */
[----:B------:R-:W2:Y:S01]  /*73ac0*/  LDL.LU.64 R14, [R1+0x3620] ;  /* 0x00362000010e7983 */ /* 0x000ea20000300a00 */
[----:B------:R-:W2:Y:S11]  /*73ad0*/  LDL.LU.64 R12, [R1+0x3618] ;  /* 0x00361800010c7983 */ /* 0x000eb60000300a00 */
[----:B------:R-:W-:Y:S10]  /*73ae0*/  @!UPT UIADD3 URZ, URZ, URZ, URZ ;  /* 0x0000003f3f3ff290 */ /* 0x000ff4000fffe03f */
[----:B------:R0:W-:Y:S01]  /*73af0*/  STL.64 [R1+0x220], R24 ;  /* 0x0002201801007387 */ /* 0x0001e20000100a00 */
[----:B------:R-:W-:Y:S03]  /*73b00*/  STL.64 [R1+0x228], R26 ;  /* 0x0002281a01007387 */ /* 0x000fe60000100a00 */
[----:B0-----:R-:W2:Y:S02]  /*73b10*/  LDL.LU.64 R24, [R1+0x3610] ;  /* 0x0036100001187983 */ /* 0x001ea40000300a00 */
[C---:B--2---:R-:W-:Y:S01]  /*73b20*/  HMMA.16816.F32 R12, R20.reuse, R24, R12 ;  /* 0x00000018140c723c */ /* 0x044fe2000000180c */
[----:B------:R-:W-:Y:S11]  /*73b30*/  IMAD.MOV.U32 R3, RZ, RZ, R25 ;  /* 0x000000ffff037224 */ /* 0x000ff600078e0019 */
[----:B------:R-:W-:Y:S11]  /*73b40*/  @!UPT UIADD3 URZ, URZ, URZ, URZ ;  /* 0x0000003f3f3ff290 */ /* 0x000ff6000fffe03f */
[----:B------:R-:W-:Y:S01]  /*73b50*/  STL.64 [R1+0x210], R12 ;  /* 0x0002100c01007387 */ /* 0x000fe20000100a00 */
[----:B------:R0:W-:Y:S03]  /*73b60*/  STL.64 [R1+0x218], R14 ;  /* 0x0002180e01007387 */ /* 0x0001e60000100a00 */
[----:B0-----:R-:W2:Y:S01]  /*73b70*/  LDL.LU.64 R14, [R1+0x3608] ;  /* 0x00360800010e7983 */ /* 0x001ea20000300a00 */
[----:B------:R-:W2:Y:S02]  /*73b80*/  LDL.LU.64 R12, [R1+0x3600] ;  /* 0x00360000010c7983 */ /* 0x000ea40000300a00 */
[----:B------:R-:W2:Y:S01]  /*73b90*/  LDL.LU.64 R24, [R1+0x35f8] ;  /* 0x0035f80001187983 */ /* 0x000ea20000300a00 */
[----:B---3--:R-:W-:Y:S01]  /*73ba0*/  MOV R7, R28 ;  /* 0x0000001c00077202 */ /* 0x008fe20000000f00 */
[C---:B--2---:R-:W-:Y:S01]  /*73bb0*/  HMMA.16816.F32 R24, R20.reuse, R24, R12 ;  /* 0x000000181418723c */ /* 0x044fe2000000180c */
[----:B------:R-:W2:Y:S01]  /*73bc0*/  LDL.LU.64 R14, [R1+0x35f0] ;  /* 0x0035f000010e7983 */ /* 0x000ea20000300a00 */
[----:B------:R-:W2:Y:S11]  /*73bd0*/  LDL.LU.64 R12, [R1+0x35e8] ;  /* 0x0035e800010c7983 */ /* 0x000eb60000300a00 */
[----:B------:R-:W-:Y:S10]  /*73be0*/  @!UPT UIADD3 URZ, URZ, URZ, URZ ;  /* 0x0000003f3f3ff290 */ /* 0x000ff4000fffe03f */
[----:B------:R-:W-:Y:S01]  /*73bf0*/  STL.64 [R1+0x200], R24 ;  /* 0x0002001801007387 */ /* 0x000fe20000100a00 */
[----:B------:R0:W-:Y:S01]  /*73c00*/  STL [R1+0x208], R26 ;  /* 0x0002081a01007387 */ /* 0x0001e20000100800 */
[----:B------:R-:W-:Y:S02]  /*73c10*/  MOV R28, R27 ;  /* 0x0000001b001c7202 */ /* 0x000fe40000000f00 */
[----:B0-----:R-:W3:Y:S01]  /*73c20*/  LDL.LU.64 R26, [R1+0x35e0] ;  /* 0x0035e000011a7983 */ /* 0x001ee20000300a00 */
[----:B------:R-:W2:Y:S02]  /*73c30*/  LDL.LU.64 R24, [R1+0x35d8] ;  /* 0x0035d80001187983 */ /* 0x000ea40000300a00 */
[----:B------:R-:W-:Y:S01]  /*73c40*/  STL [R1+0x3338], R28 ;  /* 0x0033381c01007387 */ /* 0x000fe20000100800 */
[C---:B--2---:R-:W-:Y:S11]  /*73c50*/  HMMA.16816.F32 R12, R20.reuse, R24, R12 ;  /* 0x00000018140c723c */ /* 0x044ff6000000180c */
[----:B------:R-:W-:Y:S11]  /*73c60*/  @!UPT UIADD3 URZ, URZ, URZ, URZ ;  /* 0x0000003f3f3ff290 */ /* 0x000ff6000fffe03f */
[----:B------:R-:W-:Y:S01]  /*73c70*/  @!UPT UIADD3 URZ, URZ, URZ, URZ ;  /* 0x0000003f3f3ff290 */ /* 0x000fe2000fffe03f */
[----:B------:R-:W-:Y:S01]  /*73c80*/  STL.64 [R1+0x1f0], R12 ;  /* 0x0001f00c01007387 */ /* 0x000fe20000100a00 */
[----:B------:R0:W-:Y:S03]  /*73c90*/  STL.64 [R1+0x1f8], R14 ;  /* 0x0001f80e01007387 */ /* 0x0001e60000100a00 */
[----:B0-----:R-:W2:Y:S01]  /*73ca0*/  LDL.LU.64 R14, [R1+0x35d0] ;  /* 0x0035d000010e7983 */ /* 0x001ea20000300a00 */
[----:B------:R-:W4:Y:S02]  /*73cb0*/  LDL.LU.64 R12, [R1+0x35c8] ;  /* 0x0035c800010c7983 */ /* 0x000f240000300a00 */
[----:B---3--:R-:W-:Y:S02]  /*73cc0*/  STL.64 [R1+0x3498], R26 ;  /* 0x0034981a01007387 */ /* 0x008fe40000100a00 */
[----:B------:R0:W-:Y:S02]  /*73cd0*/  STL.64 [R1+0x3490], R24 ;  /* 0x0034901801007387 */ /* 0x0001e40000100a00 */
[----:B0-----:R-:W3:Y:S01]  /*73ce0*/  LDL.LU R24, [R1+0x1a0] ;  /* 0x0001a00001187983 */ /* 0x001ee20000300800 */
[----:B------:R-:W3:Y:S02]  /*73cf0*/  LDL.LU R25, [R1+0x1a4] ;  /* 0x0001a40001197983 */ /* 0x000ee40000300800 */
[----:B------:R-:W3:Y:S02]  /*73d00*/  LDL.LU R26, [R1+0x1a8] ;  /* 0x0001a800011a7983 */ /* 0x000ee40000300800 */
[----:B------:R-:W3:Y:S01]  /*73d10*/  LDL.LU R27, [R1+0x1ac] ;  /* 0x0001ac00011b7983 */ /* 0x000ee20000300800 */
[----:B----4-:R-:W-:Y:S11]  /*73d20*/  HMMA.16816.F32 R8, R20, R12, R8 ;  /* 0x0000000c1408723c */ /* 0x010ff60000001808 */
        /* <DEDUP_REMOVED lines=8> */
[----:B0-----:R-:W-:Y:S01]  /*73db0*/  IMAD.MOV.U32 R13, RZ, RZ, R29 ;  /* 0x000000ffff0d7224 */ /* 0x001fe200078e001d */
[----:B----4-:R-:W-:-:S02]  /*73dc0*/  MOV R12, R10 ;  /* 0x0000000a000c7202 */ /* 0x010fc40000000f00 */
[----:B------:R-:W2:Y:S01]  /*73dd0*/  LDL.LU R10, [R1+0x35b4] ;  /* 0x0035b400010a7983 */ /* 0x000ea20000300800 */
[----:B------:R-:W4:Y:S01]  /*73de0*/  LDL.LU R29, [R1+0x35b0] ;  /* 0x0035b000011d7983 */ /* 0x000f220000300800 */
[----:B---3--:R-:W-:Y:S01]  /*73df0*/  HMMA.16816.F32 R20, R20, R8, R16 ;  /* 0x000000081414723c */ /* 0x008fe20000001810 */
[----:B------:R-:W3:Y:S01]  /*73e00*/  LDL.LU.64 R18, [R1+0x35a8] ;  /* 0x0035a80001127983 */ /* 0x000ee20000300a00 */
[----:B------:R-:W3:Y:S11]  /*73e10*/  LDL.LU.64 R16, [R1+0x35a0] ;  /* 0x0035a00001107983 */ /* 0x000ef60000300a00 */
[----:B------:R-:W-:Y:S10]  /*73e20*/  @!UPT UIADD3 URZ, URZ, URZ, URZ ;  /* 0x0000003f3f3ff290 */ /* 0x000ff4000fffe03f */
[----:B------:R0:W-:Y:S01]  /*73e30*/  STL.64 [R1+0x1d0], R20 ;  /* 0x0001d01401007387 */ /* 0x0001e20000100a00 */
[----:B------:R1:W-:Y:S03]  /*73e40*/  STL.64 [R1+0x1d8], R22 ;  /* 0x0001d81601007387 */ /* 0x0003e60000100a00 */
[----:B0-----:R-:W4:Y:S01]  /*73e50*/  LDL.LU R20, [R1+0x1b0] ;  /* 0x0001b00001147983 */ /* 0x001f220000300800 */
[----:B------:R-:W4:Y:S02]  /*73e60*/  LDL.LU R21, [R1+0x1b4] ;  /* 0x0001b40001157983 */ /* 0x000f240000300800 */
[----:B-1----:R-:W4:Y:S01]  /*73e70*/  LDL.LU R22, [R1+0x1b8] ;  /* 0x0001b80001167983 */ /* 0x002f220000300800 */
[----:B--2---:R-:W-:Y:S01]  /*73e80*/  STL.64 [R1+0x34b8], R10 ;  /* 0x0034b80a01007387 */ /* 0x004fe20000100a00 */
[----:B------:R0:W-:Y:S02]  /*73e90*/  STL.64 [R1+0x34b0], R8 ;  /* 0x0034b00801007387 */ /* 0x0001e40000100a00 */
[----:B0-----:R-:W-:Y:S01]  /*73ea0*/  MOV R8, R2 ;  /* 0x0000000200087202 */ /* 0x001fe20000000f00 */
[----:B------:R-:W-:-:S07]  /*73eb0*/  IMAD.MOV.U32 R9, RZ, RZ, R0 ;  /* 0x000000ffff097224 */ /* 0x000fce00078e0000 */
[C---:B---3--:R-:W-:Y:S01]  /*73ec0*/  HMMA.16816.F32 R8, R16.reuse, R8, R4 ;  /* 0x000000081008723c */ /* 0x048fe20000001804 */
[----:B------:R-:W2:Y:S01]  /*73ed0*/  LDL.LU.64 R4, [R1+0x3598] ;  /* 0x0035980001047983 */ /* 0x000ea20000300a00 */
[----:B----4-:R-:W-:Y:S11]  /*73ee0*/  MOV R23, R29 ;  /* 0x0000001d00177202 */ /* 0x010ff60000000f00 */
[----:B------:R-:W-:Y:S10]  /*73ef0*/  @!UPT UIADD3 URZ, URZ, URZ, URZ ;  /* 0x0000003f3f3ff290 */ /* 0x000ff4000fffe03f */
[----:B------:R0:W-:Y:S01]  /*73f00*/  STL [R1+0x1c0], R8 ;  /* 0x0001c00801007387 */ /* 0x0001e20000100800 */
[----:B------:R-:W-:Y:S02]  /*73f10*/  MOV R29, R9 ;  /* 0x00000009001d7202 */ /* 0x000fe40000000f00 */
[----:B------:R-:W-:Y:S01]  /*73f20*/  MOV R2, R10 ;  /* 0x0000000a00027202 */ /* 0x000fe20000000f00 */
[----:B------:R-:W-:Y:S02]  /*73f30*/  IMAD.MOV.U32 R0, RZ, RZ, R11 ;  /* 0x000000ffff007224 */ /* 0x000fe400078e000b */
[C---:B0-----:R-:W-:Y:S03]  /*73f40*/  HMMA.16816.F32 R8, R16.reuse, R12, R20 ;  /* 0x0000000c1008723c */ /* 0x041fe60000001814 */
[----:B------:R0:W-:Y:S01]  /*73f50*/  STL [R1+0x30cc], R0 ;  /* 0x0030cc0001007387 */ /* 0x0001e20000100800 */
[----:B------:R1:W-:Y:S02]  /*73f60*/  STL [R1+0x30c8], R2 ;  /* 0x0030c80201007387 */ /* 0x0003e40000100800 */
[----:B------:R3:W-:Y:S11]  /*73f70*/  STL [R1+0x30c4], R29 ;  /* 0x0030c41d01007387 */ /* 0x0007f60000100800 */
[----:B------:R-:W-:Y:S06]  /*73f80*/  @!UPT UIADD3 URZ, URZ, URZ, URZ ;  /* 0x0000003f3f3ff290 */ /* 0x000fec000fffe03f */
[----:B------:R-:W-:Y:S01]  /*73f90*/  STL.64 [R1+0x1b0], R8 ;  /* 0x0001b00801007387 */ /* 0x000fe20000100a00 */
[----:B------:R-:W-:Y:S01]  /*73fa0*/  STL.64 [R1+0x1b8], R10 ;  /* 0x0001b80a01007387 */ /* 0x000fe20000100a00 */
[----:B--2---:R-:W-:Y:S11]  /*73fb0*/  HMMA.16816.F32 R4, R16, R4, R24 ;  /* 0x000000041004723c */ /* 0x004ff60000001818 */
[----:B------:R-:W-:Y:S11]  /*73fc0*/  @!UPT UIADD3 URZ, URZ, URZ, URZ ;  /* 0x0000003f3f3ff290 */ /* 0x000ff6000fffe03f */
[----:B------:R-:W-:Y:S01]  /*73fd0*/  @!UPT UIADD3 URZ, URZ, URZ, URZ ;  /* 0x0000003f3f3ff290 */ /* 0x000fe2000fffe03f */
[----:B------:R2:W-:Y:S01]  /*73fe0*/  STL [R1+0x1a0], R4 ;  /* 0x0001a00401007387 */ /* 0x0005e20000100800 */
[----:B------:R-:W4:Y:S02]  /*73ff0*/  LDL.LU R20, [R1+0xe0] ;  /* 0x0000e00001147983 */ /* 0x000f240000300800 */
[----:B------:R-:W4:Y:S02]  /*74000*/  LDL.LU R21, [R1+0xe4] ;  /* 0x0000e40001157983 */ /* 0x000f240000300800 */
[----:B------:R-:W2:Y:S01]  /*74010*/  LDL.LU R22, [R1+0xe8] ;  /* 0x0000e80001167983 */ /* 0x000ea20000300800 */
[----:B------:R-:W2:Y:S01]  /*74020*/  LDL.LU R23, [R1+0xec] ;  /* 0x0000ec0001177983 */ /* 0x000ea20000300800 */
[----:B0-----:R-:W-:Y:S02]  /*74030*/  MOV R0, R5 ;  /* 0x0000000500007202 */ /* 0x001fe40000000f00 */
[----:B-1----:R-:W-:Y:S01]  /*74040*/  MOV R2, R6 ;  /* 0x0000000600027202 */ /* 0x002fe20000000f00 */
[----:B---3--:R-:W-:Y:S01]  /*74050*/  IMAD.MOV.U32 R29, RZ, RZ, R7 ;  /* 0x000000ffff1d7224 */ /* 0x008fe200078e0007 */
[----:B--2---:R-:W-:Y:S01]  /*74060*/  STL.64 [R1+0x34c8], R22 ;  /* 0x0034c81601007387 */ /* 0x004fe20000100a00 */
[----:B----4-:R0:W-:Y:S02]  /*74070*/  STL.64 [R1+0x34c0], R20 ;  /* 0x0034c01401007387 */ /* 0x0101e40000100a00 */
[----:B------:R-:W2:Y:S02]  /*74080*/  LDL.LU R4, [R1+0xf0] ;  /* 0x0000f00001047983 */ /* 0x000ea40000300800 */
[----:B------:R-:W2:Y:S01]  /*74090*/  LDL.LU R5, [R1+0xf4] ;  /* 0x0000f40001057983 */ /* 0x000ea20000300800 */
[----:B------:R-:W3:Y:S01]  /*740a0*/  LDL.LU R6, [R1+0xf8] ;  /* 0x0000f80001067983 */ /* 0x000ee20000300800 */
[----:B------:R-:W3:Y:S03]  /*740b0*/  LDL.LU R7, [R1+0xfc] ;  /* 0x0000fc0001077983 */ /* 0x000ee60000300800 */
[----:B---3--:R-:W-:Y:S01]  /*740c0*/  STL.64 [R1+0x34d8], R6 ;  /* 0x0034d80601007387 */ /* 0x008fe20000100a00 */
[----:B--2---:R1:W-:Y:S02]  /*740d0*/  STL.64 [R1+0x34d0], R4 ;  /* 0x0034d00401007387 */ /* 0x0043e40000100a00 */
[----:B------:R-:W2:Y:S02]  /*740e0*/  LDL.LU R24, [R1] ;  /* 0x0000000001187983 */ /* 0x000ea40000300800 */
[----:B------:R-:W2:Y:S01]  /*740f0*/  LDL.LU R25, [R1+0x4] ;  /* 0x0000040001197983 */ /* 0x000ea20000300800 */
[----:B------:R-:W-:Y:S01]  /*74100*/  MOV R9, R3 ;  /* 0x0000000300097202 */ /* 0x000fe20000000f00 */
[----:B--2---:R2:W-:Y:S01]  /*74110*/  STL.64 [R1+0x34e0], R24 ;  /* 0x0034e01801007387 */ /* 0x0045e20000100a00 */
[----:B------:R-:W3:Y:S02]  /*74120*/  LDL.LU R8, [R1+0x10] ;  /* 0x0000100001087983 */ /* 0x000ee40000300800 */
[----:B------:R-:W4:Y:S01]  /*74130*/  LDL.LU R3, [R1+0x3594] ;  /* 0x0035940001037983 */ /* 0x000f220000300800 */
[----:B---3--:R-:W-:Y:S01]  /*74140*/  STL.64 [R1+0x34e8], R8 ;  /* 0x0034e80801007387 */ /* 0x008fe20000100a00 */
[----:B0-----:R-:W3:Y:S02]  /*74150*/  LDL.LU R20, [R1+0x110] ;  /* 0x0001100001147983 */ /* 0x001ee40000300800 */
[----:B------:R-:W3:Y:S02]  /*74160*/  LDL.LU R21, [R1+0x114] ;  /* 0x0001140001157983 */ /* 0x000ee40000300800 */
[----:B------:R-:W2:Y:S01]  /*74170*/  LDL.LU R22, [R1+0x118] ;  /* 0x0001180001167983 */ /* 0x000ea20000300800 */
[----:B------:R-:W2:Y:S04]  /*74180*/  LDL.LU R23, [R1+0x11c] ;  /* 0x00011c0001177983 */ /* 0x000ea80000300800 */
[----:B--2---:R-:W-:Y:S01]  /*74190*/  STL.64 [R1+0x34f8], R22 ;  /* 0x0034f81601007387 */ /* 0x004fe20000100a00 */
[----:B---3--:R-:W-:Y:S02]  /*741a0*/  STL.64 [R1+0x34f0], R20 ;  /* 0x0034f01401007387 */ /* 0x008fe40000100a00 */
[----:B-1----:R-:W2:Y:S02]  /*741b0*/  LDL.LU R4, [R1+0x20] ;  /* 0x0000200001047983 */ /* 0x002ea40000300800 */
[----:B------:R-:W2:Y:S02]  /*741c0*/  LDL.LU R5, [R1+0x24] ;  /* 0x0000240001057983 */ /* 0x000ea40000300800 */
[----:B--2---:R0:W-:Y:S01]  /*741d0*/  STL.64 [R1+0x3500], R4 ;  /* 0x0035000401007387 */ /* 0x0041e20000100a00 */
[----:B------:R-:W2:Y:S02]  /*741e0*/  LDL.LU R24, [R1+0x120] ;  /* 0x0001200001187983 */ /* 0x000ea40000300800 */
[----:B------:R-:W2:Y:S02]  /*741f0*/  LDL.LU R25, [R1+0x124] ;  /* 0x0001240001197983 */ /* 0x000ea40000300800 */
[----:B------:R-:W3:Y:S01]  /*74200*/  LDL.LU R26, [R1+0x128] ;  /* 0x00012800011a7983 */ /* 0x000ee20000300800 */
[----:B------:R-:W3:Y:S04]  /*74210*/  LDL.LU R27, [R1+0x12c] ;  /* 0x00012c00011b7983 */ /* 0x000ee80000300800 */
[----:B---3--:R-:W-:Y:S01]  /*74220*/  STL.64 [R1+0x3510], R26 ;  /* 0x0035101a01007387 */ /* 0x008fe20000100a00 */
[----:B--2---:R-:W-:Y:S02]  /*74230*/  STL.64 [R1+0x3508], R24 ;  /* 0x0035081801007387 */ /* 0x004fe40000100a00 */
[----:B0-----:R-:W2:Y:S02]  /*74240*/  LDL.LU R4, [R1+0x40] ;  /* 0x0000400001047983 */ /* 0x001ea40000300800 */
[----:B------:R-:W2:Y:S02]  /*74250*/  LDL.LU R5, [R1+0x44] ;  /* 0x0000440001057983 */ /* 0x000ea40000300800 */
[----:B--2---:R0:W-:Y:S04]  /*74260*/  STL.64 [R1+0x3518], R4 ;  /* 0x0035180401007387 */ /* 0x0041e80000100a00 */
[----:B0-----:R-:W2:Y:S01]  /*74270*/  LDL.LU R4, [R1+0x50] ;  /* 0x0000500001047983 */ /* 0x001ea20000300800 */
[----:B------:R-:W2:Y:S03]  /*74280*/  LDL.LU R5, [R1+0x54] ;  /* 0x0000540001057983 */ /* 0x000ea60000300800 */
[----:B--2---:R0:W-:Y:S04]  /*74290*/  STL.64 [R1+0x3530], R4 ;  /* 0x0035300401007387 */ /* 0x0041e80000100a00 */
[----:B0-----:R-:W2:Y:S01]  /*742a0*/  LDL.LU R4, [R1+0x60] ;  /* 0x0000600001047983 */ /* 0x001ea20000300800 */
[----:B------:R-:W2:Y:S03]  /*742b0*/  LDL.LU R5, [R1+0x64] ;  /* 0x0000640001057983 */ /* 0x000ea60000300800 */
[----:B--2---:R0:W-:Y:S01]  /*742c0*/  STL.64 [R1+0x3548], R4 ;  /* 0x0035480401007387 */ /* 0x0041e20000100a00 */
[----:B------:R-:W2:Y:S02]  /*742d0*/  LDL.LU R24, [R1+0x140] ;  /* 0x0001400001187983 */ /* 0x000ea40000300800 */
[----:B------:R-:W2:Y:S02]  /*742e0*/  LDL.LU R25, [R1+0x144] ;  /* 0x0001440001197983 */ /* 0x000ea40000300800 */
[----:B------:R-:W3:Y:S01]  /*742f0*/  LDL.LU R26, [R1+0x148] ;  /* 0x00014800011a7983 */ /* 0x000ee20000300800 */
[----:B------:R-:W3:Y:S04]  /*74300*/  LDL.LU R27, [R1+0x14c] ;  /* 0x00014c00011b7983 */ /* 0x000ee80000300800 */
[----:B0-----:R-:W2:Y:S01]  /*74310*/  LDL.LU R4, [R1+0x70] ;  /* 0x0000700001047983 */ /* 0x001ea20000300800 */
[----:B------:R-:W2:Y:S03]  /*74320*/  LDL.LU R5, [R1+0x74] ;  /* 0x0000740001057983 */ /* 0x000ea60000300800 */
[----:B--2---:R0:W-:Y:S04]  /*74330*/  STL.64 [R1+0x3560], R4 ;  /* 0x0035600401007387 */ /* 0x0041e80000100a00 */
[----:B0-----:R-:W2:Y:S01]  /*74340*/  LDL.LU R4, [R1+0x80] ;  /* 0x0000800001047983 */ /* 0x001ea20000300800 */
[----:B------:R-:W2:Y:S03]  /*74350*/  LDL.LU R5, [R1+0x84] ;  /* 0x0000840001057983 */ /* 0x000ea60000300800 */
[----:B--2---:R-:W-:Y:S01]  /*74360*/  STL.64 [R1+0x3578], R4 ;  /* 0x0035780401007387 */ /* 0x004fe20000100a00 */
[----:B---3--:R-:W-:Y:S02]  /*74370*/  STL.64 [R1+0x3528], R26 ;  /* 0x0035281a01007387 */ /* 0x008fe40000100a00 */
[----:B------:R0:W-:Y:S02]  /*74380*/  STL.64 [R1+0x3520], R24 ;  /* 0x0035201801007387 */ /* 0x0001e40000100a00 */
[----:B0-----:R-:W2:Y:S01]  /*74390*/  LDL.LU R24, [R1+0x150] ;  /* 0x0001500001187983 */ /* 0x001ea20000300800 */
[----:B------:R-:W2:Y:S02]  /*743a0*/  LDL.LU R25, [R1+0x154] ;  /* 0x0001540001197983 */ /* 0x000ea40000300800 */
[----:B------:R-:W3:Y:S02]  /*743b0*/  LDL.LU R26, [R1+0x158] ;  /* 0x00015800011a7983 */ /* 0x000ee40000300800 */
[----:B------:R-:W3:Y:S01]  /*743c0*/  LDL.LU R27, [R1+0x15c] ;  /* 0x00015c00011b7983 */ /* 0x000ee20000300800 */
[----:B------:R-:W2:Y:S01]  /*743d0*/  LDL.LU R4, [R1+0x90] ;  /* 0x0000900001047983 */ /* 0x000ea20000300800 */
        /* <DEDUP_REMOVED lines=26> */
[----:B----4-:R-:W-:-:S02]  /*74580*/  MOV R9, R3 ;  /* 0x0000000300097202 */ /* 0x010fc40000000f00 */
[----:B------:R-:W4:Y:S02]  /*74590*/  LDL.LU R3, [R1+0x3590] ;  /* 0x0035900001037983 */ /* 0x000f240000300800 */
[----:B------:R-:W3:Y:S01]  /*745a0*/  LDL.LU R20, [R1+0x130] ;  /* 0x0001300001147983 */ /* 0x000ee20000300800 */
[----:B------:R-:W3:Y:S01]  /*745b0*/  LDL.LU R21, [R1+0x134] ;  /* 0x0001340001157983 */ /* 0x000ee20000300800 */
[----:B------:R-:W3:Y:S02]  /*745c0*/  LDL.LU R22, [R1+0x138] ;  /* 0x0001380001167983 */ /* 0x000ee40000300800 */
[----:B------:R-:W3:Y:S02]  /*745d0*/  LDL.LU R23, [R1+0x13c] ;  /* 0x00013c0001177983 */ /* 0x000ee40000300800 */
[----:B------:R-:W3:Y:S01]  /*745e0*/  LDL.LU R12, [R1+0x100] ;  /* 0x00010000010c7983 */ /* 0x000ee20000300800 */
[----:B------:R-:W3:Y:S01]  /*745f0*/  LDL.LU R13, [R1+0x104] ;  /* 0x00010400010d7983 */ /* 0x000ee20000300800 */
[----:B------:R-:W3:Y:S02]  /*74600*/  LDL.LU R14, [R1+0x108] ;  /* 0x00010800010e7983 */ /* 0x000ee40000300800 */
[----:B------:R-:W3:Y:S02]  /*74610*/  LDL.LU R15, [R1+0x10c] ;  /* 0x00010c00010f7983 */ /* 0x000ee40000300800 */
[----:B------:R-:W-:Y:S01]  /*74620*/  STL [R1+0x30d8], R29 ;  /* 0x0030d81d01007387 */ /* 0x000fe20000100800 */
        /* <DEDUP_REMOVED lines=9> */
[----:B--2---:R-:W-:Y:S02]  /*746c0*/  HMMA.16816.F32 R4, R16, R4, R24 ;  /* 0x000000041004723c */ /* 0x004fe40000001818 */
[----:B------:R-:W2:Y:S01]  /*746d0*/  LDL.LU.64 R26, [R1+0x3570] ;  /* 0x00357000011a7983 */ /* 0x000ea20000300a00 */
[----:B------:R-:W2:Y:S11]  /*746e0*/  LDL.LU.64 R24, [R1+0x3568] ;  /* 0x0035680001187983 */ /* 0x000eb60000300a00 */
[----:B------:R-:W-:Y:S09]  /*746f0*/  @!UPT UIADD3 URZ, URZ, URZ, URZ ;  /* 0x0000003f3f3ff290 */ /* 0x000ff2000fffe03f */
[----:B------:R0:W-:Y:S01]  /*74700*/  STL [R1+0x180], R4 ;  /* 0x0001800401007387 */ /* 0x0001e20000100800 */
[----:B------:R-:W-:-:S03]  /*74710*/  IMAD.MOV.U32 R29, RZ, RZ, R5 ;  /* 0x000000ffff1d7224 */ /* 0x000fc600078e0005 */
[----:B0-----:R-:W2:Y:S01]  /*74720*/  LDL.LU.64 R4, [R1+0x3560] ;  /* 0x0035600001047983 */ /* 0x001ea20000300a00 */
[----:B------:R-:W-:Y:S02]  /*74730*/  MOV R2, R6 ;  /* 0x0000000600027202 */ /* 0x000fe40000000f00 */
[----:B------:R-:W-:-:S05]  /*74740*/  MOV R0, R7 ;  /* 0x0000000700007202 */ /* 0x000fca0000000f00 */
[----:B------:R-:W-:Y:S01]  /*74750*/  STL [R1+0x30e4], R0 ;  /* 0x0030e40001007387 */ /* 0x000fe20000100800 */
[----:B------:R-:W-:Y:S02]  /*74760*/  STL [R1+0x30e0], R2 ;  /* 0x0030e00201007387 */ /* 0x000fe40000100800 */
[----:B------:R-:W-:Y:S01]  /*74770*/  STL [R1+0x30dc], R29 ;  /* 0x0030dc1d01007387 */ /* 0x000fe20000100800 */
[C---:B--2---:R-:W-:Y:S01]  /*74780*/  HMMA.16816.F32 R4, R16.reuse, R4, R24 ;  /* 0x000000041004723c */ /* 0x044fe20000001818 */
[----:B------:R-:W2:Y:S01]  /*74790*/  LDL.LU.64 R26, [R1+0x3558] ;  /* 0x00355800011a7983 */ /* 0x000ea20000300a00 */
[----:B------:R-:W2:Y:S11]  /*747a0*/  LDL.LU.64 R24, [R1+0x3550] ;  /* 0x0035500001187983 */ /* 0x000eb60000300a00 */
[----:B------:R-:W-:Y:S10]  /*747b0*/  @!UPT UIADD3 URZ, URZ, URZ, URZ ;  /* 0x0000003f3f3ff290 */ /* 0x000ff4000fffe03f */
        /* <DEDUP_REMOVED lines=21> */
[----:B0-----:R-:W2:Y:S01]  /*74910*/  LDL.LU.64 R4, [R1+0x3518] ;  /* 0x0035180001047983 */ /* 0x001ea20000300a00 */
[C---:B---3--:R-:W-:Y:S08]  /*74920*/  HMMA.16816.F32 R8, R16.reuse, R8, R20 ;  /* 0x000000081008723c */ /* 0x048ff00000001814 */
[----:B--2---:R-:W-:Y:S01]  /*74930*/  HMMA.16816.F32 R4, R16, R4, R24 ;  /* 0x000000041004723c */ /* 0x004fe20000001818 */
[----:B------:R-:W2:Y:S01]  /*74940*/  LDL.LU.64 R26, [R1+0x3510] ;  /* 0x00351000011a7983 */ /* 0x000ea20000300a00 */
[----:B------:R-:W2:Y:S11]  /*74950*/  LDL.LU.64 R24, [R1+0x3508] ;  /* 0x0035080001187983 */ /* 0x000eb60000300a00 */
[----:B------:R-:W-:Y:S10]  /*74960*/  @!UPT UIADD3 URZ, URZ, URZ, URZ ;  /* 0x0000003f3f3ff290 */ /* 0x000ff4000fffe03f */
[----:B------:R0:W-:Y:S01]  /*74970*/  STL [R1+0x140], R4 ;  /* 0x0001400401007387 */ /* 0x0001e20000100800 */
[----:B------:R-:W-:-:S03]  /*74980*/  IMAD.MOV.U32 R29, RZ, RZ, R5 ;  /* 0x000000ffff1d7224 */ /* 0x000fc600078e0005 */
[----:B0-----:R-:W2:Y:S01]  /*74990*/  LDL.LU.64 R4, [R1+0x3500] ;  /* 0x0035000001047983 */ /* 0x001ea20000300a00 */
[----:B------:R-:W-:Y:S02]  /*749a0*/  MOV R2, R6 ;  /* 0x0000000600027202 */ /* 0x000fe40000000f00 */
[----:B------:R-:W-:-:S03]  /*749b0*/  MOV R0, R7 ;  /* 0x0000000700007202 */ /* 0x000fc60000000f00 */
[----:B------:R-:W-:Y:S01]  /*749c0*/  STL [R1+0x3100], R2 ;  /* 0x0031000201007387 */ /* 0x000fe20000100800 */
[----:B------:R-:W-:Y:S02]  /*749d0*/  STL [R1+0x30fc], R29 ;  /* 0x0030fc1d01007387 */ /* 0x000fe40000100800 */
[----:B------:R-:W-:Y:S02]  /*749e0*/  STL [R1+0x30f8], R0 ;  /* 0x0030f80001007387 */ /* 0x000fe40000100800 */
[----:B------:R-:W3:Y:S01]  /*749f0*/  LDL.LU.64 R22, [R1+0x34f8] ;  /* 0x0034f80001167983 */ /* 0x000ee20000300a00 */
[----:B------:R-:W3:Y:S01]  /*74a00*/  LDL.LU.64 R20, [R1+0x34f0] ;  /* 0x0034f00001147983 */ /* 0x000ee20000300a00 */
[----:B------:R0:W-:Y:S02]  /*74a10*/  STL.64 [R1+0x130], R8 ;  /* 0x0001300801007387 */ /* 0x0001e40000100a00 */
[----:B------:R3:W-:Y:S01]  /*74a20*/  STL.64 [R1+0x138], R10 ;  /* 0x0001380a01007387 */ /* 0x0007e20000100a00 */
[----:B0-----:R-:W3:Y:S01]  /*74a30*/  LDL.LU.64 R8, [R1+0x34e8] ;  /* 0x0034e80001087983 */ /* 0x001ee20000300a00 */
[C---:B--2---:R-:W-:Y:S03]  /*74a40*/  HMMA.16816.F32 R4, R16.reuse, R4, R24 ;  /* 0x000000041004723c */ /* 0x044fe60000001818 */
[----:B------:R-:W2:Y:S05]  /*74a50*/  LDL.LU.64 R24, [R1+0x34e0] ;  /* 0x0034e00001187983 */ /* 0x000eaa0000300a00 */
[C---:B---3--:R-:W-:Y:S11]  /*74a60*/  HMMA.16816.F32 R8, R16.reuse, R8, R20 ;  /* 0x000000081008723c */ /* 0x048ff60000001814 */
[----:B------:R-:W-:Y:S04]  /*74a70*/  @!UPT UIADD3 URZ, URZ, URZ, URZ ;  /* 0x0000003f3f3ff290 */ /* 0x000fe8000fffe03f */
[----:B------:R-:W-:Y:S01]  /*74a80*/  STL.64 [R1+0x120], R4 ;  /* 0x0001200401007387 */ /* 0x000fe20000100a00 */
[----:B------:R0:W-:Y:S03]  /*74a90*/  STL.64 [R1+0x128], R6 ;  /* 0x0001280601007387 */ /* 0x0001e60000100a00 */
[----:B0-----:R-:W3:Y:S01]  /*74aa0*/  LDL.LU.64 R6, [R1+0x34d8] ;  /* 0x0034d80001067983 */ /* 0x001ee20000300a00 */
[----:B------:R-:W3:Y:S02]  /*74ab0*/  LDL.LU.64 R4, [R1+0x34d0] ;  /* 0x0034d00001047983 */ /* 0x000ee40000300a00 */
[----:B------:R-:W3:Y:S02]  /*74ac0*/  LDL.LU.64 R22, [R1+0x34c8] ;  /* 0x0034c80001167983 */ /* 0x000ee40000300a00 */
[----:B------:R-:W3:Y:S01]  /*74ad0*/  LDL.LU.64 R20, [R1+0x34c0] ;  /* 0x0034c00001147983 */ /* 0x000ee20000300a00 */
[----:B------:R-:W-:Y:S01]  /*74ae0*/  STL.64 [R1+0x110], R8 ;  /* 0x0001100801007387 */ /* 0x000fe20000100a00 */
[----:B------:R0:W-:Y:S03]  /*74af0*/  STL.64 [R1+0x118], R10 ;  /* 0x0001180a01007387 */ /* 0x0001e60000100a00 */
[----:B0-----:R-:W3:Y:S01]  /*74b00*/  LDL.LU.64 R10, [R1+0x34b8] ;  /* 0x0034b800010a7983 */ /* 0x001ee20000300a00 */
[----:B------:R-:W3:Y:S01]  /*74b10*/  LDL.LU.64 R8, [R1+0x34b0] ;  /* 0x0034b00001087983 */ /* 0x000ee20000300a00 */
[C---:B--2---:R-:W-:Y:S02]  /*74b20*/  HMMA.16816.F32 R24, R16.reuse, R24, R12 ;  /* 0x000000181018723c */ /* 0x044fe4000000180c */
[----:B------:R-:W2:Y:S01]  /*74b30*/  LDL.LU.64 R14, [R1+0x34a8] ;  /* 0x0034a800010e7983 */ /* 0x000ea20000300a00 */
[----:B------:R-:W2:Y:S11]  /*74b40*/  LDL.LU.64 R12, [R1+0x34a0] ;  /* 0x0034a000010c7983 */ /* 0x000eb60000300a00 */
[----:B------:R-:W-:Y:S09]  /*74b50*/  @!UPT UIADD3 URZ, URZ, URZ, URZ ;  /* 0x0000003f3f3ff290 */ /* 0x000ff2000fffe03f */
[----:B------:R-:W-:Y:S01]  /*74b60*/  STL.64 [R1+0x100], R24 ;  /* 0x0001001801007387 */ /* 0x000fe20000100a00 */
[----:B------:R0:W-:Y:S03]  /*74b70*/  STL.64 [R1+0x108], R26 ;  /* 0x0001081a01007387 */ /* 0x0001e60000100a00 */
[----:B0-----:R-:W2:Y:S01]  /*74b80*/  LDL.LU.64 R26, [R1+0x3498] ;  /* 0x00349800011a7983 */ /* 0x001ea20000300a00 */
[----:B------:R-:W3:Y:S02]  /*74b90*/  LDL.LU.64 R24, [R1+0x3490] ;  /* 0x0034900001187983 */ /* 0x000ee40000300a00 */
[C---:B---3--:R-:W-:Y:S11]  /*74ba0*/  HMMA.16816.F32 R4, R16.reuse, R24, R4 ;  /* 0x000000181004723c */ /* 0x048ff60000001804 */
[----:B------:R-:W-:Y:S11]  /*74bb0*/  @!UPT UIADD3 URZ, URZ, URZ, URZ ;  /* 0x0000003f3f3ff290 */ /* 0x000ff6000fffe03f */
[----:B------:R-:W-:Y:S01]  /*74bc0*/  @!UPT UIADD3 URZ, URZ, URZ, URZ ;  /* 0x0000003f3f3ff290 */ /* 0x000fe2000fffe03f */
[----:B------:R-:W-:Y:S01]  /*74bd0*/  STL.64 [R1+0xf0], R4 ;  /* 0x0000f00401007387 */ /* 0x000fe20000100a00 */
[----:B------:R0:W-:Y:S03]  /*74be0*/  STL.64 [R1+0xf8], R6 ;  /* 0x0000f80601007387 */ /* 0x0001e60000100a00 */
[----:B0-----:R-:W3:Y:S01]  /*74bf0*/  LDL.LU.64 R6, [R1+0x3488] ;  /* 0x0034880001067983 */ /* 0x001ee20000300a00 */
[----:B------:R-:W3:Y:S02]  /*74c00*/  LDL.LU.64 R4, [R1+0x3480] ;  /* 0x0034800001047983 */ /* 0x000ee40000300a00 */
[----:B------:R-:W3:Y:S01]  /*74c10*/  LDL R25, [R1+0x1f50] ;  /* 0x001f500001197983 */ /* 0x000ee20000100800 */
[C---:B--2---:R-:W-:Y:S11]  /*74c20*/  HMMA.16816.F32 R20, R16.reuse, R12, R20 ;  /* 0x0000000c1014723c */ /* 0x044ff60000001814 */
[----:B------:R-:W-:Y:S11]  /*74c30*/  @!UPT UIADD3 URZ, URZ, URZ, URZ ;  /* 0x0000003f3f3ff290 */ /* 0x000ff6000fffe03f */
[----:B------:R-:W-:Y:S01]  /*74c40*/  @!UPT UIADD3 URZ, URZ, URZ, URZ ;  /* 0x0000003f3f3ff290 */ /* 0x000fe2000fffe03f */
[----:B------:R-:W-:Y:S01]  /*74c50*/  STL.64 [R1+0xe0], R20 ;  /* 0x0000e01401007387 */ /* 0x000fe20000100a00 */
[----:B------:R-:W-:Y:S02]  /*74c60*/  STL.64 [R1+0xe8], R22 ;  /* 0x0000e81601007387 */ /* 0x000fe40000100a00 */
[----:B------:R0:W-:Y:S01]  /*74c70*/  STL.64 [R1+0x3420], R26 ;  /* 0x0034201a01007387 */ /* 0x0001e20000100a00 */
[----:B---3--:R-:W-:Y:S01]  /*74c80*/  STL [R1+0x3418], R25 ;  /* 0x0034181901007387 */ /* 0x008fe20000100800 */
[----:B0-----:R-:W2:Y:S03]  /*74c90*/  LDL.64 R26, [R1+0x78] ;  /* 0x00007800011a7983 */ /* 0x001ea60000100a00 */
[----:B------:R0:W1:Y:S04]  /*74ca0*/  LDSM.16.M88.4 R20, [R25+0x31080] ;  /* 0x031080001914783b */ /* 0x0000680000000200 */
[----:B--2---:R2:W-:Y:S01]  /*74cb0*/  STL.64 [R1+0x3428], R26 ;  /* 0x0034281a01007387 */ /* 0x0045e20000100a00 */
[----:B------:R-:W3:Y:S02]  /*74cc0*/  LDL.LU R24, [R1+0xd0] ;  /* 0x0000d00001187983 */ /* 0x000ee40000300800 */
[----:B0-----:R-:W3:Y:S01]  /*74cd0*/  LDL.LU R25, [R1+0xd4] ;  /* 0x0000d40001197983 */ /* 0x001ee20000300800 */
[----:B--2---:R-:W3:Y:S01]  /*74ce0*/  LDL.LU R26, [R1+0xd8] ;  /* 0x0000d800011a7983 */ /* 0x004ee20000300800 */
[----:B------:R-:W3:Y:S02]  /*74cf0*/  LDL.LU R27, [R1+0xdc] ;  /* 0x0000dc00011b7983 */ /* 0x000ee40000300800 */
[----:B-1----:R0:W-:Y:S02]  /*74d00*/  STL [R1+0x3348], R20 ;  /* 0x0033481401007387 */ /* 0x0021e40000100800 */
[----:B------:R1:W-:Y:S01]  /*74d10*/  STL [R1+0x3344], R21 ;  /* 0x0033441501007387 */ /* 0x0003e20000100800 */
[----:B------:R2:W-:Y:S01]  /*74d20*/  STL [R1+0x3340], R22 ;  /* 0x0033401601007387 */ /* 0x0005e20000100800 */
[----:B------:R4:W-:Y:S03]  /*74d30*/  STL [R1+0x333c], R23 ;  /* 0x00333c1701007387 */ /* 0x0009e60000100800 */
[----:B0-----:R-:W3:Y:S01]  /*74d40*/  LDL.LU R20, [R1+0x340] ;  /* 0x0003400001147983 */ /* 0x001ee20000300800 */
[----:B-1----:R-:W3:Y:S02]  /*74d50*/  LDL.LU R21, [R1+0x344] ;  /* 0x0003440001157983 */ /* 0x002ee40000300800 */
[----:B--2---:R-:W2:Y:S02]  /*74d60*/  LDL.LU R22, [R1+0x348] ;  /* 0x0003480001167983 */ /* 0x004ea40000300800 */
[----:B----4-:R-:W-:Y:S01]  /*74d70*/  IMAD.MOV.U32 R23, RZ, RZ, R3 ;  /* 0x000000ffff177224 */ /* 0x010fe200078e0003 */
[----:B---3--:R-:W-:Y:S04]  /*74d80*/  HMMA.16816.F32 R16, R16, R8, R24 ;  /* 0x000000081010723c */ /* 0x008fe80000001818 */
[----:B--2---:R0:W-:Y:S01]  /*74d90*/  STL.64 [R1+0x3450], R22 ;  /* 0x0034501601007387 */ /* 0x0041e20000100a00 */
[----:B------:R-:W-:Y:S03]  /*74da0*/  STL.64 [R1+0x3448], R20 ;  /* 0x0034481401007387 */ /* 0x000fe60000100a00 */
[----:B0-----:R-:W2:Y:S01]  /*74db0*/  LDL.64 R22, [R1+0xc8] ;  /* 0x0000c80001167983 */ /* 0x001ea20000100a00 */
[----:B------:R-:W3:Y:S02]  /*74dc0*/  LDL.LU R24, [R1+0x320] ;  /* 0x0003200001187983 */ /* 0x000ee40000300800 */
[----:B------:R-:W-:Y:S01]  /*74dd0*/  IMAD.MOV.U32 R26, RZ, RZ, R10 ;  /* 0x000000ffff1a7224 */ /* 0x000fe200078e000a */
[----:B------:R-:W-:-:S02]  /*74de0*/  MOV R27, R11 ;  /* 0x0000000b001b7202 */ /* 0x000fc40000000f00 */
[----:B------:R-:W-:Y:S02]  /*74df0*/  MOV R25, R14 ;  /* 0x0000000e00197202 */ /* 0x000fe40000000f00 */
[----:B------:R-:W4:Y:S01]  /*74e00*/  LDL.LU R14, [R1+0x3478] ;  /* 0x00347800010e7983 */ /* 0x000f220000300800 */
[----:B------:R-:W2:Y:S02]  /*74e10*/  LDL.LU R10, [R1+0x3474] ;  /* 0x00347400010a7983 */ /* 0x000ea40000300800 */
[----:B------:R-:W2:Y:S02]  /*74e20*/  LDL.LU R11, [R1+0x3470] ;  /* 0x00347000010b7983 */ /* 0x000ea40000300800 */
[----:B------:R0:W-:Y:S01]  /*74e30*/  STL.64 [R1+0x3438], R26 ;  /* 0x0034381a01007387 */ /* 0x0001e20000100a00 */
[----:B---3--:R-:W-:Y:S01]  /*74e40*/  STL.64 [R1+0x3430], R24 ;  /* 0x0034301801007387 */ /* 0x008fe20000100a00 */
[----:B0-----:R-:W3:Y:S03]  /*74e50*/  LDL.64 R26, [R1+0xa8] ;  /* 0x0000a800011a7983 */ /* 0x001ee60000100a00 */
[----:B---3--:R0:W-:Y:S04]  /*74e60*/  STL.64 [R1+0x3440], R26 ;  /* 0x0034401a01007387 */ /* 0x0081e80000100a00 */
[----:B0-----:R-:W3:Y:S01]  /*74e70*/  LDL.64 R26, [R1+0xb8] ;  /* 0x0000b800011a7983 */ /* 0x001ee20000100a00 */
[----:B--2---:R-:W-:-:S02]  /*74e80*/  MOV R25, R10 ;  /* 0x0000000a00197202 */ /* 0x004fc40000000f00 */
[----:B------:R-:W-:Y:S01]  /*74e90*/  MOV R12, R16 ;  /* 0x00000010000c7202 */ /* 0x000fe20000000f00 */
[----:B------:R-:W-:Y:S01]  /*74ea0*/  MOV R16, R15 ;  /* 0x0000000f00107202 */ /* 0x000fe20000000f00 */
[----:B---3--:R0:W-:Y:S01]  /*74eb0*/  STL.64 [R1+0x3458], R26 ;  /* 0x0034581a01007387 */ /* 0x0081e20000100a00 */
[----:B------:R-:W2:Y:S02]  /*74ec0*/  LDL.LU R24, [R1+0x350] ;  /* 0x0003500001187983 */ /* 0x000ea40000300800 */
[----:B------:R-:W3:Y:S02]  /*74ed0*/  LDL.LU R10, [R1+0x346c] ;  /* 0x00346c00010a7983 */ /* 0x000ee40000300800 */
[----:B0-----:R-:W-:Y:S02]  /*74ee0*/  IMAD.MOV.U32 R26, RZ, RZ, R11 ;  /* 0x000000ffff1a7224 */ /* 0x001fe400078e000b */
[----:B------:R-:W3:Y:S01]  /*74ef0*/  LDL.LU R11, [R1+0x3468] ;  /* 0x00346800010b7983 */ /* 0x000ee20000300800 */
[----:B----4-:R-:W-:-:S02]  /*74f00*/  MOV R27, R14 ;  /* 0x0000000e001b7202 */ /* 0x010fc40000000f00 */
[----:B------:R-:W4:Y:S02]  /*74f10*/  LDL.LU R14, [R1+0x3464] ;  /* 0x00346400010e7983 */ /* 0x000f240000300800 */
[----:B------:R-:W4:Y:S01]  /*74f20*/  LDL.LU R15, [R1+0x3460] ;  /* 0x00346000010f7983 */ /* 0x000f220000300800 */
[----:B------:R-:W-:Y:S01]  /*74f30*/  MOV R9, R17 ;  /* 0x0000001100097202 */ /* 0x000fe20000000f00 */
[----:B------:R-:W-:Y:S01]  /*74f40*/  IMAD.MOV.U32 R8, RZ, RZ, R18 ;  /* 0x000000ffff087224 */ /* 0x000fe200078e0012 */
[----:B------:R-:W4:Y:S01]  /*74f50*/  LDL.LU R17, [R1+0x304] ;  /* 0x0003040001117983 */ /* 0x000f220000300800 */
[----:B------:R-:W-:Y:S01]  /*74f60*/  MOV R3, R19 ;  /* 0x0000001300037202 */ /* 0x000fe20000000f00 */
[----:B------:R-:W4:Y:S02]  /*74f70*/  LDL.LU R18, [R1+0x308] ;  /* 0x0003080001127983 */ /* 0x000f240000300800 */
[----:B------:R-:W4:Y:S02]  /*74f80*/  LDL.LU R19, [R1+0x30c] ;  /* 0x00030c0001137983 */ /* 0x000f240000300800 */
[----:B------:R-:W-:Y:S01]  /*74f90*/  IMAD.MOV.U32 R29, RZ, RZ, R22 ;  /* 0x000000ffff1d7224 */ /* 0x000fe200078e0016 */
[----:B--2---:R-:W-:Y:S01]  /*74fa0*/  HMMA.16816.F32 R24, R4, R22, R24 ;  /* 0x000000160418723c */ /* 0x004fe20000001818 */
[----:B---3--:R0:W-:Y:S01]  /*74fb0*/  STL.64 [R1+0x3388], R10 ;  /* 0x0033880a01007387 */ /* 0x0081e20000100a00 */
[----:B------:R-:W-:Y:S03]  /*74fc0*/  STL.64 [R1+0x3380], R8 ;  /* 0x0033800801007387 */ /* 0x000fe60000100a00 */
[----:B0-----:R-:W2:Y:S01]  /*74fd0*/  LDL.64 R10, [R1+0x88] ;  /* 0x00008800010a7983 */ /* 0x001ea20000100a00 */
[----:B------:R-:W-:Y:S02]  /*74fe0*/  STL [R1+0x3104], R3 ;  /* 0x0031040301007387 */ /* 0x000fe40000100800 */
[----:B------:R0:W-:Y:S02]  /*74ff0*/  STL [R1+0x30f4], R12 ;  /* 0x0030f40c01007387 */ /* 0x0001e40000100800 */
[----:B----4-:R1:W-:Y:S01]  /*75000*/  STL.64 [R1+0x33c8], R14 ;  /* 0x0033c80e01007387 */ /* 0x0103e20000100a00 */
[----:B0-----:R-:W2:Y:S01]  /*75010*/  LDL.LU R12, [R1+0x310] ;  /* 0x00031000010c7983 */ /* 0x001ea20000300800 */
[----:B------:R-:W2:Y:S02]  /*75020*/  LDL.LU R13, [R1+0x314] ;  /* 0x00031400010d7983 */ /* 0x000ea40000300800 */
[----:B-1----:R-:W2:Y:S02]  /*75030*/  LDL.LU R14, [R1+0x318] ;  /* 0x00031800010e7983 */ /* 0x002ea40000300800 */
[----:B------:R-:W2:Y:S07]  /*75040*/  LDL.LU R15, [R1+0x31c] ;  /* 0x00031c00010f7983 */ /* 0x000eae0000300800 */
[----:B------:R-:W-:Y:S01]  /*75050*/  STL.64 [R1+0x930], R24 ;  /* 0x0009301801007387 */ /* 0x000fe20000100a00 */
[----:B------:R0:W-:Y:S01]  /*75060*/  STL.64 [R1+0x938], R26 ;  /* 0x0009381a01007387 */ /* 0x0001e20000100a00 */
[----:B------:R-:W-:-:S02]  /*75070*/  MOV R3, R23 ;  /* 0x0000001700037202 */ /* 0x000fc40000000f00 */
        /* <DEDUP_REMOVED lines=9> */
[----:B------:R0:W-:Y:S02]  /*75110*/  STL.64 [R1+0x948], R22 ;  /* 0x0009481601007387 */ /* 0x0001e40000100a00 */
[----:B0-----:R-:W-:Y:S02]  /*75120*/  MOV R23, R26 ;  /* 0x0000001a00177202 */ /* 0x001fe40000000f00 */
[----:B------:R-:W3:Y:S01]  /*75130*/  LDL.LU.64 R26, [R1+0x3440] ;  /* 0x00344000011a7983 */ /* 0x000ee20000300a00 */
[----:B------:R-:W-:Y:S02]  /*75140*/  STL [R1+0x3358], R28 ;  /* 0x0033581c01007387 */ /* 0x000fe40000100800 */
[----:B------:R0:W-:Y:S02]  /*75150*/  STL [R1+0x3354], R23 ;  /* 0x0033541701007387 */ /* 0x0001e40000100800 */
[----:B------:R-:W3:Y:S01]  /*75160*/  LDL.LU R20, [R1+0x330] ;  /* 0x0003300001147983 */ /* 0x000ee20000300800 */
[----:B------:R-:W3:Y:S01]  /*75170*/  LDL.LU R21, [R1+0x334] ;  /* 0x0003340001157983 */ /* 0x000ee20000300800 */
[----:B------:R-:W3:Y:S03]  /*75180*/  LDL.LU R22, [R1+0x338] ;  /* 0x0003380001167983 */ /* 0x000ee60000300800 */
[----:B0-----:R-:W3:Y:S02]  /*75190*/  LDL.LU R23, [R1+0x33c] ;  /* 0x00033c0001177983 */ /* 0x001ee40000300800 */
[C---:B---3--:R-:W-:Y:S11]  /*751a0*/  HMMA.16816.F32 R20, R4.reuse, R26, R20 ;  /* 0x0000001a0414723c */ /* 0x048ff60000001814 */
[----:B------:R-:W-:Y:S11]  /*751b0*/  @!UPT UIADD3 URZ, URZ, URZ, URZ ;  /* 0x0000003f3f3ff290 */ /* 0x000ff6000fffe03f */
[----:B------:R-:W-:Y:S01]  /*751c0*/  @!UPT UIADD3 URZ, URZ, URZ, URZ ;  /* 0x0000003f3f3ff290 */ /* 0x000fe2000fffe03f */
[----:B------:R0:W-:Y:S01]  /*751d0*/  STL.64 [R1+0x950], R20 ;  /* 0x0009501401007387 */ /* 0x0001e20000100a00 */
[----:B------:R1:W-:Y:S01]  /*751e0*/  STL.64 [R1+0x958], R22 ;  /* 0x0009581601007387 */ /* 0x0003e20000100a00 */
[----:B0-----:R-:W-:Y:S02]  /*751f0*/  MOV R21, R26 ;  /* 0x0000001a00157202 */ /* 0x001fe40000000f00 */
[----:B-1----:R-:W-:Y:S02]  /*75200*/  MOV R22, R27 ;  /* 0x0000001b00167202 */ /* 0x002fe40000000f00 */
[----:B------:R-:W3:Y:S01]  /*75210*/  LDL.LU.64 R26, [R1+0x3438] ;  /* 0x00343800011a7983 */ /* 0x000ee20000300a00 */
[----:B------:R-:W3:Y:S02]  /*75220*/  LDL.LU.64 R24, [R1+0x3430] ;  /* 0x0034300001187983 */ /* 0x000ee40000300a00 */
[----:B------:R0:W-:Y:S02]  /*75230*/  STL [R1+0x3360], R22 ;  /* 0x0033601601007387 */ /* 0x0001e40000100800 */
[----:B------:R-:W-:Y:S01]  /*75240*/  STL [R1+0x335c], R21 ;  /* 0x00335c1501007387 */ /* 0x000fe20000100800 */
[----:B0-----:R-:W3:Y:S02]  /*75250*/  LDL.64 R22, [R1+0x98] ;  /* 0x0000980001167983 */ /* 0x001ee40000100a00 */
[C---:B---3--:R-:W-:Y:S11]  /*75260*/  HMMA.16816.F32 R24, R4.reuse, R22, R24 ;  /* 0x000000160418723c */ /* 0x048ff60000001818 */
[----:B------:R-:W-:Y:S11]  /*75270*/  @!UPT UIADD3 URZ, URZ, URZ, URZ ;  /* 0x0000003f3f3ff290 */ /* 0x000ff6000fffe03f */
[----:B------:R-:W-:Y:S01]  /*75280*/  @!UPT UIADD3 URZ, URZ, URZ, URZ ;  /* 0x0000003f3f3ff290 */ /* 0x000fe2000fffe03f */
[----:B------:R-:W-:Y:S01]  /*75290*/  STL.64 [R1+0x960], R24 ;  /* 0x0009601801007387 */ /* 0x000fe20000100a00 */
[----:B------:R0:W-:Y:S03]  /*752a0*/  STL.64 [R1+0x968], R26 ;  /* 0x0009681a01007387 */ /* 0x0001e60000100a00 */
[----:B0-----:R-:W3:Y:S01]  /*752b0*/  LDL.LU.64 R26, [R1+0x3428] ;  /* 0x00342800011a7983 */ /* 0x001ee20000300a00 */
[C---:B--2---:R-:W-:Y:S01]  /*752c0*/  HMMA.16816.F32 R12, R4.reuse, R10, R12 ;  /* 0x0000000a040c723c */ /* 0x044fe2000000180c */
[----:B------:R-:W-:Y:S01]  /*752d0*/  MOV R20, R23 ;  /* 0x0000001700147202 */ /* 0x000fe20000000f00 */
[----:B------:R-:W-:Y:S02]  /*752e0*/  MOV R23, R10 ;  /* 0x0000000a00177202 */ /* 0x000fe40000000f00 */
[----:B------:R-:W-:Y:S02]  /*752f0*/  IMAD.MOV.U32 R3, RZ, RZ, R11 ;  /* 0x000000ffff037224 */ /* 0x000fe400078e000b */
[----:B------:R-:W-:Y:S01]  /*75300*/  IMAD.MOV.U32 R29, RZ, RZ, R22 ;  /* 0x000000ffff1d7224 */ /* 0x000fe200078e0016 */
[----:B------:R-:W-:Y:S04]  /*75310*/  STL [R1+0x3368], R20 ;  /* 0x0033681401007387 */ /* 0x000fe80000100800 */
[----:B------:R-:W-:Y:S11]  /*75320*/  STL [R1+0x3364], R29 ;  /* 0x0033641d01007387 */ /* 0x000ff60000100800 */
[----:B------:R-:W-:Y:S01]  /*75330*/  @!UPT UIADD3 URZ, URZ, URZ, URZ ;  /* 0x0000003f3f3ff290 */ /* 0x000fe2000fffe03f */
[----:B------:R-:W-:Y:S01]  /*75340*/  STL.64 [R1+0x970], R12 ;  /* 0x0009700c01007387 */ /* 0x000fe20000100a00 */
[----:B------:R-:W-:Y:S02]  /*75350*/  STL.64 [R1+0x978], R14 ;  /* 0x0009780e01007387 */ /* 0x000fe40000100a00 */
[----:B------:R-:W-:Y:S01]  /*75360*/  STL [R1+0x336c], R23 ;  /* 0x00336c1701007387 */ /* 0x000fe20000100800 */
[C---:B---3--:R-:W-:Y:S01]  /*75370*/  HMMA.16816.F32 R8, R4.reuse, R26, R16 ;  /* 0x0000001a0408723c */ /* 0x048fe20000001810 */
[----:B------:R-:W-:Y:S11]  /*75380*/  MOV R21, R26 ;  /* 0x0000001a00157202 */ /* 0x000ff60000000f00 */
[----:B------:R-:W-:Y:S11]  /*75390*/  @!UPT UIADD3 URZ, URZ, URZ, URZ ;  /* 0x0000003f3f3ff290 */ /* 0x000ff6000fffe03f */
[----:B------:R0:W-:Y:S01]  /*753a0*/  STL.64 [R1+0x980], R8 ;  /* 0x0009800801007387 */ /* 0x0001e20000100a00 */
[----:B------:R1:W-:Y:S02]  /*753b0*/  STL.64 [R1+0x988], R10 ;  /* 0x0009880a01007387 */ /* 0x0003e40000100a00 */
[----:B------:R-:W-:Y:S01]  /*753c0*/  STL [R1+0x33e8], R21 ;  /* 0x0033e81501007387 */ /* 0x000fe20000100800 */
[----:B0-----:R-:W2:Y:S01]  /*753d0*/  LDL.LU R8, [R1+0x450] ;  /* 0x0004500001087983 */ /* 0x001ea20000300800 */
[----:B------:R-:W2:Y:S02]  /*753e0*/  LDL.LU R9, [R1+0x454] ;  /* 0x0004540001097983 */ /* 0x000ea40000300800 */
[----:B-1----:R-:W3:Y:S02]  /*753f0*/  LDL.LU R10, [R1+0x458] ;  /* 0x00045800010a7983 */ /* 0x002ee40000300800 */
[----:B------:R-:W3:Y:S02]  /*75400*/  LDL.LU R11, [R1+0x45c] ;  /* 0x00045c00010b7983 */ /* 0x000ee40000300800 */
[----:B---3--:R-:W-:Y:S01]  /*75410*/  STL.64 [R1+0x3398], R10 ;  /* 0x0033980a01007387 */ /* 0x008fe20000100a00 */
[----:B--2---:R0:W-:Y:S03]  /*75420*/  STL.64 [R1+0x3390], R8 ;  /* 0x0033900801007387 */ /* 0x0041e60000100a00 */
[----:B0-----:R-:W2:Y:S01]  /*75430*/  LDL.LU R8, [R1+0x460] ;  /* 0x0004600001087983 */ /* 0x001ea20000300800 */
[----:B------:R-:W2:Y:S02]  /*75440*/  LDL.LU R9, [R1+0x464] ;  /* 0x0004640001097983 */ /* 0x000ea40000300800 */
[----:B------:R-:W3:Y:S02]  /*75450*/  LDL.LU R10, [R1+0x468] ;  /* 0x00046800010a7983 */ /* 0x000ee40000300800 */
[----:B------:R-:W3:Y:S01]  /*75460*/  LDL.LU R11, [R1+0x46c] ;  /* 0x00046c00010b7983 */ /* 0x000ee20000300800 */
[----:B------:R-:W-:Y:S01]  /*75470*/  MOV R28, R27 ;  /* 0x0000001b001c7202 */ /* 0x000fe20000000f00 */
[----:B---3--:R0:W-:Y:S01]  /*75480*/  STL.64 [R1+0x33a8], R10 ;  /* 0x0033a80a01007387 */ /* 0x0081e20000100a00 */
[----:B--2---:R-:W-:Y:S03]  /*75490*/  STL.64 [R1+0x33a0], R8 ;  /* 0x0033a00801007387 */ /* 0x004fe60000100a00 */
[----:B0-----:R-:W2:Y:S04]  /*754a0*/  LDL R10, [R1+0x8] ;  /* 0x00000800010a7983 */ /* 0x001ea80000100800 */
[----:B------:R-:W2:Y:S01]  /*754b0*/  LDL R11, [R1+0xc] ;  /* 0x00000c00010b7983 */ /* 0x000ea20000100800 */
[----:B------:R-:W3:Y:S02]  /*754c0*/  LDL.LU R24, [R1+0x2f0] ;  /* 0x0002f00001187983 */ /* 0x000ee40000300800 */
[----:B------:R-:W3:Y:S02]  /*754d0*/  LDL.LU R25, [R1+0x2f4] ;  /* 0x0002f40001197983 */ /* 0x000ee40000300800 */
[----:B------:R-:W3:Y:S01]  /*754e0*/  LDL.LU R26, [R1+0x2f8] ;  /* 0x0002f800011a7983 */ /* 0x000ee20000300800 */
[----:B------:R-:W3:Y:S01]  /*754f0*/  LDL.LU R27, [R1+0x2fc] ;  /* 0x0002fc00011b7983 */ /* 0x000ee20000300800 */
[----:B------:R-:W3:Y:S02]  /*75500*/  LDL.64 R18, [R1+0x68] ;  /* 0x0000680001127983 */ /* 0x000ee40000100a00 */
[----:B------:R-:W4:Y:S02]  /*75510*/  LDL.LU R12, [R1+0x480] ;  /* 0x00048000010c7983 */ /* 0x000f240000300800 */
[----:B------:R-:W4:Y:S01]  /*75520*/  LDL.LU R13, [R1+0x484] ;  /* 0x00048400010d7983 */ /* 0x000f220000300800 */
[----:B------:R-:W2:Y:S01]  /*75530*/  LDL.LU R14, [R1+0x488] ;  /* 0x00048800010e7983 */ /* 0x000ea20000300800 */
[----:B------:R-:W2:Y:S02]  /*75540*/  LDL.LU R15, [R1+0x48c] ;  /* 0x00048c00010f7983 */ /* 0x000ea40000300800 */
[----:B------:R-:W2:Y:S02]  /*75550*/  LDL.64 R22, [R1+0x38] ;  /* 0x0000380001167983 */ /* 0x000ea40000100a00 */
[----:B--2---:R0:W-:Y:S04]  /*75560*/  STL.64 [R1+0x33f8], R22 ;  /* 0x0033f81601007387 */ /* 0x0041e80000100a00 */
[----:B0-----:R-:W2:Y:S04]  /*75570*/  LDL.64 R22, [R1+0x48] ;  /* 0x0000480001167983 */ /* 0x001ea80000100a00 */
[----:B--2---:R0:W-:Y:S04]  /*75580*/  STL.64 [R1+0x3410], R22 ;  /* 0x0034101601007387 */ /* 0x0041e80000100a00 */
[----:B0-----:R-:W2:Y:S01]  /*75590*/  LDL.64 R22, [R1+0x58] ;  /* 0x0000580001167983 */ /* 0x001ea20000100a00 */
[----:B------:R0:W-:Y:S02]  /*755a0*/  STL.64 [R1+0x33d8], R14 ;  /* 0x0033d80e01007387 */ /* 0x0001e40000100a00 */
[----:B----4-:R1:W-:Y:S01]  /*755b0*/  STL.64 [R1+0x33d0], R12 ;  /* 0x0033d00c01007387 */ /* 0x0103e20000100a00 */
[----:B0-----:R-:W4:Y:S04]  /*755c0*/  LDL.64 R14, [R1+0x28] ;  /* 0x00002800010e7983 */ /* 0x001f280000100a00 */
[----:B----4-:R0:W-:Y:S01]  /*755d0*/  STL.64 [R1+0x33f0], R14 ;  /* 0x0033f00e01007387 */ /* 0x0101e20000100a00 */
[----:B-1----:R-:W4:Y:S02]  /*755e0*/  LDL.LU R12, [R1+0x4a0] ;  /* 0x0004a000010c7983 */ /* 0x002f240000300800 */
[----:B------:R-:W4:Y:S01]  /*755f0*/  LDL.LU R13, [R1+0x4a4] ;  /* 0x0004a400010d7983 */ /* 0x000f220000300800 */
[----:B0-----:R-:W2:Y:S01]  /*75600*/  LDL.LU R14, [R1+0x4a8] ;  /* 0x0004a800010e7983 */ /* 0x001ea20000300800 */
[----:B------:R-:W2:Y:S01]  /*75610*/  LDL.LU R15, [R1+0x4ac] ;  /* 0x0004ac00010f7983 */ /* 0x000ea20000300800 */
[----:B---3--:R-:W-:Y:S02]  /*75620*/  HMMA.16816.F32 R24, R4, R18, R24 ;  /* 0x000000120418723c */ /* 0x008fe40000001818 */
[----:B--2---:R-:W-:Y:S01]  /*75630*/  STL.64 [R1+0x3408], R14 ;  /* 0x0034080e01007387 */ /* 0x004fe20000100a00 */
[----:B----4-:R0:W-:Y:S03]  /*75640*/  STL.64 [R1+0x3400], R12 ;  /* 0x0034000c01007387 */ /* 0x0101e60000100a00 */
[----:B0-----:R-:W2:Y:S01]  /*75650*/  LDL.LU R12, [R1+0x4b0] ;  /* 0x0004b000010c7983 */ /* 0x001ea20000300800 */
[----:B------:R-:W2:Y:S02]  /*75660*/  LDL.LU R13, [R1+0x4b4] ;  /* 0x0004b400010d7983 */ /* 0x000ea40000300800 */
[----:B------:R-:W2:Y:S02]  /*75670*/  LDL.LU R14, [R1+0x4b8] ;  /* 0x0004b800010e7983 */ /* 0x000ea40000300800 */
[----:B------:R-:W2:Y:S01]  /*75680*/  LDL.LU R15, [R1+0x4bc] ;  /* 0x0004bc00010f7983 */ /* 0x000ea20000300800 */
[----:B------:R0:W-:Y:S04]  /*75690*/  STL.64 [R1+0x33c0], R10 ;  /* 0x0033c00a01007387 */ /* 0x0001e80000100a00 */
[----:B0-----:R-:W3:Y:S04]  /*756a0*/  LDL.64 R10, [R1+0x18] ;  /* 0x00001800010a7983 */ /* 0x001ee80000100a00 */
[----:B---3--:R0:W-:Y:S01]  /*756b0*/  STL.64 [R1+0x33e0], R10 ;  /* 0x0033e00a01007387 */ /* 0x0081e20000100a00 */
[----:B------:R-:W3:Y:S02]  /*756c0*/  LDL.LU R8, [R1+0x490] ;  /* 0x0004900001087983 */ /* 0x000ee40000300800 */
[----:B------:R-:W3:Y:S01]  /*756d0*/  LDL.LU R9, [R1+0x494] ;  /* 0x0004940001097983 */ /* 0x000ee20000300800 */
[----:B0-----:R-:W3:Y:S01]  /*756e0*/  LDL.LU R10, [R1+0x498] ;  /* 0x00049800010a7983 */ /* 0x001ee20000300800 */
[----:B------:R-:W3:Y:S02]  /*756f0*/  LDL.LU R11, [R1+0x49c] ;  /* 0x00049c00010b7983 */ /* 0x000ee40000300800 */
[----:B------:R-:W-:Y:S02]  /*75700*/  STL.64 [R1+0x990], R24 ;  /* 0x0009901801007387 */ /* 0x000fe40000100a00 */
[----:B------:R0:W-:Y:S02]  /*75710*/  STL.64 [R1+0x998], R26 ;  /* 0x0009981a01007387 */ /* 0x0001e40000100a00 */
[----:B0-----:R-:W4:Y:S01]  /*75720*/  LDL.LU.64 R26, [R1+0x3420] ;  /* 0x00342000011a7983 */ /* 0x001f220000300a00 */
[----:B------:R-:W2:Y:S02]  /*75730*/  LDL.LU R25, [R1+0x3418] ;  /* 0x0034180001197983 */ /* 0x000ea40000300800 */
[----:B------:R-:W-:Y:S01]  /*75740*/  IMAD.MOV.U32 R2, RZ, RZ, R18 ;  /* 0x000000ffff027224 */ /* 0x000fe200078e0012 */
[----:B------:R-:W-:-:S02]  /*75750*/  MOV R0, R19 ;  /* 0x0000001300007202 */ /* 0x000fc40000000f00 */
[----:B--2---:R-:W0:Y:S04]  /*75760*/  LDSM.16.M88.4 R16, [R25+0x32080] ;  /* 0x032080001910783b */ /* 0x004e280000000200 */
[----:B----4-:R-:W-:Y:S01]  /*75770*/  STL.64 [R1+0x33b8], R26 ;  /* 0x0033b81a01007387 */ /* 0x010fe20000100a00 */
[----:B------:R1:W-:Y:S02]  /*75780*/  STL [R1+0x33b0], R25 ;  /* 0x0033b01901007387 */ /* 0x0003e40000100800 */
[----:B------:R-:W2:Y:S01]  /*75790*/  LDL.LU R24, [R1+0x470] ;  /* 0x0004700001187983 */ /* 0x000ea20000300800 */
[----:B-1----:R-:W2:Y:S01]  /*757a0*/  LDL.LU R25, [R1+0x474] ;  /* 0x0004740001197983 */ /* 0x002ea20000300800 */
[----:B------:R-:W2:Y:S02]  /*757b0*/  LDL.LU R26, [R1+0x478] ;  /* 0x00047800011a7983 */ /* 0x000ea40000300800 */
[----:B------:R-:W2:Y:S01]  /*757c0*/  LDL.LU R27, [R1+0x47c] ;  /* 0x00047c00011b7983 */ /* 0x000ea20000300800 */
[----:B0-----:R-:W-:Y:S01]  /*757d0*/  STL.64 [R1+0x31f8], R18 ;  /* 0x0031f81201007387 */ /* 0x001fe20000100a00 */
[----:B------:R0:W-:Y:S03]  /*757e0*/  STL.64 [R1+0x31f0], R16 ;  /* 0x0031f01001007387 */ /* 0x0001e60000100a00 */
[----:B0-----:R-:W4:Y:S01]  /*757f0*/  LDL.LU R16, [R1+0x4c0] ;  /* 0x0004c00001107983 */ /* 0x001f220000300800 */
[----:B------:R-:W4:Y:S02]  /*75800*/  LDL.LU R17, [R1+0x4c4] ;  /* 0x0004c40001117983 */ /* 0x000f240000300800 */
[----:B------:R-:W4:Y:S02]  /*75810*/  LDL.LU R18, [R1+0x4c8] ;  /* 0x0004c80001127983 */ /* 0x000f240000300800 */
[----:B------:R-:W4:Y:S02]  /*75820*/  LDL.LU R19, [R1+0x4cc] ;  /* 0x0004cc0001137983 */ /* 0x000f240000300800 */
[C---:B----4-:R-:W-:Y:S11]  /*75830*/  HMMA.16816.F32 R16, R4.reuse, R22, R16 ;  /* 0x000000160410723c */ /* 0x050ff60000001810 */
[----:B------:R-:W-:Y:S11]  /*75840*/  @!UPT UIADD3 URZ, URZ, URZ, URZ ;  /* 0x0000003f3f3ff290 */ /* 0x000ff6000fffe03f */
[----:B------:R-:W-:Y:S01]  /*75850*/  @!UPT UIADD3 URZ, URZ, URZ, URZ ;  /* 0x0000003f3f3ff290 */ /* 0x000fe2000fffe03f */
[----:B------:R0:W-:Y:S01]  /*75860*/  STL.64 [R1+0x9a0], R16 ;  /* 0x0009a01001007387 */ /* 0x0001e20000100a00 */
[----:B------:R1:W-:Y:S01]  /*75870*/  STL.64 [R1+0x9a8], R18 ;  /* 0x0009a81201007387 */ /* 0x0003e20000100a00 */
[----:B0-----:R-:W-:Y:S01]  /*75880*/  MOV R17, R22 ;  /* 0x0000001600117202 */ /* 0x001fe20000000f00 */
[----:B------:R-:W-:Y:S02]  /*75890*/  IMAD.MOV.U32 R16, RZ, RZ, R23 ;  /* 0x000000ffff107224 */ /* 0x000fe400078e0017 */
[----:B------:R-:W4:Y:S02]  /*758a0*/  LDL.LU.64 R22, [R1+0x3410] ;  /* 0x0034100001167983 */ /* 0x000f240000300a00 */
[C---:B----4-:R-:W-:Y:S01]  /*758b0*/  HMMA.16816.F32 R12, R4.reuse, R22, R12 ;  /* 0x00000016040c723c */ /* 0x050fe2000000180c */
[----:B-1----:R-:W-:Y:S02]  /*758c0*/  MOV R19, R22 ;  /* 0x0000001600137202 */ /* 0x002fe40000000f00 */
[----:B------:R-:W-:Y:S11]  /*758d0*/  MOV R18, R23 ;  /* 0x0000001700127202 */ /* 0x000ff60000000f00 */
[----:B------:R-:W-:Y:S09]  /*758e0*/  @!UPT UIADD3 URZ, URZ, URZ, URZ ;  /* 0x0000003f3f3ff290 */ /* 0x000ff2000fffe03f */
[----:B------:R-:W-:Y:S01]  /*758f0*/  STL.64 [R1+0x9b0], R12 ;  /* 0x0009b00c01007387 */ /* 0x000fe20000100a00 */
[----:B------:R0:W-:Y:S03]  /*75900*/  STL.64 [R1+0x9b8], R14 ;  /* 0x0009b80e01007387 */ /* 0x0001e60000100a00 */
[----:B0-----:R-:W4:Y:S01]  /*75910*/  LDL.LU.64 R14, [R1+0x3408] ;  /* 0x00340800010e7983 */ /* 0x001f220000300a00 */
[----:B------:R-:W4:Y:S02]  /*75920*/  LDL.LU.64 R12, [R1+0x3400] ;  /* 0x00340000010c7983 */ /* 0x000f240000300a00 */
[----:B------:R-:W4:Y:S02]  /*75930*/  LDL.LU.64 R22, [R1+0x33f8] ;  /* 0x0033f80001167983 */ /* 0x000f240000300a00 */
[----:B------:R-:W-:Y:S01]  /*75940*/  STL.64 [R1+0x3378], R18 ;  /* 0x0033781201007387 */ /* 0x000fe20000100a00 */
[----:B------:R0:W-:Y:S04]  /*75950*/  STL.64 [R1+0x3370], R16 ;  /* 0x0033701001007387 */ /* 0x0001e80000100a00 */
        /* <DEDUP_REMOVED lines=9> */
[----:B0-----:R-:W3:Y:S01]  /*759f0*/  LDL.LU.64 R14, [R1+0x33f0] ;  /* 0x0033f000010e7983 */ /* 0x001ee20000300a00 */
[----:B------:R-:W4:Y:S02]  /*75a00*/  LDL.LU R21, [R1+0x33e8] ;  /* 0x0033e80001157983 */ /* 0x000f240000300800 */
[----:B------:R-:W-:Y:S01]  /*75a10*/  IMAD.MOV.U32 R29, RZ, RZ, R22 ;  /* 0x000000ffff1d7224 */ /* 0x000fe200078e0016 */
[----:B------:R-:W-:Y:S01]  /*75a20*/  MOV R22, R23 ;  /* 0x0000001700167202 */ /* 0x000fe20000000f00 */
        /* <DEDUP_REMOVED lines=13> */
[----:B------:R1:W-:Y:S01]  /*75b00*/  STL.64 [R1+0x9e8], R14 ;  /* 0x0009e80e01007387 */ /* 0x0003e20000100a00 */
[----:B0-----:R-:W-:Y:S02]  /*75b10*/  MOV R13, R10 ;  /* 0x0000000a000d7202 */ /* 0x001fe40000000f00 */
[----:B-1----:R-:W3:Y:S01]  /*75b20*/  LDL.LU.64 R14, [R1+0x33c8] ;  /* 0x0033c800010e7983 */ /* 0x002ee20000300a00 */
[----:B------:R-:W-:Y:S02]  /*75b30*/  MOV R12, R11 ;  /* 0x0000000b000c7202 */ /* 0x000fe40000000f00 */
[----:B------:R-:W2:Y:S02]  /*75b40*/  LDL.LU.64 R10, [R1+0x33c0] ;  /* 0x0033c000010a7983 */ /* 0x000ea40000300a00 */
[C---:B--2---:R-:W-:Y:S01]  /*75b50*/  HMMA.16816.F32 R8, R4.reuse, R10, R24 ;  /* 0x0000000a0408723c */ /* 0x044fe20000001818 */
[----:B------:R-:W2:Y:S01]  /*75b60*/  LDL.LU.64 R26, [R1+0x33b8] ;  /* 0x0033b800011a7983 */ /* 0x000ea20000300a00 */
[----:B------:R-:W2:Y:S11]  /*75b70*/  LDL.LU R25, [R1+0x33b0] ;  /* 0x0033b00001197983 */ /* 0x000eb60000300800 */
        /* <DEDUP_REMOVED lines=12> */
[----:B------:R-:W-:Y:S01]  /*75c40*/  STL.64 [R1+0x3228], R26 ;  /* 0x0032281a01007387 */ /* 0x000fe20000100a00 */
[C---:B---3--:R-:W-:Y:S11]  /*75c50*/  HMMA.16816.F32 R8, R4.reuse, R14, R8 ;  /* 0x0000000e0408723c */ /* 0x048ff60000001808 */
[----:B------:R-:W-:Y:S11]  /*75c60*/  @!UPT UIADD3 URZ, URZ, URZ, URZ ;  /* 0x0000003f3f3ff290 */ /* 0x000ff6000fffe03f */
[----:B------:R-:W-:Y:S01]  /*75c70*/  @!UPT UIADD3 URZ, URZ, URZ, URZ ;  /* 0x0000003f3f3ff290 */ /* 0x000fe2000fffe03f */
[----:B------:R-:W-:Y:S01]  /*75c80*/  STL.64 [R1+0xa20], R8 ;  /* 0x000a200801007387 */ /* 0x000fe20000100a00 */
[----:B------:R0:W-:Y:S03]  /*75c90*/  STL.64 [R1+0xa28], R10 ;  /* 0x000a280a01007387 */ /* 0x0001e60000100a00 */
[----:B0-----:R-:W2:Y:S01]  /*75ca0*/  LDL.LU.64 R10, [R1+0x3388] ;  /* 0x00338800010a7983 */ /* 0x001ea20000300a00 */
[----:B------:R-:W3:Y:S02]  /*75cb0*/  LDL.LU.64 R8, [R1+0x3380] ;  /* 0x0033800001087983 */ /* 0x000ee40000300a00 */
[----:B------:R-:W-:Y:S01]  /*75cc0*/  STL.64 [R1+0x3220], R14 ;  /* 0x0032200e01007387 */ /* 0x000fe20000100a00 */
[----:B--2---:R-:W-:Y:S01]  /*75cd0*/  HMMA.16816.F32 R4, R4, R10, R16 ;  /* 0x0000000a0404723c */ /* 0x004fe20000001810 */
[----:B------:R-:W2:Y:S01]  /*75ce0*/  LDL.LU.64 R18, [R1+0x3378] ;  /* 0x0033780001127983 */ /* 0x000ea20000300a00 */
[----:B------:R-:W2:Y:S02]  /*75cf0*/  LDL.LU.64 R16, [R1+0x3370] ;  /* 0x0033700001107983 */ /* 0x000ea40000300a00 */
[----:B------:R-:W-:Y:S02]  /*75d00*/  STL.64 [R1+0x3208], R10 ;  /* 0x0032080a01007387 */ /* 0x000fe40000100a00 */
[----:B---3--:R-:W-:Y:S11]  /*75d10*/  STL.64 [R1+0x3200], R8 ;  /* 0x0032000801007387 */ /* 0x008ff60000100a00 */
[----:B------:R-:W-:Y:S06]  /*75d20*/  @!UPT UIADD3 URZ, URZ, URZ, URZ ;  /* 0x0000003f3f3ff290 */ /* 0x000fec000fffe03f */
[----:B------:R-:W-:Y:S01]  /*75d30*/  STL.64 [R1+0xa10], R4 ;  /* 0x000a100401007387 */ /* 0x000fe20000100a00 */
[----:B------:R-:W-:Y:S02]  /*75d40*/  STL.64 [R1+0xa18], R6 ;  /* 0x000a180601007387 */ /* 0x000fe40000100a00 */
[----:B------:R0:W1:Y:S04]  /*75d50*/  LDSM.16.M88.4 R4, [R25+0x33080] ;  /* 0x033080001904783b */ /* 0x0000680000000200 */
[----:B------:R-:W3:Y:S01]  /*75d60*/  LDL.LU R24, [R1+0x380] ;  /* 0x0003800001187983 */ /* 0x000ee20000300800 */
[----:B0-----:R-:W3:Y:S01]  /*75d70*/  LDL.LU R25, [R1+0x384] ;  /* 0x0003840001197983 */ /* 0x001ee20000300800 */
[----:B------:R-:W2:Y:S02]  /*75d80*/  LDL.LU R26, [R1+0x388] ;  /* 0x00038800011a7983 */ /* 0x000ea40000300800 */
[----:B------:R-:W2:Y:S02]  /*75d90*/  LDL.LU R27, [R1+0x38c] ;  /* 0x00038c00011b7983 */ /* 0x000ea40000300800 */
[----:B--2---:R0:W-:Y:S01]  /*75da0*/  STL.64 [R1+0x3238], R26 ;  /* 0x0032381a01007387 */ /* 0x0041e20000100a00 */
[----:B---3--:R-:W-:Y:S02]  /*75db0*/  STL.64 [R1+0x3230], R24 ;  /* 0x0032301801007387 */ /* 0x008fe40000100a00 */
[----:B0-----:R-:W-:Y:S01]  /*75dc0*/  IMAD.MOV.U32 R26, RZ, RZ, R13 ;  /* 0x000000ffff1a7224 */ /* 0x001fe200078e000d */
[----:B------:R-:W-:-:S05]  /*75dd0*/  MOV R27, R12 ;  /* 0x0000000c001b7202 */ /* 0x000fca0000000f00 */
[----:B------:R-:W-:Y:S01]  /*75de0*/  STL.64 [R1+0x3248], R26 ;  /* 0x0032481a01007387 */ /* 0x000fe20000100a00 */
[----:B------:R-:W2:Y:S03]  /*75df0*/  LDL.LU.64 R14, [R1+0x8] ;  /* 0x00000800010e7983 */ /* 0x000ea60000300a00 */
[----:B--2---:R0:W-:Y:S01]  /*75e00*/  STL.64 [R1+0x3240], R14 ;  /* 0x0032400e01007387 */ /* 0x0041e20000100a00 */
[----:B------:R-:W2:Y:S02]  /*75e10*/  LDL.LU R12, [R1+0x390] ;  /* 0x00039000010c7983 */ /* 0x000ea40000300800 */
[----:B------:R-:W2:Y:S01]  /*75e20*/  LDL.LU R13, [R1+0x394] ;  /* 0x00039400010d7983 */ /* 0x000ea20000300800 */
[----:B0-----:R-:W3:Y:S01]  /*75e30*/  LDL.LU R14, [R1+0x398] ;  /* 0x00039800010e7983 */ /* 0x001ee20000300800 */
[----:B------:R-:W3:Y:S01]  /*75e40*/  LDL.LU R15, [R1+0x39c] ;  /* 0x00039c00010f7983 */ /* 0x000ee20000300800 */
[----:B------:R-:W-:Y:S01]  /*75e50*/  MOV R26, R23 ;  /* 0x00000017001a7202 */ /* 0x000fe20000000f00 */
[----:B------:R-:W-:Y:S01]  /*75e60*/  IMAD.MOV.U32 R27, RZ, RZ, R20 ;  /* 0x000000ffff1b7224 */ /* 0x000fe200078e0014 */
[----:B---3--:R-:W-:Y:S01]  /*75e70*/  STL.64 [R1+0x3258], R14 ;  /* 0x0032580e01007387 */ /* 0x008fe20000100a00 */
[----:B--2---:R-:W-:Y:S02]  /*75e80*/  STL.64 [R1+0x3250], R12 ;  /* 0x0032500c01007387 */ /* 0x004fe40000100a00 */
[----:B------:R-:W2:Y:S02]  /*75e90*/  LDL.LU R23, [R1+0x336c] ;  /* 0x00336c0001177983 */ /* 0x000ea40000300800 */
[----:B------:R-:W3:Y:S01]  /*75ea0*/  LDL.LU R20, [R1+0x3368] ;  /* 0x0033680001147983 */ /* 0x000ee20000300800 */
[----:B------:R0:W-:Y:S02]  /*75eb0*/  STL.64 [R1+0x3260], R26 ;  /* 0x0032601a01007387 */ /* 0x0001e40000100a00 */
[----:B0-----:R-:W-:-:S02]  /*75ec0*/  MOV R26, R29 ;  /* 0x0000001d001a7202 */ /* 0x001fc40000000f00 */
        /* <DEDUP_REMOVED lines=8> */
[----:B0-----:R-:W-:Y:S01]  /*75f50*/  IMAD.MOV.U32 R26, RZ, RZ, R19 ;  /* 0x000000ffff1a7224 */ /* 0x001fe200078e0013 */
[----:B------:R-:W-:-:S05]  /*75f60*/  MOV R27, R18 ;  /* 0x00000012001b7202 */ /* 0x000fca0000000f00 */
[----:B------:R-:W-:Y:S04]  /*75f70*/  STL.64 [R1+0x3290], R26 ;  /* 0x0032901a01007387 */ /* 0x000fe80000100a00 */
[----:B--2---:R-:W-:Y:S01]  /*75f80*/  STL.64 [R1+0x3270], R14 ;  /* 0x0032700e01007387 */ /* 0x004fe20000100a00 */
[----:B------:R0:W-:Y:S03]  /*75f90*/  STL.64 [R1+0x3268], R12 ;  /* 0x0032680c01007387 */ /* 0x0001e60000100a00 */
[----:B0-----:R-:W2:Y:S01]  /*75fa0*/  LDL.LU R12, [R1+0x3b0] ;  /* 0x0003b000010c7983 */ /* 0x001ea20000300800 */
[----:B------:R-:W2:Y:S02]  /*75fb0*/  LDL.LU R13, [R1+0x3b4] ;  /* 0x0003b400010d7983 */ /* 0x000ea40000300800 */
[----:B------:R-:W2:Y:S02]  /*75fc0*/  LDL.LU R14, [R1+0x3b8] ;  /* 0x0003b800010e7983 */ /* 0x000ea40000300800 */
[----:B------:R-:W2:Y:S01]  /*75fd0*/  LDL.LU R15, [R1+0x3bc] ;  /* 0x0003bc00010f7983 */ /* 0x000ea20000300800 */
[----:B------:R-:W-:Y:S01]  /*75fe0*/  MOV R26, R17 ;  /* 0x00000011001a7202 */ /* 0x000fe20000000f00 */
[----:B------:R-:W-:-:S05]  /*75ff0*/  IMAD.MOV.U32 R27, RZ, RZ, R16 ;  /* 0x000000ffff1b7224 */ /* 0x000fca00078e0010 */
        /* <DEDUP_REMOVED lines=11> */
[----:B--2---:R4:W-:Y:S01]  /*760b0*/  STL.64 [R1+0x32b8], R26 ;  /* 0x0032b81a01007387 */ /* 0x0049e20000100a00 */
[----:B------:R-:W-:Y:S01]  /*760c0*/  STL.64 [R1+0x32b0], R24 ;  /* 0x0032b01801007387 */ /* 0x000fe20000100a00 */
[----:B----4-:R-:W-:-:S02]  /*760d0*/  MOV R26, R21 ;  /* 0x00000015001a7202 */ /* 0x010fc40000000f00 */
[----:B------:R-:W2:Y:S01]  /*760e0*/  LDL.LU R21, [R1+0x335c] ;  /* 0x00335c0001157983 */ /* 0x000ea20000300800 */
[----:B------:R-:W-:Y:S02]  /*760f0*/  MOV R27, R28 ;  /* 0x0000001c001b7202 */ /* 0x000fe40000000f00 */
[----:B------:R-:W4:Y:S03]  /*76100*/  LDL.LU R28, [R1+0x3358] ;  /* 0x00335800011c7983 */ /* 0x000f260000300800 */
[----:B------:R0:W-:Y:S02]  /*76110*/  STL.64 [R1+0x32d0], R26 ;  /* 0x0032d01a01007387 */ /* 0x0001e40000100a00 */
[----:B0-----:R-:W-:Y:S01]  /*76120*/  IMAD.MOV.U32 R26, RZ, RZ, R23 ;  /* 0x000000ffff1a7224 */ /* 0x001fe200078e0017 */
[----:B------:R-:W-:Y:S01]  /*76130*/  MOV R27, R3 ;  /* 0x00000003001b7202 */ /* 0x000fe20000000f00 */
[----:B------:R-:W4:Y:S01]  /*76140*/  LDL.LU R23, [R1+0x3354] ;  /* 0x0033540001177983 */ /* 0x000f220000300800 */
[----:B------:R-:W4:Y:S03]  /*76150*/  LDL.LU R3, [R1+0x3350] ;  /* 0x0033500001037983 */ /* 0x000f260000300800 */
[----:B------:R0:W-:Y:S01]  /*76160*/  STL.64 [R1+0x32e8], R26 ;  /* 0x0032e81a01007387 */ /* 0x0001e20000100a00 */
[----:B------:R-:W-:Y:S02]  /*76170*/  STL.64 [R1+0x32a0], R14 ;  /* 0x0032a00e01007387 */ /* 0x000fe40000100a00 */
[----:B------:R1:W-:Y:S01]  /*76180*/  STL.64 [R1+0x3298], R12 ;  /* 0x0032980c01007387 */ /* 0x0003e20000100a00 */
[----:B------:R-:W-:-:S02]  /*76190*/  MOV R19, R22 ;  /* 0x0000001600137202 */ /* 0x000fc40000000f00 */
[----:B0-----:R-:W-:Y:S01]  /*761a0*/  MOV R26, R29 ;  /* 0x0000001d001a7202 */ /* 0x001fe20000000f00 */
[----:B---3--:R-:W-:Y:S01]  /*761b0*/  IMAD.MOV.U32 R27, RZ, RZ, R20 ;  /* 0x000000ffff1b7224 */ /* 0x008fe200078e0014 */
[----:B-1----:R-:W3:Y:S01]  /*761c0*/  LDL.LU R12, [R1+0x3d0] ;  /* 0x0003d000010c7983 */ /* 0x002ee20000300800 */
[----:B------:R-:W3:Y:S02]  /*761d0*/  LDL.LU R13, [R1+0x3d4] ;  /* 0x0003d400010d7983 */ /* 0x000ee40000300800 */
[----:B------:R-:W3:Y:S02]  /*761e0*/  LDL.LU R14, [R1+0x3d8] ;  /* 0x0003d800010e7983 */ /* 0x000ee40000300800 */
[----:B------:R-:W3:Y:S01]  /*761f0*/  LDL.LU R15, [R1+0x3dc] ;  /* 0x0003dc00010f7983 */ /* 0x000ee20000300800 */
[----:B------:R-:W3:Y:S01]  /*76200*/  LDL.LU R29, [R1+0x334c] ;  /* 0x00334c00011d7983 */ /* 0x000ee20000300800 */
[----:B------:R-:W3:Y:S02]  /*76210*/  LDL.LU R20, [R1+0x3348] ;  /* 0x0033480001147983 */ /* 0x000ee40000300800 */
[----:B------:R0:W-:Y:S01]  /*76220*/  STL.64 [R1+0x3300], R26 ;  /* 0x0033001a01007387 */ /* 0x0001e20000100a00 */
[----:B--2---:R-:W-:-:S02]  /*76230*/  MOV R18, R21 ;  /* 0x0000001500127202 */ /* 0x004fc40000000f00 */
[----:B------:R-:W2:Y:S01]  /*76240*/  LDL.LU R21, [R1+0x3344] ;  /* 0x0033440001157983 */ /* 0x000ea20000300800 */
[----:B------:R-:W2:Y:S02]  /*76250*/  LDL.LU R22, [R1+0x3340] ;  /* 0x0033400001167983 */ /* 0x000ea40000300800 */
[----:B------:R4:W-:Y:S02]  /*76260*/  STL.64 [R1+0x3308], R18 ;  /* 0x0033081201007387 */ /* 0x0009e40000100a00 */
[----:B------:R-:W2:Y:S01]  /*76270*/  LDL.LU R24, [R1+0x420] ;  /* 0x0004200001187983 */ /* 0x000ea20000300800 */
[----:B------:R-:W2:Y:S01]  /*76280*/  LDL.LU R25, [R1+0x424] ;  /* 0x0004240001197983 */ /* 0x000ea20000300800 */
[----:B0-----:R-:W2:Y:S02]  /*76290*/  LDL.LU R26, [R1+0x428] ;  /* 0x00042800011a7983 */ /* 0x001ea40000300800 */
[----:B------:R-:W2:Y:S01]  /*762a0*/  LDL.LU R27, [R1+0x42c] ;  /* 0x00042c00011b7983 */ /* 0x000ea20000300800 */
[----:B----4-:R-:W-:Y:S01]  /*762b0*/  MOV R19, R28 ;  /* 0x0000001c00137202 */ /* 0x010fe20000000f00 */
[----:B------:R-:W-:Y:S01]  /*762c0*/  IMAD.MOV.U32 R18, RZ, RZ, R23 ;  /* 0x000000ffff127224 */ /* 0x000fe200078e0017 */
[----:B--2---:R-:W-:Y:S01]  /*762d0*/  STL.64 [R1+0x3318], R26 ;  /* 0x0033181a01007387 */ /* 0x004fe20000100a00 */
[----:B------:R0:W-:Y:S02]  /*762e0*/  STL.64 [R1+0x3310], R24 ;  /* 0x0033101801007387 */ /* 0x0001e40000100a00 */
[----:B------:R-:W2:Y:S02]  /*762f0*/  LDL.LU R23, [R1+0x333c] ;  /* 0x00333c0001177983 */ /* 0x000ea40000300800 */
[----:B------:R-:W4:Y:S01]  /*76300*/  LDL.LU R28, [R1+0x3338] ;  /* 0x00333800011c7983 */ /* 0x000f220000300800 */
[----:B------:R-:W-:Y:S04]  /*76310*/  STL.64 [R1+0x3320], R18 ;  /* 0x0033201201007387 */ /* 0x000fe80000100a00 */
        /* <DEDUP_REMOVED lines=39> */
[----:B------:R-:W2:Y:S02]  /*76590*/  LDL.LU R10, [R1+0x378] ;  /* 0x00037800010a7983 */ /* 0x000ea40000300800 */
[----:B------:R-:W2:Y:S01]  /*765a0*/  LDL.LU R11, [R1+0x37c] ;  /* 0x00037c00010b7983 */ /* 0x000ea20000300800 */
[----:B------:R-:W-:Y:S01]  /*765b0*/  STL.64 [R1+0x30a0], R6 ;  /* 0x0030a00601007387 */ /* 0x000fe20000100a00 */
[----:B------:R-:W-:Y:S02]  /*765c0*/  STL.64 [R1+0x3098], R4 ;  /* 0x0030980401007387 */ /* 0x000fe40000100a00 */
[----:B------:R-:W3:Y:S02]  /*765d0*/  LDL.LU.64 R26, [R1+0x3330] ;  /* 0x00333000011a7983 */ /* 0x000ee40000300a00 */
[----:B------:R-:W3:Y:S07]  /*765e0*/  LDL.LU.64 R24, [R1+0x3328] ;  /* 0x0033280001187983 */ /* 0x000eee0000300a00 */
        /* <DEDUP_REMOVED lines=11> */
[----:B------:R-:W3:Y:S11]  /*766a0*/  LDL.LU.64 R26, [R1+0x3300] ;  /* 0x00330000011a7983 */ /* 0x000ef60000300a00 */
[----:B------:R-:W-:Y:S10]  /*766b0*/  @!UPT UIADD3 URZ, URZ, URZ, URZ ;  /* 0x0000003f3f3ff290 */ /* 0x000ff4000fffe03f */
[----:B------:R0:W-:Y:S01]  /*766c0*/  STL.64 [R1+0x850], R16 ;  /* 0x0008501001007387 */ /* 0x0001e20000100a00 */
[----:B------:R1:W-:Y:S03]  /*766d0*/  STL.64 [R1+0x858], R18 ;  /* 0x0008581201007387 */ /* 0x0003e60000100a00 */
[----:B0-----:R-:W2:Y:S01]  /*766e0*/  LDL.LU R16, [R1+0x2d0] ;  /* 0x0002d00001107983 */ /* 0x001ea20000300800 */
[----:B------:R-:W2:Y:S02]  /*766f0*/  LDL.LU R17, [R1+0x2d4] ;  /* 0x0002d40001117983 */ /* 0x000ea40000300800 */
[----:B-1----:R-:W2:Y:S02]  /*76700*/  LDL.LU R18, [R1+0x2d8] ;  /* 0x0002d80001127983 */ /* 0x002ea40000300800 */
[----:B------:R-:W2:Y:S01]  /*76710*/  LDL.LU R19, [R1+0x2dc] ;  /* 0x0002dc0001137983 */ /* 0x000ea20000300800 */
[C---:B---3--:R-:W-:Y:S01]  /*76720*/  HMMA.16816.F32 R24, R20.reuse, R26, R12 ;  /* 0x0000001a1418723c */ /* 0x048fe2000000180c */
[----:B------:R-:W3:Y:S01]  /*76730*/  LDL.LU.64 R14, [R1+0x32f8] ;  /* 0x0032f800010e7983 */ /* 0x000ee20000300a00 */
[----:B------:R-:W3:Y:S11]  /*76740*/  LDL.LU.64 R12, [R1+0x32f0] ;  /* 0x0032f000010c7983 */ /* 0x000ef60000300a00 */
[----:B------:R-:W-:Y:S10]  /*76750*/  @!UPT UIADD3 URZ, URZ, URZ, URZ ;  /* 0x0000003f3f3ff290 */ /* 0x000ff4000fffe03f */
        /* <DEDUP_REMOVED lines=10> */
[----:B---3--:R-:W-:Y:S02]  /*76800*/  HMMA.16816.F32 R24, R20, R26, R12 ;  /* 0x0000001a1418723c */ /* 0x008fe4000000180c */
[----:B------:R-:W3:Y:S01]  /*76810*/  LDL.LU.64 R14, [R1+0x32c8] ;  /* 0x0032c800010e7983 */ /* 0x000ee20000300a00 */
[----:B------:R-:W3:Y:S11]  /*76820*/  LDL.LU.64 R12, [R1+0x32c0] ;  /* 0x0032c000010c7983 */ /* 0x000ef60000300a00 */
[----:B------:R-:W-:Y:S09]  /*76830*/  @!UPT UIADD3 URZ, URZ, URZ, URZ ;  /* 0x0000003f3f3ff290 */ /* 0x000ff2000fffe03f */
[----:B------:R-:W-:Y:S01]  /*76840*/  STL.64 [R1+0x880], R24 ;  /* 0x0008801801007387 */ /* 0x000fe20000100a00 */
[----:B------:R0:W-:Y:S03]  /*76850*/  STL.64 [R1+0x888], R26 ;  /* 0x0008881a01007387 */ /* 0x0001e60000100a00 */
[----:B0-----:R-:W2:Y:S01]  /*76860*/  LDL.LU.64 R26, [R1+0x32b8] ;  /* 0x0032b800011a7983 */ /* 0x001ea20000300a00 */
[----:B------:R-:W2:Y:S01]  /*76870*/  LDL.LU.64 R24, [R1+0x32b0] ;  /* 0x0032b00001187983 */ /* 0x000ea20000300a00 */
[----:B------:R-:W-:Y:S02]  /*76880*/  MOV R6, R2 ;  /* 0x0000000200067202 */ /* 0x000fe40000000f00 */
[----:B------:R-:W-:-:S07]  /*76890*/  MOV R7, R0 ;  /* 0x0000000000077202 */ /* 0x000fce0000000f00 */
[C---:B--2---:R-:W-:Y:S01]  /*768a0*/  HMMA.16816.F32 R4, R20.reuse, R6, R24 ;  /* 0x000000061404723c */ /* 0x044fe20000001818 */
[----:B------:R-:W3:Y:S11]  /*768b0*/  LDL.LU.64 R26, [R1+0x32a8] ;  /* 0x0032a800011a7983 */ /* 0x000ef60000300a00 */
[----:B------:R-:W-:Y:S11]  /*768c0*/  @!UPT UIADD3 URZ, URZ, URZ, URZ ;  /* 0x0000003f3f3ff290 */ /* 0x000ff6000fffe03f */
        /* <DEDUP_REMOVED lines=47> */
[----:B------:R-:W-:Y:S01]  /*76bc0*/  IMAD.MOV.U32 R24, RZ, RZ, R14 ;  /* 0x000000ffff187224 */ /* 0x000fe200078e000e */
[----:B------:R-:W-:Y:S02]  /*76bd0*/  MOV R13, R15 ;  /* 0x0000000f000d7202 */ /* 0x000fe40000000f00 */
[----:B------:R-:W2:Y:S01]  /*76be0*/  LDL.LU.64 R14, [R1+0x3220] ;  /* 0x00322000010e7983 */ /* 0x000ea20000300a00 */
[C---:B---3--:R-:W-:Y:S11]  /*76bf0*/  HMMA.16816.F32 R8, R20.reuse, R26, R8 ;  /* 0x0000001a1408723c */ /* 0x048ff60000001808 */
[----:B------:R-:W-:Y:S11]  /*76c00*/  @!UPT UIADD3 URZ, URZ, URZ, URZ ;  /* 0x0000003f3f3ff290 */ /* 0x000ff6000fffe03f */
[----:B------:R-:W-:Y:S01]  /*76c10*/  @!UPT UIADD3 URZ, URZ, URZ, URZ ;  /* 0x0000003f3f3ff290 */ /* 0x000fe2000fffe03f */
[----:B------:R-:W-:Y:S01]  /*76c20*/  STL.64 [R1+0x900], R8 ;  /* 0x0009000801007387 */ /* 0x000fe20000100a00 */
[----:B------:R0:W-:Y:S03]  /*76c30*/  STL.64 [R1+0x908], R10 ;  /* 0x0009080a01007387 */ /* 0x0001e60000100a00 */
[----:B0-----:R-:W2:Y:S01]  /*76c40*/  LDL.LU.64 R10, [R1+0x3218] ;  /* 0x00321800010a7983 */ /* 0x001ea20000300a00 */
[----:B------:R-:W2:Y:S02]  /*76c50*/  LDL.LU.64 R8, [R1+0x3210] ;  /* 0x0032100001087983 */ /* 0x000ea40000300a00 */
[----:B------:R0:W-:Y:S02]  /*76c60*/  STL.64 [R1+0x3160], R26 ;  /* 0x0031601a01007387 */ /* 0x0001e40000100a00 */
[----:B------:R-:W-:Y:S01]  /*76c70*/  STL [R1+0x3158], R24 ;  /* 0x0031581801007387 */ /* 0x000fe20000100800 */
[----:B0-----:R-:W3:Y:S01]  /*76c80*/  LDL.LU.64 R26, [R1+0xa8] ;  /* 0x0000a800011a7983 */ /* 0x001ee20000300a00 */
[C---:B--2---:R-:W-:Y:S03]  /*76c90*/  HMMA.16816.F32 R8, R20.reuse, R14, R8 ;  /* 0x0000000e1408723c */ /* 0x044fe60000001808 */
[----:B---3--:R0:W-:Y:S04]  /*76ca0*/  STL.64 [R1+0x31e8], R26 ;  /* 0x0031e81a01007387 */ /* 0x0081e80000100a00 */
[----:B0-----:R-:W2:Y:S11]  /*76cb0*/  LDL.LU.64 R26, [R1+0xc8] ;  /* 0x0000c800011a7983 */ /* 0x001eb60000300a00 */
[----:B------:R-:W-:Y:S05]  /*76cc0*/  @!UPT UIADD3 URZ, URZ, URZ, URZ ;  /* 0x0000003f3f3ff290 */ /* 0x000fea000fffe03f */
[----:B------:R-:W-:Y:S02]  /*76cd0*/  STL.64 [R1+0x910], R8 ;  /* 0x0009100801007387 */ /* 0x000fe40000100a00 */
[----:B------:R0:W-:Y:S02]  /*76ce0*/  STL.64 [R1+0x918], R10 ;  /* 0x0009180a01007387 */ /* 0x0001e40000100a00 */
[----:B0-----:R-:W3:Y:S01]  /*76cf0*/  LDL.LU.64 R10, [R1+0x3208] ;  /* 0x00320800010a7983 */ /* 0x001ee20000300a00 */
[----:B------:R-:W2:Y:S02]  /*76d00*/  LDL.LU.64 R8, [R1+0x3200] ;  /* 0x0032000001087983 */ /* 0x000ea40000300a00 */
[----:B------:R-:W-:Y:S02]  /*76d10*/  STL [R1+0x310c], R14 ;  /* 0x00310c0e01007387 */ /* 0x000fe40000100800 */
[----:B------:R-:W-:Y:S01]  /*76d20*/  STL [R1+0x3108], R15 ;  /* 0x0031080f01007387 */ /* 0x000fe20000100800 */
[----:B------:R0:W-:Y:S01]  /*76d30*/  STL [R1+0x31d0], R13 ;  /* 0x0031d00d01007387 */ /* 0x0001e20000100800 */
[----:B------:R-:W2:Y:S03]  /*76d40*/  LDL.LU R12, [R1+0x2a0] ;  /* 0x0002a000010c7983 */ /* 0x000ea60000300800 */
[----:B0-----:R-:W2:Y:S01]  /*76d50*/  LDL.LU R13, [R1+0x2a4] ;  /* 0x0002a400010d7983 */ /* 0x001ea20000300800 */
[----:B------:R-:W2:Y:S02]  /*76d60*/  LDL.LU R14, [R1+0x2a8] ;  /* 0x0002a800010e7983 */ /* 0x000ea40000300800 */
[----:B------:R-:W2:Y:S01]  /*76d70*/  LDL.LU R15, [R1+0x2ac] ;  /* 0x0002ac00010f7983 */ /* 0x000ea20000300800 */
[----:B---3--:R-:W-:Y:S01]  /*76d80*/  HMMA.16816.F32 R20, R20, R10, R16 ;  /* 0x0000000a1414723c */ /* 0x008fe20000001810 */
[----:B------:R-:W3:Y:S01]  /*76d90*/  LDL.LU.64 R18, [R1+0x31f8] ;  /* 0x0031f80001127983 */ /* 0x000ee20000300a00 */
[----:B------:R-:W3:Y:S11]  /*76da0*/  LDL.LU.64 R16, [R1+0x31f0] ;  /* 0x0031f00001107983 */ /* 0x000ef60000300a00 */
[----:B------:R-:W-:Y:S10]  /*76db0*/  @!UPT UIADD3 URZ, URZ, URZ, URZ ;  /* 0x0000003f3f3ff290 */ /* 0x000ff4000fffe03f */
[----:B------:R-:W-:Y:S01]  /*76dc0*/  STL.64 [R1+0x920], R20 ;  /* 0x0009201401007387 */ /* 0x000fe20000100a00 */
[----:B------:R0:W-:Y:S03]  /*76dd0*/  STL.64 [R1+0x928], R22 ;  /* 0x0009281601007387 */ /* 0x0001e60000100a00 */
[----:B0-----:R-:W4:Y:S01]  /*76de0*/  LDL.LU.64 R22, [R1+0xb8] ;  /* 0x0000b80001167983 */ /* 0x001f220000300a00 */
[----:B------:R-:W-:Y:S02]  /*76df0*/  STL.64 [R1+0x30b0], R10 ;  /* 0x0030b00a01007387 */ /* 0x000fe40000100a00 */
[----:B--2---:R0:W-:Y:S02]  /*76e00*/  STL.64 [R1+0x30a8], R8 ;  /* 0x0030a80801007387 */ /* 0x0041e40000100a00 */
[----:B0-----:R-:W4:Y:S01]  /*76e10*/  LDL.LU R8, [R1+0x2b0] ;  /* 0x0002b00001087983 */ /* 0x001f220000300800 */
[----:B------:R-:W4:Y:S02]  /*76e20*/  LDL.LU R9, [R1+0x2b4] ;  /* 0x0002b40001097983 */ /* 0x000f240000300800 */
[----:B------:R-:W4:Y:S02]  /*76e30*/  LDL.LU R10, [R1+0x2b8] ;  /* 0x0002b800010a7983 */ /* 0x000f240000300800 */
[----:B------:R-:W4:Y:S01]  /*76e40*/  LDL.LU R11, [R1+0x2bc] ;  /* 0x0002bc00010b7983 */ /* 0x000f220000300800 */
[C---:B---3--:R-:W-:Y:S11]  /*76e50*/  HMMA.16816.F32 R4, R16.reuse, R26, R4 ;  /* 0x0000001a1004723c */ /* 0x048ff60000001804 */
[----:B------:R-:W-:Y:S11]  /*76e60*/  @!UPT UIADD3 URZ, URZ, URZ, URZ ;  /* 0x0000003f3f3ff290 */ /* 0x000ff6000fffe03f */
[----:B------:R-:W-:Y:S01]  /*76e70*/  @!UPT UIADD3 URZ, URZ, URZ, URZ ;  /* 0x0000003f3f3ff290 */ /* 0x000fe2000fffe03f */
[----:B------:R0:W-:Y:S01]  /*76e80*/  STL.64 [R1+0xa40], R4 ;  /* 0x000a400401007387 */ /* 0x0001e20000100a00 */
[----:B------:R1:W-:Y:S01]  /*76e90*/  STL.64 [R1+0xa48], R6 ;  /* 0x000a480601007387 */ /* 0x0003e20000100a00 */
[----:B0-----:R-:W-:Y:S01]  /*76ea0*/  MOV R5, R26 ;  /* 0x0000001a00057202 */ /* 0x001fe20000000f00 */
[----:B------:R-:W-:Y:S02]  /*76eb0*/  IMAD.MOV.U32 R4, RZ, RZ, R27 ;  /* 0x000000ffff047224 */ /* 0x000fe400078e001b */
[----:B------:R-:W2:Y:S01]  /*76ec0*/  LDL.LU.64 R26, [R1+0x31e8] ;  /* 0x0031e800011a7983 */ /* 0x000ea20000300a00 */
[C---:B----4-:R-:W-:Y:S01]  /*76ed0*/  HMMA.16816.F32 R8, R16.reuse, R22, R8 ;  /* 0x000000161008723c */ /* 0x050fe20000001808 */
[----:B-1----:R-:W-:Y:S02]  /*76ee0*/  MOV R6, R23 ;  /* 0x0000001700067202 */ /* 0x002fe40000000f00 */
[----:B------:R-:W-:Y:S01]  /*76ef0*/  STL [R1+0x3114], R4 ;  /* 0x0031140401007387 */ /* 0x000fe20000100800 */
[----:B------:R-:W-:Y:S01]  /*76f00*/  MOV R7, R22 ;  /* 0x0000001600077202 */ /* 0x000fe20000000f00 */
[----:B------:R-:W-:Y:S11]  /*76f10*/  STL [R1+0x3110], R5 ;  /* 0x0031100501007387 */ /* 0x000ff60000100800 */
[----:B------:R-:W-:Y:S07]  /*76f20*/  @!UPT UIADD3 URZ, URZ, URZ, URZ ;  /* 0x0000003f3f3ff290 */ /* 0x000fee000fffe03f */
[----:B------:R-:W-:Y:S01]  /*76f30*/  STL.64 [R1+0xa50], R8 ;  /* 0x000a500801007387 */ /* 0x000fe20000100a00 */
[----:B------:R-:W-:Y:S02]  /*76f40*/  STL.64 [R1+0xa58], R10 ;  /* 0x000a580a01007387 */ /* 0x000fe40000100a00 */
[----:B------:R-:W-:Y:S02]  /*76f50*/  STL [R1+0x311c], R6 ;  /* 0x00311c0601007387 */ /* 0x000fe40000100800 */
[----:B------:R2:W-:Y:S02]  /*76f60*/  STL [R1+0x3118], R7 ;  /* 0x0031180701007387 */ /* 0x0005e40000100800 */
        /* <DEDUP_REMOVED lines=8> */
[----:B------:R-:W3:Y:S01]  /*76ff0*/  LDL.LU R26, [R1+0x228] ;  /* 0x00022800011a7983 */ /* 0x000ee20000300800 */
[----:B------:R-:W3:Y:S03]  /*77000*/  LDL.LU R27, [R1+0x22c] ;  /* 0x00022c00011b7983 */ /* 0x000ee60000300800 */
[----:B0-----:R-:W4:Y:S01]  /*77010*/  LDL.LU R4, [R1+0x250] ;  /* 0x0002500001047983 */ /* 0x001f220000300800 */
[----:B------:R-:W4:Y:S02]  /*77020*/  LDL.LU R5, [R1+0x254] ;  /* 0x0002540001057983 */ /* 0x000f240000300800 */
[----:B-1----:R-:W2:Y:S02]  /*77030*/  LDL.LU R6, [R1+0x258] ;  /* 0x0002580001067983 */ /* 0x002ea40000300800 */
[----:B------:R-:W2:Y:S01]  /*77040*/  LDL.LU R7, [R1+0x25c] ;  /* 0x00025c0001077983 */ /* 0x000ea20000300800 */
[----:B------:R-:W2:Y:S04]  /*77050*/  LDL.LU.64 R14, [R1+0x88] ;  /* 0x00008800010e7983 */ /* 0x000ea80000300a00 */
[----:B--2---:R-:W-:Y:S01]  /*77060*/  STL.64 [R1+0x31e0], R14 ;  /* 0x0031e00e01007387 */ /* 0x004fe20000100a00 */
[----:B------:R0:W-:Y:S02]  /*77070*/  STL.64 [R1+0x31a8], R6 ;  /* 0x0031a80601007387 */ /* 0x0001e40000100a00 */
[----:B----4-:R-:W-:Y:S01]  /*77080*/  STL.64 [R1+0x31a0], R4 ;  /* 0x0031a00401007387 */ /* 0x010fe20000100a00 */
        /* <DEDUP_REMOVED lines=8> */
[----:B------:R-:W4:Y:S02]  /*77110*/  LDL.LU.64 R14, [R1+0x98] ;  /* 0x00009800010e7983 */ /* 0x000f240000300a00 */
[----:B---3--:R0:W-:Y:S01]  /*77120*/  STL.64 [R1+0x3170], R26 ;  /* 0x0031701a01007387 */ /* 0x0081e20000100a00 */
[----:B------:R-:W-:Y:S04]  /*77130*/  STL.64 [R1+0x3168], R24 ;  /* 0x0031681801007387 */ /* 0x000fe80000100a00 */
[----:B0-----:R-:W3:Y:S04]  /*77140*/  LDL.LU.64 R26, [R1+0x38] ;  /* 0x00003800011a7983 */ /* 0x001ee80000300a00 */
[----:B---3--:R0:W-:Y:S04]  /*77150*/  STL.64 [R1+0x3180], R26 ;  /* 0x0031801a01007387 */ /* 0x0081e80000100a00 */
[----:B0-----:R-:W3:Y:S04]  /*77160*/  LDL.LU.64 R26, [R1+0x48] ;  /* 0x00004800011a7983 */ /* 0x001ee80000300a00 */
[----:B---3--:R0:W-:Y:S04]  /*77170*/  STL.64 [R1+0x3198], R26 ;  /* 0x0031981a01007387 */ /* 0x0081e80000100a00 */
[----:B0-----:R-:W3:Y:S04]  /*77180*/  LDL.LU.64 R26, [R1+0x58] ;  /* 0x00005800011a7983 */ /* 0x001ee80000300a00 */
[----:B---3--:R0:W-:Y:S01]  /*77190*/  STL.64 [R1+0x31b0], R26 ;  /* 0x0031b01a01007387 */ /* 0x0081e20000100a00 */
[----:B------:R-:W3:Y:S02]  /*771a0*/  LDL.LU R24, [R1+0x260] ;  /* 0x0002600001187983 */ /* 0x000ee40000300800 */
[----:B------:R-:W3:Y:S01]  /*771b0*/  LDL.LU R25, [R1+0x264] ;  /* 0x0002640001197983 */ /* 0x000ee20000300800 */
[----:B0-----:R-:W2:Y:S01]  /*771c0*/  LDL.LU R26, [R1+0x268] ;  /* 0x00026800011a7983 */ /* 0x001ea20000300800 */
[----:B------:R-:W2:Y:S03]  /*771d0*/  LDL.LU R27, [R1+0x26c] ;  /* 0x00026c00011b7983 */ /* 0x000ea60000300800 */
[----:B--2---:R-:W-:Y:S01]  /*771e0*/  STL.64 [R1+0x31c8], R26 ;  /* 0x0031c81a01007387 */ /* 0x004fe20000100a00 */
[----:B---3--:R0:W-:Y:S03]  /*771f0*/  STL.64 [R1+0x31c0], R24 ;  /* 0x0031c01801007387 */ /* 0x0081e60000100a00 */
[----:B0-----:R-:W2:Y:S01]  /*77200*/  LDL.LU R24, [R1+0x270] ;  /* 0x0002700001187983 */ /* 0x001ea20000300800 */
[----:B------:R-:W2:Y:S02]  /*77210*/  LDL.LU R25, [R1+0x274] ;  /* 0x0002740001197983 */ /* 0x000ea40000300800 */
[----:B------:R-:W2:Y:S02]  /*77220*/  LDL.LU R26, [R1+0x278] ;  /* 0x00027800011a7983 */ /* 0x000ea40000300800 */
[----:B------:R-:W2:Y:S01]  /*77230*/  LDL.LU R27, [R1+0x27c] ;  /* 0x00027c00011b7983 */ /* 0x000ea20000300800 */
[----:B------:R-:W3:Y:S04]  /*77240*/  LDL.LU.64 R22, [R1+0x28] ;  /* 0x0000280001167983 */ /* 0x000ee80000300a00 */
        /* <DEDUP_REMOVED lines=11> */
[----:B------:R0:W-:Y:S01]  /*77300*/  STL [R1+0x3124], R8 ;  /* 0x0031240801007387 */ /* 0x0001e20000100800 */
[----:B------:R1:W-:Y:S03]  /*77310*/  STL [R1+0x3120], R9 ;  /* 0x0031200901007387 */ /* 0x0003e60000100800 */
[----:B0-----:R-:W4:Y:S01]  /*77320*/  LDL.LU R8, [R1+0x290] ;  /* 0x0002900001087983 */ /* 0x001f220000300800 */
[----:B-1----:R-:W4:Y:S02]  /*77330*/  LDL.LU R9, [R1+0x294] ;  /* 0x0002940001097983 */ /* 0x002f240000300800 */
[----:B------:R-:W4:Y:S02]  /*77340*/  LDL.LU R10, [R1+0x298] ;  /* 0x00029800010a7983 */ /* 0x000f240000300800 */
[----:B------:R-:W4:Y:S02]  /*77350*/  LDL.LU R11, [R1+0x29c] ;  /* 0x00029c00010b7983 */ /* 0x000f240000300800 */
[C---:B----4-:R-:W-:Y:S11]  /*77360*/  HMMA.16816.F32 R8, R16.reuse, R14, R8 ;  /* 0x0000000e1008723c */ /* 0x050ff60000001808 */
[----:B------:R-:W-:Y:S11]  /*77370*/  @!UPT UIADD3 URZ, URZ, URZ, URZ ;  /* 0x0000003f3f3ff290 */ /* 0x000ff6000fffe03f */
[----:B------:R-:W-:Y:S01]  /*77380*/  @!UPT UIADD3 URZ, URZ, URZ, URZ ;  /* 0x0000003f3f3ff290 */ /* 0x000fe2000fffe03f */
[----:B------:R-:W-:Y:S01]  /*77390*/  STL.64 [R1+0xa70], R8 ;  /* 0x000a700801007387 */ /* 0x000fe20000100a00 */
[----:B------:R0:W-:Y:S02]  /*773a0*/  STL.64 [R1+0xa78], R10 ;  /* 0x000a780a01007387 */ /* 0x0001e40000100a00 */
[----:B0-----:R-:W-:Y:S01]  /*773b0*/  MOV R11, R14 ;  /* 0x0000000e000b7202 */ /* 0x001fe20000000f00 */
[----:B------:R-:W-:Y:S02]  /*773c0*/  IMAD.MOV.U32 R10, RZ, RZ, R15 ;  /* 0x000000ffff0a7224 */ /* 0x000fe400078e000f */
[----:B------:R-:W3:Y:S02]  /*773d0*/  LDL.LU.64 R14, [R1+0x31e0] ;  /* 0x0031e000010e7983 */ /* 0x000ee40000300a00 */
[C---:B---3--:R-:W-:Y:S11]  /*773e0*/  HMMA.16816.F32 R4, R16.reuse, R14, R4 ;  /* 0x0000000e1004723c */ /* 0x048ff60000001804 */
[----:B------:R-:W-:Y:S11]  /*773f0*/  @!UPT UIADD3 URZ, URZ, URZ, URZ ;  /* 0x0000003f3f3ff290 */ /* 0x000ff6000fffe03f */
[----:B------:R-:W-:Y:S01]  /*77400*/  @!UPT UIADD3 URZ, URZ, URZ, URZ ;  /* 0x0000003f3f3ff290 */ /* 0x000fe2000fffe03f */
[----:B------:R-:W-:Y:S01]  /*77410*/  STL.64 [R1+0xa80], R4 ;  /* 0x000a800401007387 */ /* 0x000fe20000100a00 */
[----:B------:R0:W-:Y:S03]  /*77420*/  STL.64 [R1+0xa88], R6 ;  /* 0x000a880601007387 */ /* 0x0001e60000100a00 */
[----:B0-----:R-:W3:Y:S01]  /*77430*/  LDL.LU.64 R6, [R1+0x31d8] ;  /* 0x0031d80001067983 */ /* 0x001ee20000300a00 */
[----:B------:R-:W4:Y:S01]  /*77440*/  LDL.LU R13, [R1+0x31d0] ;  /* 0x0031d000010d7983 */ /* 0x000f220000300800 */
        /* <DEDUP_REMOVED lines=8> */
[----:B------:R-:W3:Y:S01]  /*774d0*/  LDL.LU.64 R6, [R1+0x31b8] ;  /* 0x0031b80001067983 */ /* 0x000ee20000300a00 */
        /* <DEDUP_REMOVED lines=12> */
[----:B------:R-:W-:Y:S11]  /*775a0*/  MOV R14, R27 ;  /* 0x0000001b000e7202 */ /* 0x000ff60000000f00 */
[----:B------:R-:W-:Y:S11]  /*775b0*/  @!UPT UIADD3 URZ, URZ, URZ, URZ ;  /* 0x0000003f3f3ff290 */ /* 0x000ff6000fffe03f */
[----:B------:R0:W-:Y:S01]  /*775c0*/  STL.64 [R1+0xab0], R4 ;  /* 0x000ab00401007387 */ /* 0x0001e20000100a00 */
[----:B------:R1:W-:Y:S01]  /*775d0*/  STL.64 [R1+0xab8], R6 ;  /* 0x000ab80601007387 */ /* 0x0003e20000100a00 */
[----:B0-----:R-:W-:Y:S02]  /*775e0*/  MOV R5, R26 ;  /* 0x0000001a00057202 */ /* 0x001fe40000000f00 */
[----:B------:R-:W2:Y:S02]  /*775f0*/  LDL.LU.64 R26, [R1+0x3198] ;  /* 0x00319800011a7983 */ /* 0x000ea40000300a00 */
[C---:B--2---:R-:W-:Y:S01]  /*77600*/  HMMA.16816.F32 R20, R16.reuse, R26, R20 ;  /* 0x0000001a1014723c */ /* 0x044fe20000001814 */
[----:B-1----:R-:W-:Y:S01]  /*77610*/  IMAD.MOV.U32 R7, RZ, RZ, R26 ;  /* 0x000000ffff077224 */ /* 0x002fe200078e001a */
        /* <DEDUP_REMOVED lines=19> */
[----:B------:R-:W3:Y:S02]  /*77750*/  LDL.LU R5, [R1+0x204] ;  /* 0x0002040001057983 */ /* 0x000ee40000300800 */
[----:B------:R-:W3:Y:S01]  /*77760*/  LDL.LU R6, [R1+0x208] ;  /* 0x0002080001067983 */ /* 0x000ee20000300800 */
[----:B------:R-:W-:Y:S01]  /*77770*/  MOV R7, R28 ;  /* 0x0000001c00077202 */ /* 0x000fe20000000f00 */
[----:B--2---:R-:W-:Y:S01]  /*77780*/  HMMA.16816.F32 R24, R16, R22, R24 ;  /* 0x000000161018723c */ /* 0x004fe20000001818 */
[----:B------:R-:W-:-:S03]  /*77790*/  MOV R8, R22 ;  /* 0x0000001600087202 */ /* 0x000fc60000000f00 */
[----:B---3--:R0:W-:Y:S01]  /*777a0*/  STL.64 [R1+0x3140], R6 ;  /* 0x0031400601007387 */ /* 0x0081e20000100a00 */
[----:B------:R-:W-:Y:S03]  /*777b0*/  STL.64 [R1+0x3138], R4 ;  /* 0x0031380401007387 */ /* 0x000fe60000100a00 */
[----:B0-----:R-:W2:Y:S01]  /*777c0*/  LDL.LU.64 R6, [R1+0x18] ;  /* 0x0000180001067983 */ /* 0x001ea20000300a00 */
[----:B------:R-:W3:Y:S11]  /*777d0*/  LDL.LU R28, [R1+0xeb4] ;  /* 0x000eb400011c7983 */ /* 0x000ef60000300800 */
[----:B------:R-:W-:Y:S03]  /*777e0*/  @!UPT UIADD3 URZ, URZ, URZ, URZ ;  /* 0x0000003f3f3ff290 */ /* 0x000fe6000fffe03f */
[----:B------:R-:W-:Y:S02]  /*777f0*/  STL.64 [R1+0xae0], R24 ;  /* 0x000ae01801007387 */ /* 0x000fe40000100a00 */
[----:B------:R0:W-:Y:S02]  /*77800*/  STL.64 [R1+0xae8], R26 ;  /* 0x000ae81a01007387 */ /* 0x0001e40000100a00 */
[----:B0-----:R-:W2:Y:S01]  /*77810*/  LDL.LU.64 R26, [R1+0x3160] ;  /* 0x00316000011a7983 */ /* 0x001ea20000300a00 */
[----:B------:R-:W2:Y:S02]  /*77820*/  LDL.LU R24, [R1+0x3158] ;  /* 0x0031580001187983 */ /* 0x000ea40000300800 */
[----:B------:R-:W-:Y:S02]  /*77830*/  STL.64 [R1+0x3150], R10 ;  /* 0x0031500a01007387 */ /* 0x000fe40000100a00 */
[----:B------:R0:W-:Y:S02]  /*77840*/  STL.64 [R1+0x3148], R8 ;  /* 0x0031480801007387 */ /* 0x0001e40000100a00 */
[----:B------:R-:W-:Y:S01]  /*77850*/  IMAD.MOV.U32 R25, RZ, RZ, R23 ;  /* 0x000000ffff197224 */ /* 0x000fe200078e0017 */
[----:B0-----:R-:W2:Y:S01]  /*77860*/  LDL.LU R8, [R1+0x210] ;  /* 0x0002100001087983 */ /* 0x001ea20000300800 */
[----:B------:R-:W2:Y:S02]  /*77870*/  LDL.LU R9, [R1+0x214] ;  /* 0x0002140001097983 */ /* 0x000ea40000300800 */
[----:B------:R-:W2:Y:S02]  /*77880*/  LDL.LU R10, [R1+0x218] ;  /* 0x00021800010a7983 */ /* 0x000ea40000300800 */
[----:B------:R-:W2:Y:S01]  /*77890*/  LDL.LU R11, [R1+0x21c] ;  /* 0x00021c00010b7983 */ /* 0x000ea20000300800 */
[----:B------:R-:W2:Y:S01]  /*778a0*/  LDL.LU R22, [R1+0xebc] ;  /* 0x000ebc0001167983 */ /* 0x000ea20000300800 */
[----:B------:R-:W2:Y:S03]  /*778b0*/  LDL.LU R23, [R1+0x6f8] ;  /* 0x0006f80001177983 */ /* 0x000ea60000300800 */
[----:B--2---:R0:W-:Y:S01]  /*778c0*/  STL.64 [R1+0x2f40], R22 ;  /* 0x002f401601007387 */ /* 0x0041e20000100a00 */
        /* <DEDUP_REMOVED lines=9> */
[----:B------:R-:W2:Y:S02]  /*77960*/  LDL.LU R22, [R1+0xf8] ;  /* 0x0000f80001167983 */ /* 0x000ea40000300800 */
[----:B------:R-:W2:Y:S02]  /*77970*/  LDL.LU R23, [R1+0xfc] ;  /* 0x0000fc0001177983 */ /* 0x000ea40000300800 */
[----:B--2---:R4:W-:Y:S01]  /*77980*/  STL.64 [R1+0x2f60], R22 ;  /* 0x002f601601007387 */ /* 0x0049e20000100a00 */
[----:B------:R0:W-:Y:S01]  /*77990*/  STL.64 [R1+0x2f58], R20 ;  /* 0x002f581401007387 */ /* 0x0001e20000100a00 */
[----:B----4-:R-:W-:-:S02]  /*779a0*/  MOV R23, R13 ;  /* 0x0000000d00177202 */ /* 0x010fc40000000f00 */
[----:B------:R-:W-:Y:S01]  /*779b0*/  MOV R22, R24 ;  /* 0x0000001800167202 */ /* 0x000fe20000000f00 */
[----:B------:R-:W2:Y:S01]  /*779c0*/  LDL.LU R13, [R1+0xeb8] ;  /* 0x000eb800010d7983 */ /* 0x000ea20000300800 */
[----:B------:R-:W4:Y:S04]  /*779d0*/  LDL.LU R24, [R1+0x6f4] ;  /* 0x0006f40001187983 */ /* 0x000f280000300800 */
[----:B------:R-:W-:Y:S02]  /*779e0*/  STL.64 [R1+0xaf0], R8 ;  /* 0x000af00801007387 */ /* 0x000fe40000100a00 */
[----:B------:R1:W-:Y:S02]  /*779f0*/  STL.64 [R1+0xaf8], R10 ;  /* 0x000af80a01007387 */ /* 0x0003e40000100a00 */
[----:B0-----:R-:W-:Y:S01]  /*77a00*/  IMAD.MOV.U32 R21, RZ, RZ, R6 ;  /* 0x000000ffff157224 */ /* 0x001fe200078e0006 */
[----:B------:R-:W-:Y:S01]  /*77a10*/  MOV R20, R7 ;  /* 0x0000000700147202 */ /* 0x000fe20000000f00 */
[----:B-1----:R-:W2:Y:S01]  /*77a20*/  LDL.LU.64 R10, [R1+0x3150] ;  /* 0x00315000010a7983 */ /* 0x002ea20000300a00 */
[----:B------:R-:W2:Y:S02]  /*77a30*/  LDL.LU.64 R8, [R1+0x3148] ;  /* 0x0031480001087983 */ /* 0x000ea40000300a00 */
[----:B------:R-:W2:Y:S02]  /*77a40*/  LDL.LU.64 R6, [R1+0x3140] ;  /* 0x0031400001067983 */ /* 0x000ea40000300a00 */
        /* <DEDUP_REMOVED lines=9> */
[----:B0-----:R-:W-:Y:S01]  /*77ae0*/  MOV R22, R21 ;  /* 0x0000001500167202 */ /* 0x001fe20000000f00 */
[----:B------:R-:W-:-:S05]  /*77af0*/  IMAD.MOV.U32 R23, RZ, RZ, R20 ;  /* 0x000000ffff177224 */ /* 0x000fca00078e0014 */
[----:B------:R0:W-:Y:S01]  /*77b00*/  STL.64 [R1+0x2f90], R22 ;  /* 0x002f901601007387 */ /* 0x0001e20000100a00 */
[----:B------:R-:W2:Y:S02]  /*77b10*/  LDL.LU R20, [R1+0x1f0] ;  /* 0x0001f00001147983 */ /* 0x000ea40000300800 */
[----:B------:R-:W2:Y:S01]  /*77b20*/  LDL.LU R21, [R1+0x1f4] ;  /* 0x0001f40001157983 */ /* 0x000ea20000300800 */
[----:B0-----:R-:W2:Y:S01]  /*77b30*/  LDL.LU R22, [R1+0x1f8] ;  /* 0x0001f80001167983 */ /* 0x001ea20000300800 */
[----:B------:R-:W2:Y:S02]  /*77b40*/  LDL.LU R23, [R1+0x1fc] ;  /* 0x0001fc0001177983 */ /* 0x000ea40000300800 */
[----:B--2---:R-:W-:Y:S11]  /*77b50*/  HMMA.16816.F32 R20, R16, R26, R20 ;  /* 0x0000001a1014723c */ /* 0x004ff60000001814 */
[----:B------:R-:W-:Y:S11]  /*77b60*/  @!UPT UIADD3 URZ, URZ, URZ, URZ ;  /* 0x0000003f3f3ff290 */ /* 0x000ff6000fffe03f */
[----:B------:R-:W-:Y:S01]  /*77b70*/  @!UPT UIADD3 URZ, URZ, URZ, URZ ;  /* 0x0000003f3f3ff290 */ /* 0x000fe2000fffe03f */
[----:B------:R-:W-:Y:S01]  /*77b80*/  STL.64 [R1+0xb10], R20 ;  /* 0x000b101401007387 */ /* 0x000fe20000100a00 */
[----:B------:R0:W-:Y:S02]  /*77b90*/  STL.64 [R1+0xb18], R22 ;  /* 0x000b181601007387 */ /* 0x0001e40000100a00 */
[----:B0-----:R-:W-:Y:S02]  /*77ba0*/  MOV R22, R8 ;  /* 0x0000000800167202 */ /* 0x001fe40000000f00 */
[----:B------:R-:W-:Y:S01]  /*77bb0*/  MOV R23, R25 ;  /* 0x0000001900177202 */ /* 0x000fe20000000f00 */
[----:B------:R-:W2:Y:S04]  /*77bc0*/  LDL.LU R8, [R1+0x3124] ;  /* 0x0031240001087983 */ /* 0x000ea80000300800 */
[----:B------:R-:W-:Y:S01]  /*77bd0*/  STL.64 [R1+0x2fa8], R22 ;  /* 0x002fa81601007387 */ /* 0x000fe20000100a00 */
[----:B------:R-:W-:Y:S02]  /*77be0*/  STL.64 [R1+0x2f70], R26 ;  /* 0x002f701a01007387 */ /* 0x000fe40000100a00 */
[----:B----4-:R0:W-:Y:S02]  /*77bf0*/  STL [R1+0x2f68], R24 ;  /* 0x002f681801007387 */ /* 0x0101e40000100800 */
[----:B0-----:R-:W4:Y:S01]  /*77c00*/  LDL.LU R24, [R1+0x100] ;  /* 0x0001000001187983 */ /* 0x001f220000300800 */
[----:B------:R-:W4:Y:S02]  /*77c10*/  LDL.LU R25, [R1+0x104] ;  /* 0x0001040001197983 */ /* 0x000f240000300800 */
[----:B------:R-:W2:Y:S02]  /*77c20*/  LDL.LU R26, [R1+0x108] ;  /* 0x00010800011a7983 */ /* 0x000ea40000300800 */
[----:B------:R-:W2:Y:S02]  /*77c30*/  LDL.LU R27, [R1+0x10c] ;  /* 0x00010c00011b7983 */ /* 0x000ea40000300800 */
[----:B------:R-:W-:Y:S01]  /*77c40*/  IMAD.MOV.U32 R22, RZ, RZ, R9 ;  /* 0x000000ffff167224 */ /* 0x000fe200078e0009 */
[----:B------:R-:W-:Y:S01]  /*77c50*/  MOV R23, R6 ;  /* 0x0000000600177202 */ /* 0x000fe20000000f00 */
[----:B------:R-:W3:Y:S01]  /*77c60*/  LDL.LU R9, [R1+0x3120] ;  /* 0x0031200001097983 */ /* 0x000ee20000300800 */
[----:B------:R-:W3:Y:S03]  /*77c70*/  LDL.LU R6, [R1+0x311c] ;  /* 0x00311c0001067983 */ /* 0x000ee60000300800 */
[----:B------:R0:W-:Y:S02]  /*77c80*/  STL.64 [R1+0x2fc0], R22 ;  /* 0x002fc01601007387 */ /* 0x0001e40000100a00 */
[----:B0-----:R-:W-:Y:S01]  /*77c90*/  MOV R22, R7 ;  /* 0x0000000700167202 */ /* 0x001fe20000000f00 */
[----:B------:R-:W-:Y:S01]  /*77ca0*/  IMAD.MOV.U32 R23, RZ, RZ, R4 ;  /* 0x000000ffff177224 */ /* 0x000fe200078e0004 */
        /* <DEDUP_REMOVED lines=44> */
[----:B------:R-:W-:Y:S01]  /*77f70*/  IMAD.MOV.U32 R22, RZ, RZ, R11 ;  /* 0x000000ffff167224 */ /* 0x000fe200078e000b */
[----:B------:R-:W-:Y:S01]  /*77f80*/  MOV R23, R10 ;  /* 0x0000000a00177202 */ /* 0x000fe20000000f00 */
[----:B---3--:R-:W-:Y:S01]  /*77f90*/  IMAD.MOV.U32 R25, RZ, RZ, R29 ;  /* 0x000000ffff197224 */ /* 0x008fe200078e001d */
[----:B------:R-:W-:-:S02]  /*77fa0*/  MOV R26, R2 ;  /* 0x00000002001a7202 */ /* 0x000fc40000000f00 */
[----:B------:R-:W-:Y:S01]  /*77fb0*/  MOV R27, R0 ;  /* 0x00000000001b7202 */ /* 0x000fe20000000f00 */
[----:B------:R-:W3:Y:S01]  /*77fc0*/  LDL.LU R29, [R1+0x30f0] ;  /* 0x0030f000011d7983 */ /* 0x000ee20000300800 */
[----:B------:R-:W4:Y:S02]  /*77fd0*/  LDL.LU R2, [R1+0x30ec] ;  /* 0x0030ec0001027983 */ /* 0x000f240000300800 */
[----:B------:R-:W3:Y:S02]  /*77fe0*/  LDL.LU R0, [R1+0x30e8] ;  /* 0x0030e80001007983 */ /* 0x000ee40000300800 */
[----:B------:R-:W-:Y:S01]  /*77ff0*/  STL.64 [R1+0x3050], R22 ;  /* 0x0030501601007387 */ /* 0x000fe20000100a00 */
[----:B------:R-:W-:Y:S04]  /*78000*/  STL.64 [R1+0x2fe8], R26 ;  /* 0x002fe81a01007387 */ /* 0x000fe80000100a00 */
[----:B--2---:R0:W-:Y:S04]  /*78010*/  STL.64 [R1+0x2fe0], R24 ;  /* 0x002fe01801007387 */ /* 0x0041e80000100a00 */
        /* <DEDUP_REMOVED lines=10> */
[----:B------:R-:W-:Y:S02]  /*780c0*/  MOV R22, R7 ;  /* 0x0000000700167202 */ /* 0x000fe40000000f00 */
[----:B------:R-:W-:-:S02]  /*780d0*/  MOV R23, R6 ;  /* 0x0000000600177202 */ /* 0x000fc40000000f00 */
[----:B---3--:R-:W-:Y:S02]  /*780e0*/  MOV R25, R0 ;  /* 0x0000000000197202 */ /* 0x008fe40000000f00 */
[----:B----4-:R-:W-:Y:S01]  /*780f0*/  MOV R26, R2 ;  /* 0x00000002001a7202 */ /* 0x010fe20000000f00 */
[----:B------:R-:W-:Y:S01]  /*78100*/  IMAD.MOV.U32 R27, RZ, RZ, R29 ;  /* 0x000000ffff1b7224 */ /* 0x000fe200078e001d */
        /* <DEDUP_REMOVED lines=11> */
[----:B------:R-:W-:Y:S01]  /*781c0*/  IMAD.MOV.U32 R22, RZ, RZ, R5 ;  /* 0x000000ffff167224 */ /* 0x000fe200078e0005 */
        /* <DEDUP_REMOVED lines=9> */
[----:B------:R0:W-:Y:S03]  /*78260*/  STL.64 [R1+0x3028], R24 ;  /* 0x0030281801007387 */ /* 0x0001e60000100a00 */
[----:B0-----:R-:W2:Y:S01]  /*78270*/  LDL.LU R24, [R1+0x180] ;  /* 0x0001800001187983 */ /* 0x001ea20000300800 */
[----:B----4-:R-:W-:Y:S01]  /*78280*/  IMAD.MOV.U32 R26, RZ, RZ, R2 ;  /* 0x000000ffff1a7224 */ /* 0x010fe200078e0002 */
[----:B---3--:R-:W-:-:S02]  /*78290*/  MOV R27, R0 ;  /* 0x00000000001b7202 */ /* 0x008fc40000000f00 */
[----:B------:R-:W-:Y:S02]  /*782a0*/  MOV R25, R29 ;  /* 0x0000001d00197202 */ /* 0x000fe40000000f00 */
[----:B------:R-:W3:Y:S01]  /*782b0*/  LDL.LU R29, [R1+0x30d8] ;  /* 0x0030d800011d7983 */ /* 0x000ee20000300800 */
[----:B------:R-:W4:Y:S02]  /*782c0*/  LDL.LU R2, [R1+0x30d4] ;  /* 0x0030d40001027983 */ /* 0x000f240000300800 */
        /* <DEDUP_REMOVED lines=17> */
[----:B------:R-:W-:Y:S01]  /*783e0*/  HMMA.16816.F32 R8, R16, R14, R8 ;  /* 0x0000000e1008723c */ /* 0x000fe20000001808 */
[----:B--2---:R0:W-:Y:S04]  /*783f0*/  STL.64 [R1+0x3070], R24 ;  /* 0x0030701801007387 */ /* 0x0041e80000100a00 */
[----:B0-----:R-:W2:Y:S01]  /*78400*/  LDL.LU R24, [R1+0x1b0] ;  /* 0x0001b00001187983 */ /* 0x001ea20000300800 */
[----:B------:R-:W2:Y:S02]  /*78410*/  LDL.LU R25, [R1+0x1b4] ;  /* 0x0001b40001197983 */ /* 0x000ea40000300800 */
[----:B------:R-:W2:Y:S02]  /*78420*/  LDL.LU R26, [R1+0x1b8] ;  /* 0x0001b800011a7983 */ /* 0x000ea40000300800 */
[----:B------:R-:W2:Y:S02]  /*78430*/  LDL.LU R27, [R1+0x1bc] ;  /* 0x0001bc00011b7983 */ /* 0x000ea40000300800 */
[----:B--2---:R4:W-:Y:S01]  /*78440*/  STL.64 [R1+0x3090], R26 ;  /* 0x0030901a01007387 */ /* 0x0049e20000100a00 */
[----:B------:R0:W-:Y:S02]  /*78450*/  STL.64 [R1+0x3088], R24 ;  /* 0x0030881801007387 */ /* 0x0001e40000100a00 */
[----:B----4-:R-:W-:Y:S01]  /*78460*/  IMAD.MOV.U32 R26, RZ, RZ, R2 ;  /* 0x000000ffff1a7224 */ /* 0x010fe200078e0002 */
[----:B0-----:R-:W2:Y:S01]  /*78470*/  LDL.LU R24, [R1+0x1c0] ;  /* 0x0001c00001187983 */ /* 0x001ea20000300800 */
[----:B---3--:R-:W-:-:S02]  /*78480*/  MOV R25, R29 ;  /* 0x0000001d00197202 */ /* 0x008fc40000000f00 */
[----:B------:R-:W3:Y:S02]  /*78490*/  LDL.LU R29, [R1+0x30c0] ;  /* 0x0030c000011d7983 */ /* 0x000ee40000300800 */
[----:B------:R-:W4:Y:S01]  /*784a0*/  LDL.LU R2, [R1+0x30bc] ;  /* 0x0030bc0001027983 */ /* 0x000f220000300800 */
[----:B------:R-:W-:Y:S02]  /*784b0*/  MOV R27, R0 ;  /* 0x00000000001b7202 */ /* 0x000fe40000000f00 */
[----:B------:R-:W2:Y:S01]  /*784c0*/  LDL.LU R0, [R1+0x30b8] ;  /* 0x0030b80001007983 */ /* 0x000ea20000300800 */
[----:B------:R-:W-:Y:S02]  /*784d0*/  STL.64 [R1+0xc20], R8 ;  /* 0x000c200801007387 */ /* 0x000fe40000100a00 */
[----:B------:R0:W-:Y:S02]  /*784e0*/  STL.64 [R1+0xc28], R10 ;  /* 0x000c280a01007387 */ /* 0x0001e40000100a00 */
[----:B0-----:R-:W2:Y:S01]  /*784f0*/  LDL.LU.64 R10, [R1+0x30b0] ;  /* 0x0030b000010a7983 */ /* 0x001ea20000300a00 */
[----:B------:R-:W3:Y:S01]  /*78500*/  LDL.LU.64 R8, [R1+0x30a8] ;  /* 0x0030a80001087983 */ /* 0x000ee20000300a00 */
[----:B--2---:R-:W-:Y:S02]  /*78510*/  HMMA.16816.F32 R16, R16, R10, R4 ;  /* 0x0000000a1010723c */ /* 0x004fe40000001804 */
[----:B------:R-:W2:Y:S01]  /*78520*/  LDL.LU.64 R6, [R1+0x30a0] ;  /* 0x0030a00001067983 */ /* 0x000ea20000300a00 */
[----:B------:R-:W2:Y:S11]  /*78530*/  LDL.LU.64 R4, [R1+0x3098] ;  /* 0x0030980001047983 */ /* 0x000eb60000300a00 */
[----:B------:R-:W-:Y:S09]  /*78540*/  @!UPT UIADD3 URZ, URZ, URZ, URZ ;  /* 0x0000003f3f3ff290 */ /* 0x000ff2000fffe03f */
[----:B------:R-:W-:Y:S01]  /*78550*/  STL.64 [R1+0xc30], R16 ;  /* 0x000c301001007387 */ /* 0x000fe20000100a00 */
[----:B------:R-:W-:Y:S01]  /*78560*/  STL.64 [R1+0xc38], R18 ;  /* 0x000c381201007387 */ /* 0x000fe20000100a00 */
        /* <DEDUP_REMOVED lines=49> */
[----:B------:R-:W-:Y:S02]  /*78880*/  MOV R16, R12 ;  /* 0x0000000c00107202 */ /* 0x000fe40000000f00 */
[----:B---3--:R-:W-:Y:S01]  /*78890*/  MOV R18, R8 ;  /* 0x0000000800127202 */ /* 0x008fe20000000f00 */
[----:B------:R-:W3:Y:S02]  /*788a0*/  LDL.LU R12, [R1+0xef0] ;  /* 0x000ef000010c7983 */ /* 0x000ee40000300800 */
[----:B------:R-:W-:Y:S01]  /*788b0*/  IMAD.MOV.U32 R17, RZ, RZ, R9 ;  /* 0x000000ffff117224 */ /* 0x000fe200078e0009 */
[----:B------:R-:W3:Y:S01]  /*788c0*/  LDL.LU R8, [R1+0xef4] ;  /* 0x000ef40001087983 */ /* 0x000ee20000300800 */
        /* <DEDUP_REMOVED lines=38> */
[----:B------:R-:W3:Y:S11]  /*78b30*/  LDL.LU R24, [R1+0x2f68] ;  /* 0x002f680001187983 */ /* 0x000ef60000300800 */
        /* <DEDUP_REMOVED lines=13> */
[C---:B--2---:R-:W-:Y:S11]  /*78c10*/  HMMA.16816.F32 R20, R4.reuse, R14, R20 ;  /* 0x0000000e0414723c */ /* 0x044ff60000001814 */
[----:B------:R-:W-:Y:S11]  /*78c20*/  @!UPT UIADD3 URZ, URZ, URZ, URZ ;  /* 0x0000003f3f3ff290 */ /* 0x000ff6000fffe03f */
[----:B------:R-:W-:Y:S01]  /*78c30*/  @!UPT UIADD3 URZ, URZ, URZ, URZ ;  /* 0x0000003f3f3ff290 */ /* 0x000fe2000fffe03f */
[----:B------:R-:W-:Y:S01]  /*78c40*/  STL.64 [R1+0xc00], R20 ;  /* 0x000c001401007387 */ /* 0x000fe20000100a00 */
[----:B------:R0:W-:Y:S03]  /*78c50*/  STL.64 [R1+0xc08], R22 ;  /* 0x000c081601007387 */ /* 0x0001e60000100a00 */
[----:B0-----:R-:W2:Y:S01]  /*78c60*/  LDL.LU.64 R22, [R1+0x2f40] ;  /* 0x002f400001167983 */ /* 0x001ea20000300a00 */
[----:B------:R-:W-:Y:S01]  /*78c70*/  HMMA.16816.F32 R4, R4, R10, R16 ;  /* 0x0000000a0404723c */ /* 0x000fe20000001810 */
[----:B---3--:R-:W-:Y:S02]  /*78c80*/  FFMA R8, R24, R8, R13 ;  /* 0x0000000818087223 */ /* 0x008fe4000000000d */
[----:B------:R-:W-:-:S04]  /*78c90*/  IMAD.MOV.U32 R3, RZ, RZ, 0x80 ;  /* 0x00000080ff037424 */ /* 0x000fc800078e00ff */
[C---:B------:R-:W-:Y:S02]  /*78ca0*/  IMAD R0, R3.reuse, c[0x0][0x1a4], R0 ;  /* 0x0000690003007a24 */ /* 0x040fe400078e0200 */
[----:B----4-:R-:W-:Y:S11]  /*78cb0*/  IMAD R2, R3, c[0x0][0x1b4], R2 ;  /* 0x00006d0003027a24 */ /* 0x010ff600078e0202 */
[----:B------:R-:W-:Y:S03]  /*78cc0*/  @!UPT UIADD3 URZ, URZ, URZ, URZ ;  /* 0x0000003f3f3ff290 */ /* 0x000fe6000fffe03f */
[----:B------:R0:W-:Y:S01]  /*78cd0*/  STL.64 [R1+0xbf0], R4 ;  /* 0x000bf00401007387 */ /* 0x0001e20000100a00 */
[----:B------:R-:W-:Y:S02]  /*78ce0*/  STL.64 [R1+0xbf8], R6 ;  /* 0x000bf80601007387 */ /* 0x000fe40000100a00 */
[----:B------:R-:W-:Y:S02]  /*78cf0*/  STL [R1+0xef4], R8 ;  /* 0x000ef40801007387 */ /* 0x000fe40000100800 */
[----:B--2---:R-:W-:-:S05]  /*78d00*/  FFMA R12, R23, R12, R22 ;  /* 0x0000000c170c7223 */ /* 0x004fca0000000016 */
[----:B------:R-:W-:Y:S01]  /*78d10*/  STL [R1+0xef0], R12 ;  /* 0x000ef00c01007387 */ /* 0x000fe20000100800 */
[----:B0-----:R-:W2:Y:S02]  /*78d20*/  LDL R4, [R1+0x744] ;  /* 0x0007440001047983 */ /* 0x001ea40000100800 */
[----:B------:R-:W3:Y:S02]  /*78d30*/  LDL R3, [R1+0x740] ;  /* 0x0007400001037983 */ /* 0x000ee40000100800 */
[----:B------:R-:W-:-:S05]  /*78d40*/  FFMA R9, R29, R9, R28 ;  /* 0x000000091d097223 */ /* 0x000fca000000001c */
[----:B------:R-:W-:Y:S04]  /*78d50*/  STL [R1+0xef8], R9 ;  /* 0x000ef80901007387 */ /* 0x000fe80000100800 */
[----:B--2---:R0:W-:Y:S04]  /*78d60*/  STL [R1+0x7d8], R4 ;  /* 0x0007d80401007387 */ /* 0x0041e80000100800 */
[----:B0-----:R-:W2:Y:S01]  /*78d70*/  LDL R4, [R1+0x73c] ;  /* 0x00073c0001047983 */ /* 0x001ea20000100800 */
[----:B---3--:R0:W-:Y:S03]  /*78d80*/  STL [R1+0x7dc], R3 ;  /* 0x0007dc0301007387 */ /* 0x0081e60000100800 */
[----:B0-----:R-:W3:Y:S04]  /*78d90*/  LDL R3, [R1+0x738] ;  /* 0x0007380001037983 */ /* 0x001ee80000100800 */
[----:B--2---:R0:W-:Y:S04]  /*78da0*/  STL [R1+0x7e0], R4 ;  /* 0x0007e00401007387 */ /* 0x0041e80000100800 */
[----:B0-----:R-:W2:Y:S01]  /*78db0*/  LDL R4, [R1+0x734] ;  /* 0x0007340001047983 */ /* 0x001ea20000100800 */
[----:B---3--:R0:W-:Y:S03]  /*78dc0*/  STL [R1+0x7e4], R3 ;  /* 0x0007e40301007387 */ /* 0x0081e60000100800 */
[----:B0-----:R-:W3:Y:S04]  /*78dd0*/  LDL R3, [R1+0x730] ;  /* 0x0007300001037983 */ /* 0x001ee80000100800 */
[----:B------:R-:W0:Y:S04]  /*78de0*/  S2R R25, SR_CTAID.X ;  /* 0x0000000000197919 */ /* 0x000e280000002500 */
[----:B--2---:R1:W-:Y:S04]  /*78df0*/  STL [R1+0x7e8], R4 ;  /* 0x0007e80401007387 */ /* 0x0043e80000100800 */
[----:B-1----:R-:W2:Y:S01]  /*78e00*/  LDL R4, [R1+0x72c] ;  /* 0x00072c0001047983 */ /* 0x002ea20000100800 */
[----:B---3--:R1:W-:Y:S03]  /*78e10*/  STL [R1+0x7ec], R3 ;  /* 0x0007ec0301007387 */ /* 0x0083e60000100800 */
[----:B-1----:R-:W3:Y:S01]  /*78e20*/  LDL R3, [R1+0x728] ;  /* 0x0007280001037983 */ /* 0x002ee20000100800 */
[----:B0-----:R-:W-:Y:S01]  /*78e30*/  SHF.L.U32 R25, R25, 0x6, RZ ;  /* 0x0000000619197819 */ /* 0x001fe200000006ff */
[----:B------:R-:W-:-:S03]  /*78e40*/  UIADD3 UR4, UR4, 0x80, URZ ;  /* 0x0000008004047890 */ /* 0x000fc6000fffe03f */
[----:B------:R-:W-:-:S04]  /*78e50*/  IADD3 R8, R25, 0x40, RZ ;  /* 0x0000004019087810 */ /* 0x000fc80007ffe0ff */
[----:B------:R-:W-:Y:S01]  /*78e60*/  ISETP.LE.AND P1, PT, R8, UR4, PT ;  /* 0x0000000408007c0c */ /* 0x000fe2000bf23270 */
[----:B--2---:R0:W-:Y:S04]  /*78e70*/  STL [R1+0x7f0], R4 ;  /* 0x0007f00401007387 */ /* 0x0041e80000100800 */
[----:B---3--:R0:W-:Y:S08]  /*78e80*/  STL [R1+0x7f4], R3 ;  /* 0x0007f40301007387 */ /* 0x0081f00000100800 */
[----:B------:R-:W-:Y:S01]  /*78e90*/  @P1 CALL.REL.NOINC `(.L_x_0) ;  /* 0x0000001000001944 */ /* 0x000fe20003c00000 */
[----:B------:R-:W-:Y:S05]  /*78ea0*/  BRA `(.L_x_19) ;  /* 0xfffa102000007947 */ /* 0x000fea000383ffff */
.L_x_0:
[----:B-1----:R-:W2:Y:S04]  /*78eb0*/  LDL.LU R9, [R1+0xef8] ;  /* 0x000ef80001097983 */ /* 0x002ea80000300800 */
[----:B------:R-:W3:Y:S04]  /*78ec0*/  LDL.LU R8, [R1+0xef4] ;  /* 0x000ef40001087983 */ /* 0x000ee80000300800 */
[----:B------:R-:W4:Y:S04]  /*78ed0*/  LDL.LU R7, [R1+0xef0] ;  /* 0x000ef00001077983 */ /* 0x000f280000300800 */
[----:B0-----:R-:W5:Y:S01]  /*78ee0*/  LDL.LU R4, [R1+0xedc] ;  /* 0x000edc0001047983 */ /* 0x001f620000300800 */
[----:B------:R-:W-:-:S03]  /*78ef0*/  IMAD.MOV.U32 R18, RZ, RZ, 0x3dc6b27f ;  /* 0x3dc6b27fff127424 */ /* 0x000fc600078e00ff */
[----:B------:R-:W2:Y:S01]  /*78f00*/  LDL.LU R17, [R1+0xee0] ;  /* 0x000ee00001117983 */ /* 0x000ea20000300800 */
[----:B------:R-:W-:-:S03]  /*78f10*/  LOP3.LUT R3, R3, 0xfffffff7, RZ, 0xc0, !PT ;  /* 0xfffffff703037812 */ /* 0x000fc600078ec0ff */
[----:B------:R-:W0:Y:S04]  /*78f20*/  S2R R20, SR_TID.X ;  /* 0x0000000000147919 */ /* 0x000e280000002100 */
[----:B------:R-:W-:Y:S01]  /*78f30*/  BAR.SYNC.DEFER_BLOCKING 0x0 ;  /* 0x0000000000007b1d */ /* 0x000fe20000010000 */
[C---:B-----5:R-:W-:Y:S01]  /*78f40*/  FMUL R5, R4.reuse, 8388608 ;  /* 0x4b00000004057820 */ /* 0x060fe20000400000 */
[----:B------:R-:W-:-:S04]  /*78f50*/  FSETP.GEU.AND P0, PT, R4, 1.175494350822287508e-38, PT ;  /* 0x008000000400780b */ /* 0x000fc80003f0e000 */
[----:B------:R-:W-:-:S04]  /*78f60*/  FSEL R5, R5, R4, !P0 ;  /* 0x0000000405057208 */ /* 0x000fc80004000000 */
[----:B------:R-:W-:-:S04]  /*78f70*/  IADD3 R6, R5, -0x3f3504f3, RZ ;  /* 0xc0cafb0d05067810 */ /* 0x000fc80007ffe0ff */
[----:B------:R-:W-:-:S04]  /*78f80*/  LOP3.LUT R6, R6, 0xff800000, RZ, 0xc0, !PT ;  /* 0xff80000006067812 */ /* 0x000fc800078ec0ff */
[----:B------:R-:W-:-:S05]  /*78f90*/  IADD3 R0, R5, -R6, RZ ;  /* 0x8000000605007210 */ /* 0x000fca0007ffe0ff */
[----:B------:R-:W-:-:S04]  /*78fa0*/  FADD R0, R0, -1 ;  /* 0xbf80000000007421 */ /* 0x000fc80000000000 */
[----:B------:R-:W-:-:S04]  /*78fb0*/  FFMA.FTZ R2, R0, R18, -0.16845393180847167969 ;  /* 0xbe2c7f3000027423 */ /* 0x000fc80000010012 */
[----:B------:R-:W-:-:S04]  /*78fc0*/  FFMA.FTZ R2, R0, R2, 0.1716887056827545166 ;  /* 0x3e2fcf2a00027423 */ /* 0x000fc80000010002 */
[----:B------:R-:W-:-:S04]  /*78fd0*/  FFMA.FTZ R2, R0, R2, -0.17900948226451873779 ;  /* 0xbe374e4300027423 */ /* 0x000fc80000010002 */
[----:B------:R-:W-:-:S04]  /*78fe0*/  FFMA.FTZ R2, R0, R2, 0.20512372255325317383 ;  /* 0x3e520bf400027423 */ /* 0x000fc80000010002 */
[----:B------:R-:W-:-:S04]  /*78ff0*/  FFMA.FTZ R2, R0, R2, -0.24046532809734344482 ;  /* 0xbe763c8b00027423 */ /* 0x000fc80000010002 */
[----:B------:R-:W-:Y:S01]  /*79000*/  FFMA.FTZ R2, R0, R2, 0.28857114911079406738 ;  /* 0x3e93bf9900027423 */ /* 0x000fe20000010002 */
[----:B--2---:R-:W-:-:S03]  /*79010*/  MOV R14, R9 ;  /* 0x00000009000e7202 */ /* 0x004fc60000000f00 */
[C---:B------:R-:W-:Y:S01]  /*79020*/  FFMA.FTZ R2, R0.reuse, R2, -0.36067417263984680176 ;  /* 0xbeb8aa4900027423 */ /* 0x040fe20000010002 */
[----:B------:R-:W1:Y:S03]  /*79030*/  I2F R9, R6 ;  /* 0x0000000600097306 */ /* 0x000e660000201400 */
[----:B------:R-:W-:-:S04]  /*79040*/  FFMA.FTZ R2, R0, R2, 0.48089820146560668945 ;  /* 0x3ef6384a00027423 */ /* 0x000fc80000010002 */
[C---:B------:R-:W-:Y:S01]  /*79050*/  FFMA.FTZ R2, R0.reuse, R2, -0.72134751081466674805 ;  /* 0xbf38aa3b00027423 */ /* 0x040fe20000010002 */
[----:B------:R-:W-:Y:S01]  /*79060*/  ISETP.GE.U32.AND P1, PT, R5, 0x7f800000, PT ;  /* 0x7f8000000500780c */ /* 0x000fe20003f26070 */
[----:B----4-:R-:W-:Y:S02]  /*79070*/  IMAD.MOV.U32 R13, RZ, RZ, R7 ;  /* 0x000000ffff0d7224 */ /* 0x010fe400078e0007 */
[C---:B------:R-:W-:Y:S01]  /*79080*/  FMUL R7, R0.reuse, R2 ;  /* 0x0000000200077220 */ /* 0x040fe20000400000 */
[----:B---3--:R-:W-:Y:S02]  /*79090*/  MOV R12, R8 ;  /* 0x00000008000c7202 */ /* 0x008fe40000000f00 */
[----:B------:R-:W-:Y:S01]  /*790a0*/  FSEL R8, RZ, -23, P0 ;  /* 0xc1b80000ff087808 */ /* 0x000fe20000000000 */
[----:B------:R-:W-:-:S04]  /*790b0*/  FMUL R7, R0, R7 ;  /* 0x0000000700077220 */ /* 0x000fc80000400000 */
[----:B------:R-:W-:Y:S02]  /*790c0*/  FFMA.FTZ R10, R0, 1.4426950216293334961, R7 ;  /* 0x3fb8aa3b000a7823 */ /* 0x000fe40000010007 */
[----:B-1----:R-:W-:-:S04]  /*790d0*/  FFMA.FTZ R8, R9, 1.1920928955078125e-07, R8 ;  /* 0x3400000009087823 */ /* 0x002fc80000010008 */
[----:B------:R-:W-:Y:S01]  /*790e0*/  FADD R11, R8, R10 ;  /* 0x0000000a080b7221 */ /* 0x000fe20000000000 */
[----:B------:R-:W-:Y:S01]  /*790f0*/  @P1 MOV R8, 0x7f800000 ;  /* 0x7f80000000081802 */ /* 0x000fe20000000f00 */
[----:B------:R-:W-:Y:S04]  /*79100*/  STL [R1+0x35d8], R17 ;  /* 0x0035d81101007387 */ /* 0x000fe80000100800 */
[----:B------:R-:W-:-:S05]  /*79110*/  @P1 FFMA.FTZ R11, R5, R8, +INF ;  /* 0x7f800000050b1423 */ /* 0x000fca0000010008 */
[----:B------:R-:W-:Y:S04]  /*79120*/  STL [R1+0x34fc], R11 ;  /* 0x0034fc0b01007387 */ /* 0x000fe80000100800 */
[----:B------:R-:W2:Y:S01]  /*79130*/  LDL.LU R16, [R1+0xee4] ;  /* 0x000ee40001107983 */ /* 0x000ea20000300800 */
[C---:B------:R-:W-:Y:S01]  /*79140*/  FMUL R2, R17.reuse, 8388608 ;  /* 0x4b00000011027820 */ /* 0x040fe20000400000 */
        /* <DEDUP_REMOVED lines=9> */
[----:B------:R-:W-:Y:S01]  /*791e0*/  FFMA.FTZ R6, R0, R6, 0.20512372255325317383 ;  /* 0x3e520bf400067423 */ /* 0x000fe20000010006 */
[----:B------:R-:W-:-:S03]  /*791f0*/  FSETP.NEU.AND P0, PT, R5, RZ, PT ;  /* 0x000000ff0500720b */ /* 0x000fc60003f0d000 */
[----:B------:R-:W-:-:S04]  /*79200*/  FFMA.FTZ R6, R0, R6, -0.24046532809734344482 ;  /* 0xbe763c8b00067423 */ /* 0x000fc80000010006 */
[----:B------:R-:W-:-:S04]  /*79210*/  FFMA.FTZ R5, R0, R6, 0.28857114911079406738 ;  /* 0x3e93bf9900057423 */ /* 0x000fc80000010006 */
[----:B------:R-:W-:-:S04]  /*79220*/  FFMA.FTZ R5, R0, R5, -0.36067417263984680176 ;  /* 0xbeb8aa4900057423 */ /* 0x000fc80000010005 */
[C---:B------:R-:W-:Y:S01]  /*79230*/  FFMA.FTZ R6, R0.reuse, R5, 0.48089820146560668945 ;  /* 0x3ef6384a00067423 */ /* 0x040fe20000010005 */
[----:B------:R1:W3:Y:S03]  /*79240*/  I2F R8, R7 ;  /* 0x0000000700087306 */ /* 0x0002e60000201400 */
[----:B------:R-:W-:Y:S01]  /*79250*/  FFMA.FTZ R6, R0, R6, -0.72134751081466674805 ;  /* 0xbf38aa3b00067423 */ /* 0x000fe20000010006 */
[----:B------:R-:W-:-:S03]  /*79260*/  @P0 LOP3.LUT R3, R3, 0x8, RZ, 0xfc, !PT ;  /* 0x0000000803030812 */ /* 0x000fc600078efcff */
[----:B-1----:R-:W-:Y:S01]  /*79270*/  FMUL R7, R0, R6 ;  /* 0x0000000600077220 */ /* 0x002fe20000400000 */
[----:B------:R-:W-:-:S03]  /*79280*/  ISETP.GE.U32.AND P0, PT, R2, 0x7f800000, PT ;  /* 0x7f8000000200780c */ /* 0x000fc60003f06070 */
[----:B------:R-:W-:-:S04]  /*79290*/  FMUL R7, R0, R7 ;  /* 0x0000000700077220 */ /* 0x000fc80000400000 */
[----:B------:R-:W-:Y:S01]  /*792a0*/  FFMA.FTZ R9, R0, 1.4426950216293334961, R7 ;  /* 0x3fb8aa3b00097823 */ /* 0x000fe20000010007 */
[----:B------:R-:W-:-:S05]  /*792b0*/  FSEL R7, RZ, -23, P2 ;  /* 0xc1b80000ff077808 */ /* 0x000fca0001000000 */
[----:B---3--:R-:W-:-:S04]  /*792c0*/  FFMA.FTZ R8, R8, 1.1920928955078125e-07, R7 ;  /* 0x3400000008087823 */ /* 0x008fc80000010007 */
[----:B------:R-:W-:Y:S01]  /*792d0*/  FADD R10, R8, R9 ;  /* 0x00000009080a7221 */ /* 0x000fe20000000000 */
[----:B------:R-:W-:-:S05]  /*792e0*/  @P0 MOV R8, 0x7f800000 ;  /* 0x7f80000000080802 */ /* 0x000fca0000000f00 */
[----:B------:R-:W-:Y:S01]  /*792f0*/  @P0 FFMA.FTZ R10, R2, R8, +INF ;  /* 0x7f800000020a0423 */ /* 0x000fe20000010008 */
[----:B--2---:R-:W-:Y:S04]  /*79300*/  STL [R1+0x35f0], R16 ;  /* 0x0035f01001007387 */ /* 0x004fe80000100800 */
[----:B------:R-:W-:Y:S04]  /*79310*/  STL [R1+0x3500], R10 ;  /* 0x0035000a01007387 */ /* 0x000fe80000100800 */
[----:B------:R-:W2:Y:S01]  /*79320*/  LDL.LU R15, [R1+0xee8] ;  /* 0x000ee800010f7983 */ /* 0x000ea20000300800 */
[C---:B------:R-:W-:Y:S01]  /*79330*/  FMUL R5, R16.reuse, 8388608 ;  /* 0x4b00000010057820 */ /* 0x040fe20000400000 */
[----:B------:R-:W-:-:S04]  /*79340*/  FSETP.GEU.AND P1, PT, R16, 1.175494350822287508e-38, PT ;  /* 0x008000001000780b */ /* 0x000fc80003f2e000 */
[----:B------:R-:W-:-:S04]  /*79350*/  FSEL R5, R5, R16, !P1 ;  /* 0x0000001005057208 */ /* 0x000fc80004800000 */
[----:B------:R-:W-:-:S04]  /*79360*/  IADD3 R6, R5, -0x3f3504f3, RZ ;  /* 0xc0cafb0d05067810 */ /* 0x000fc80007ffe0ff */
[----:B------:R-:W-:-:S05]  /*79370*/  LOP3.LUT R6, R6, 0xff800000, RZ, 0xc0, !PT ;  /* 0xff80000006067812 */ /* 0x000fca00078ec0ff */
[----:B------:R-:W-:-:S04]  /*79380*/  IMAD.IADD R0, R5, 0x1, -R6 ;  /* 0x0000000105007824 */ /* 0x000fc800078e0a06 */
[----:B------:R-:W-:-:S04]  /*79390*/  FADD R0, R0, -1 ;  /* 0xbf80000000007421 */ /* 0x000fc80000000000 */
[----:B------:R-:W-:-:S04]  /*793a0*/  FFMA.FTZ R7, R0, R18, -0.16845393180847167969 ;  /* 0xbe2c7f3000077423 */ /* 0x000fc80000010012 */
[----:B------:R-:W-:-:S04]  /*793b0*/  FFMA.FTZ R7, R0, R7, 0.1716887056827545166 ;  /* 0x3e2fcf2a00077423 */ /* 0x000fc80000010007 */
[----:B------:R-:W-:-:S04]  /*793c0*/  FFMA.FTZ R7, R0, R7, -0.17900948226451873779 ;  /* 0xbe374e4300077423 */ /* 0x000fc80000010007 */
[----:B------:R-:W-:-:S04]  /*793d0*/  FFMA.FTZ R7, R0, R7, 0.20512372255325317383 ;  /* 0x3e520bf400077423 */ /* 0x000fc80000010007 */
[----:B------:R-:W-:-:S04]  /*793e0*/  FFMA.FTZ R7, R0, R7, -0.24046532809734344482 ;  /* 0xbe763c8b00077423 */ /* 0x000fc80000010007 */
[----:B------:R-:W-:-:S04]  /*793f0*/  FFMA.FTZ R7, R0, R7, 0.28857114911079406738 ;  /* 0x3e93bf9900077423 */ /* 0x000fc80000010007 */
[----:B------:R-:W-:-:S04]  /*79400*/  FFMA.FTZ R7, R0, R7, -0.36067417263984680176 ;  /* 0xbeb8aa4900077423 */ /* 0x000fc80000010007 */
[C---:B------:R-:W-:Y:S01]  /*79410*/  FFMA.FTZ R7, R0.reuse, R7, 0.48089820146560668945 ;  /* 0x3ef6384a00077423 */ /* 0x040fe20000010007 */
[----:B------:R1:W3:Y:S03]  /*79420*/  I2F R9, R6 ;  /* 0x0000000600097306 */ /* 0x0002e60000201400 */
[----:B------:R-:W-:Y:S01]  /*79430*/  FFMA.FTZ R7, R0, R7, -0.72134751081466674805 ;  /* 0xbf38aa3b00077423 */ /* 0x000fe20000010007 */
[----:B------:R-:W-:-:S03]  /*79440*/  FSETP.NEU.AND P0, PT, R2, RZ, PT ;  /* 0x000000ff0200720b */ /* 0x000fc60003f0d000 */
[----:B-1----:R-:W-:-:S04]  /*79450*/  FMUL R6, R0, R7 ;  /* 0x0000000700067220 */ /* 0x002fc80000400000 */
[----:B------:R-:W-:-:S04]  /*79460*/  FMUL R2, R0, R6 ;  /* 0x0000000600027220 */ /* 0x000fc80000400000 */
[----:B------:R-:W-:Y:S01]  /*79470*/  FFMA.FTZ R7, R0, 1.4426950216293334961, R2 ;  /* 0x3fb8aa3b00077823 */ /* 0x000fe20000010002 */
[----:B------:R-:W-:Y:S02]  /*79480*/  FSEL R2, RZ, -23, P1 ;  /* 0xc1b80000ff027808 */ /* 0x000fe40000800000 */
[----:B------:R-:W-:-:S03]  /*79490*/  ISETP.GE.U32.AND P1, PT, R5, 0x7f800000, PT ;  /* 0x7f8000000500780c */ /* 0x000fc60003f26070 */
[----:B---3--:R-:W-:-:S04]  /*794a0*/  FFMA.FTZ R2, R9, 1.1920928955078125e-07, R2 ;  /* 0x3400000009027823 */ /* 0x008fc80000010002 */
[----:B------:R-:W-:-:S06]  /*794b0*/  FADD R8, R2, R7 ;  /* 0x0000000702087221 */ /* 0x000fcc0000000000 */
[----:B------:R-:W-:-:S04]  /*794c0*/  @P1 IMAD.MOV.U32 R7, RZ, RZ, 0x7f800000 ;  /* 0x7f800000ff071424 */ /* 0x000fc800078e00ff */
[----:B------:R-:W-:Y:S01]  /*794d0*/  @P1 FFMA.FTZ R8, R5, R7, +INF ;  /* 0x7f80000005081423 */ /* 0x000fe20000010007 */
[----:B------:R-:W-:Y:S01]  /*794e0*/  MOV R19, R14 ;  /* 0x0000000e00137202 */ /* 0x000fe20000000f00 */
[----:B--2---:R-:W-:Y:S04]  /*794f0*/  STL [R1+0x3604], R15 ;  /* 0x0036040f01007387 */ /* 0x004fe80000100800 */
[----:B------:R1:W-:Y:S04]  /*79500*/  STL [R1+0x410], R8 ;  /* 0x0004100801007387 */ /* 0x0003e80000100800 */
[----:B------:R-:W2:Y:S01]  /*79510*/  LDL.LU R14, [R1+0xeec] ;  /* 0x000eec00010e7983 */ /* 0x000ea20000300800 */
[----:B------:R-:W-:Y:S01]  /*79520*/  LOP3.LUT R3, R3, 0xffffffef, RZ, 0xc0, !PT ;  /* 0xffffffef03037812 */ /* 0x000fe200078ec0ff */
[----:B------:R-:W-:-:S03]  /*79530*/  FMUL R0, R15, 8388608 ;  /* 0x4b0000000f007820 */ /* 0x000fc60000400000 */
[----:B------:R-:W-:Y:S02]  /*79540*/  @P0 LOP3.LUT R3, R3, 0x10, RZ, 0xfc, !PT ;  /* 0x0000001003030812 */ /* 0x000fe400078efcff */
        /* <DEDUP_REMOVED lines=11> */
[----:B------:R-:W-:-:S04]  /*79600*/  FFMA.FTZ R7, R2, R7, 0.28857114911079406738 ;  /* 0x3e93bf9902077423 */ /* 0x000fc80000010007 */
[----:B------:R-:W-:Y:S01]  /*79610*/  FFMA.FTZ R7, R2, R7, -0.36067417263984680176 ;  /* 0xbeb8aa4902077423 */ /* 0x000fe20000010007 */
[----:B------:R-:W-:-:S03]  /*79620*/  FSETP.NEU.AND P1, PT, R5, RZ, PT ;  /* 0x000000ff0500720b */ /* 0x000fc60003f2d000 */
[C---:B------:R-:W-:Y:S01]  /*79630*/  FFMA.FTZ R7, R2.reuse, R7, 0.48089820146560668945 ;  /* 0x3ef6384a02077423 */ /* 0x040fe20000010007 */
[----:B-1----:R1:W3:Y:S03]  /*79640*/  I2F R8, R6 ;  /* 0x0000000600087306 */ /* 0x0022e60000201400 */
[----:B------:R-:W-:Y:S01]  /*79650*/  FFMA.FTZ R7, R2, R7, -0.72134751081466674805 ;  /* 0xbf38aa3b02077423 */ /* 0x000fe20000010007 */
[----:B------:R-:W-:-:S03]  /*79660*/  LOP3.LUT R3, R3, 0xffffffdf, RZ, 0xc0, !PT ;  /* 0xffffffdf03037812 */ /* 0x000fc600078ec0ff */
[C---:B-1----:R-:W-:Y:S02]  /*79670*/  FMUL R6, R2.reuse, R7 ;  /* 0x0000000702067220 */ /* 0x042fe40000400000 */
[----:B------:R-:W-:Y:S02]  /*79680*/  @P1 LOP3.LUT R3, R3, 0x20, RZ, 0xfc, !PT ;  /* 0x0000002003031812 */ /* 0x000fe400078efcff */
[----:B------:R-:W-:Y:S01]  /*79690*/  FMUL R5, R2, R6 ;  /* 0x0000000602057220 */ /* 0x000fe20000400000 */
[----:B------:R-:W-:-:S03]  /*796a0*/  ISETP.GE.U32.AND P1, PT, R0, 0x7f800000, PT ;  /* 0x7f8000000000780c */ /* 0x000fc60003f26070 */
[----:B------:R-:W-:Y:S01]  /*796b0*/  FFMA.FTZ R6, R2, 1.4426950216293334961, R5 ;  /* 0x3fb8aa3b02067823 */ /* 0x000fe20000010005 */
[----:B------:R-:W-:-:S05]  /*796c0*/  FSEL R5, RZ, -23, P0 ;  /* 0xc1b80000ff057808 */ /* 0x000fca0000000000 */
[----:B---3--:R-:W-:-:S04]  /*796d0*/  FFMA.FTZ R5, R8, 1.1920928955078125e-07, R5 ;  /* 0x3400000008057823 */ /* 0x008fc80000010005 */
[----:B------:R-:W-:Y:S01]  /*796e0*/  FADD R7, R5, R6 ;  /* 0x0000000605077221 */ /* 0x000fe20000000000 */
[----:B------:R-:W-:-:S05]  /*796f0*/  @P1 MOV R6, 0x7f800000 ;  /* 0x7f80000000061802 */ /* 0x000fca0000000f00 */
[C---:B------:R-:W-:Y:S01]  /*79700*/  @P1 FFMA.FTZ R7, R0.reuse, R6, +INF ;  /* 0x7f80000000071423 */ /* 0x040fe20000010006 */
[----:B------:R-:W-:Y:S02]  /*79710*/  FSETP.NEU.AND P0, PT, R0, RZ, PT ;  /* 0x000000ff0000720b */ /* 0x000fe40003f0d000 */
[----:B------:R-:W-:-:S11]  /*79720*/  LOP3.LUT R3, R3, 0xffffffbf, RZ, 0xc0, !PT ;  /* 0xffffffbf03037812 */ /* 0x000fd600078ec0ff */
[----:B------:R-:W-:Y:S02]  /*79730*/  @P0 LOP3.LUT R3, R3, 0x40, RZ, 0xfc, !PT ;  /* 0x0000004003030812 */ /* 0x000fe400078efcff */
[----:B------:R-:W-:Y:S02]  /*79740*/  FSETP.GEU.AND P1, PT, R13, 1.175494350822287508e-38, PT ;  /* 0x008000000d00780b */ /* 0x000fe40003f2e000 */
[----:B------:R-:W-:Y:S01]  /*79750*/  LOP3.LUT R3, R3, 0xffffff7f, RZ, 0xc0, !PT ;  /* 0xffffff7f03037812 */ /* 0x000fe200078ec0ff */
[C---:B--2---:R-:W-:Y:S01]  /*79760*/  FMUL R2, R14.reuse, 8388608 ;  /* 0x4b0000000e027820 */ /* 0x044fe20000400000 */
[----:B------:R-:W-:-:S04]  /*79770*/  FSETP.GEU.AND P2, PT, R14, 1.175494350822287508e-38, PT ;  /* 0x008000000e00780b */ /* 0x000fc80003f4e000 */
[----:B------:R-:W-:-:S04]  /*79780*/  FSEL R2, R2, R14, !P2 ;  /* 0x0000000e02027208 */ /* 0x000fc80005000000 */
[----:B------:R-:W-:-:S04]  /*79790*/  IADD3 R5, R2, -0x3f3504f3, RZ ;  /* 0xc0cafb0d02057810 */ /* 0x000fc80007ffe0ff */
[----:B------:R-:W-:-:S04]  /*797a0*/  LOP3.LUT R5, R5, 0xff800000, RZ, 0xc0, !PT ;  /* 0xff80000005057812 */ /* 0x000fc800078ec0ff */
[----:B------:R1:W2:Y:S01]  /*797b0*/  I2F R6, R5 ;  /* 0x0000000500067306 */ /* 0x0002a20000201400 */
[----:B------:R-:W-:-:S04]  /*797c0*/  IMAD.IADD R0, R2, 0x1, -R5 ;  /* 0x0000000102007824 */ /* 0x000fc800078e0a05 */
[----:B------:R-:W-:Y:S01]  /*797d0*/  FADD R0, R0, -1 ;  /* 0xbf80000000007421 */ /* 0x000fe20000000000 */
[----:B-1----:R-:W-:-:S05]  /*797e0*/  FSEL R5, RZ, -23, P2 ;  /* 0xc1b80000ff057808 */ /* 0x002fca0001000000 */
[----:B--2---:R-:W-:Y:S02]  /*797f0*/  FFMA.FTZ R6, R6, 1.1920928955078125e-07, R5 ;  /* 0x3400000006067823 */ /* 0x004fe40000010005 */
[----:B------:R-:W-:-:S04]  /*79800*/  FFMA.FTZ R5, R0, R18, -0.16845393180847167969 ;  /* 0xbe2c7f3000057423 */ /* 0x000fc80000010012 */
[----:B------:R-:W-:-:S04]  /*79810*/  FFMA.FTZ R5, R0, R5, 0.1716887056827545166 ;  /* 0x3e2fcf2a00057423 */ /* 0x000fc80000010005 */
[----:B------:R-:W-:-:S04]  /*79820*/  FFMA.FTZ R5, R0, R5, -0.17900948226451873779 ;  /* 0xbe374e4300057423 */ /* 0x000fc80000010005 */
[----:B------:R-:W-:-:S04]  /*79830*/  FFMA.FTZ R5, R0, R5, 0.20512372255325317383 ;  /* 0x3e520bf400057423 */ /* 0x000fc80000010005 */
[----:B------:R-:W-:-:S04]  /*79840*/  FFMA.FTZ R5, R0, R5, -0.24046532809734344482 ;  /* 0xbe763c8b00057423 */ /* 0x000fc80000010005 */
[----:B------:R-:W-:-:S04]  /*79850*/  FFMA.FTZ R5, R0, R5, 0.28857114911079406738 ;  /* 0x3e93bf9900057423 */ /* 0x000fc80000010005 */
[----:B------:R-:W-:-:S04]  /*79860*/  FFMA.FTZ R5, R0, R5, -0.36067417263984680176 ;  /* 0xbeb8aa4900057423 */ /* 0x000fc80000010005 */
[----:B------:R-:W-:-:S04]  /*79870*/  FFMA.FTZ R5, R0, R5, 0.48089820146560668945 ;  /* 0x3ef6384a00057423 */ /* 0x000fc80000010005 */
[----:B------:R-:W-:Y:S01]  /*79880*/  FFMA.FTZ R5, R0, R5, -0.72134751081466674805 ;  /* 0xbf38aa3b00057423 */ /* 0x000fe20000010005 */
[----:B------:R-:W-:-:S03]  /*79890*/  ISETP.GE.U32.AND P0, PT, R2, 0x7f800000, PT ;  /* 0x7f8000000200780c */ /* 0x000fc60003f06070 */
[----:B------:R-:W-:-:S04]  /*798a0*/  FMUL R5, R0, R5 ;  /* 0x0000000500057220 */ /* 0x000fc80000400000 */
[----:B------:R-:W-:-:S04]  /*798b0*/  FMUL R5, R0, R5 ;  /* 0x0000000500057220 */ /* 0x000fc80000400000 */
[----:B------:R-:W-:-:S04]  /*798c0*/  FFMA.FTZ R0, R0, 1.4426950216293334961, R5 ;  /* 0x3fb8aa3b00007823 */ /* 0x000fc80000010005 */
[----:B------:R-:W-:Y:S02]  /*798d0*/  FADD R6, R6, R0 ;  /* 0x0000000006067221 */ /* 0x000fe40000000000 */
[----:B------:R-:W-:Y:S01]  /*798e0*/  FMUL R0, R13, 8388608 ;  /* 0x4b0000000d007820 */ /* 0x000fe20000400000 */
[----:B------:R-:W-:-:S04]  /*798f0*/  @P0 MOV R5, 0x7f800000 ;  /* 0x7f80000000050802 */ /* 0x000fc80000000f00 */
[----:B------:R-:W-:Y:S01]  /*79900*/  FSEL R0, R0, R13, !P1 ;  /* 0x0000000d00007208 */ /* 0x000fe20004800000 */
[----:B------:R-:W-:-:S03]  /*79910*/  @P0 FFMA.FTZ R6, R2, R5, +INF ;  /* 0x7f80000002060423 */ /* 0x000fc60000010005 */
[----:B------:R-:W-:Y:S01]  /*79920*/  IADD3 R5, R0, -0x3f3504f3, RZ ;  /* 0xc0cafb0d00057810 */ /* 0x000fe20007ffe0ff */
[----:B------:R-:W-:Y:S03]  /*79930*/  STL [R1+0x3618], R14 ;  /* 0x0036180e01007387 */ /* 0x000fe60000100800 */
[----:B------:R-:W-:Y:S01]  /*79940*/  LOP3.LUT R5, R5, 0xff800000, RZ, 0xc0, !PT ;  /* 0xff80000005057812 */ /* 0x000fe200078ec0ff */
[----:B------:R-:W-:Y:S04]  /*79950*/  STL [R1+0x424], R7 ;  /* 0x0004240701007387 */ /* 0x000fe80000100800 */
[----:B------:R-:W-:Y:S04]  /*79960*/  STL [R1+0x362c], R13 ;  /* 0x00362c0d01007387 */ /* 0x000fe80000100800 */
[----:B------:R1:W-:Y:S01]  /*79970*/  STL [R1+0x420], R6 ;  /* 0x0004200601007387 */ /* 0x0003e20000100800 */
[----:B------:R-:W-:Y:S01]  /*79980*/  FSETP.NEU.AND P0, PT, R2, RZ, PT ;  /* 0x000000ff0200720b */ /* 0x000fe20003f0d000 */
[----:B-1----:R1:W2:Y:S01]  /*79990*/  I2F R6, R5 ;  /* 0x0000000500067306 */ /* 0x0022a20000201400 */
[----:B------:R-:W-:-:S05]  /*799a0*/  IADD3 R2, R0, -R5, RZ ;  /* 0x8000000500027210 */ /* 0x000fca0007ffe0ff */
        /* <DEDUP_REMOVED lines=10> */
[----:B------:R-:W-:Y:S01]  /*79a50*/  FFMA.FTZ R5, R2, R5, 0.48089820146560668945 ;  /* 0x3ef6384a02057423 */ /* 0x000fe20000010005 */
[----:B------:R-:W-:-:S03]  /*79a60*/  @P0 LOP3.LUT R3, R3, 0x80, RZ, 0xfc, !PT ;  /* 0x0000008003030812 */ /* 0x000fc600078efcff */
[----:B------:R-:W-:Y:S01]  /*79a70*/  FFMA.FTZ R5, R2, R5, -0.72134751081466674805 ;  /* 0xbf38aa3b02057423 */ /* 0x000fe20000010005 */
[----:B------:R-:W-:-:S03]  /*79a80*/  ISETP.GE.U32.AND P0, PT, R0, 0x7f800000, PT ;  /* 0x7f8000000000780c */ /* 0x000fc60003f06070 */
[----:B------:R-:W-:-:S04]  /*79a90*/  FMUL R5, R2, R5 ;  /* 0x0000000502057220 */ /* 0x000fc80000400000 */
[----:B------:R-:W-:-:S04]  /*79aa0*/  FMUL R5, R2, R5 ;  /* 0x0000000502057220 */ /* 0x000fc80000400000 */
[----:B------:R-:W-:-:S04]  /*79ab0*/  FFMA.FTZ R2, R2, 1.4426950216293334961, R5 ;  /* 0x3fb8aa3b02027823 */ /* 0x000fc80000010005 */
[----:B------:R-:W-:Y:S02]  /*79ac0*/  FADD R7, R6, R2 ;  /* 0x0000000206077221 */ /* 0x000fe40000000000 */
[----:B------:R-:W-:-:S04]  /*79ad0*/  @P0 IMAD.MOV.U32 R2, RZ, RZ, 0x7f800000 ;  /* 0x7f800000ff020424 */ /* 0x000fc800078e00ff */
[----:B------:R-:W-:Y:S01]  /*79ae0*/  @P0 FFMA.FTZ R7, R0, R2, +INF ;  /* 0x7f80000000070423 */ /* 0x000fe20000010002 */
[C---:B------:R-:W-:Y:S01]  /*79af0*/  FSETP.GEU.AND P0, PT, R12.reuse, 1.175494350822287508e-38, PT ;  /* 0x008000000c00780b */ /* 0x040fe20003f0e000 */
[----:B------:R-:W-:-:S05]  /*79b00*/  FMUL R2, R12, 8388608 ;  /* 0x4b0000000c027820 */ /* 0x000fca0000400000 */
[----:B------:R-:W-:-:S04]  /*79b10*/  FSEL R2, R2, R12, !P0 ;  /* 0x0000000c02027208 */ /* 0x000fc80004000000 */
[----:B------:R-:W-:Y:S01]  /*79b20*/  IADD3 R5, R2, -0x3f3504f3, RZ ;  /* 0xc0cafb0d02057810 */ /* 0x000fe20007ffe0ff */
[----:B------:R1:W-:Y:S03]  /*79b30*/  STL [R1+0x41c], R7 ;  /* 0x00041c0701007387 */ /* 0x0003e60000100800 */
[----:B------:R-:W-:-:S04]  /*79b40*/  LOP3.LUT R5, R5, 0xff800000, RZ, 0xc0, !PT ;  /* 0xff80000005057812 */ /* 0x000fc800078ec0ff */
[----:B-1----:R1:W2:Y:S01]  /*79b50*/  I2F R7, R5 ;  /* 0x0000000500077306 */ /* 0x0022a20000201400 */
[----:B------:R-:W-:Y:S02]  /*79b60*/  FSEL R6, RZ, -23, P0 ;  /* 0xc1b80000ff067808 */ /* 0x000fe40000000000 */
[----:B-1----:R-:W-:-:S05]  /*79b70*/  IADD3 R5, R2, -R5, RZ ;  /* 0x8000000502057210 */ /* 0x002fca0007ffe0ff */
[----:B------:R-:W-:Y:S02]  /*79b80*/  FADD R5, R5, -1 ;  /* 0xbf80000005057421 */ /* 0x000fe40000000000 */
        /* <DEDUP_REMOVED lines=14> */
[----:B------:R-:W-:Y:S01]  /*79c70*/  FADD R8, R7, R5 ;  /* 0x0000000507087221 */ /* 0x000fe20000000000 */
[----:B------:R-:W-:Y:S01]  /*79c80*/  @P0 MOV R5, 0x7f800000 ;  /* 0x7f80000000050802 */ /* 0x000fe20000000f00 */
[----:B------:R-:W-:-:S04]  /*79c90*/  IMAD.MOV.U32 R7, RZ, RZ, R19 ;  /* 0x000000ffff077224 */ /* 0x000fc800078e0013 */
[----:B------:R-:W-:Y:S01]  /*79ca0*/  @P0 FFMA.FTZ R8, R2, R5, +INF ;  /* 0x7f80000002080423 */ /* 0x000fe20000010005 */
[C---:B------:R-:W-:Y:S01]  /*79cb0*/  FSETP.GEU.AND P0, PT, R7.reuse, 1.175494350822287508e-38, PT ;  /* 0x008000000700780b */ /* 0x040fe20003f0e000 */
[----:B------:R-:W-:-:S05]  /*79cc0*/  FMUL R5, R7, 8388608 ;  /* 0x4b00000007057820 */ /* 0x000fca0000400000 */
[----:B------:R-:W-:-:S04]  /*79cd0*/  FSEL R9, R5, R7, !P0 ;  /* 0x0000000705097208 */ /* 0x000fc80004000000 */
[----:B------:R-:W-:-:S04]  /*79ce0*/  IADD3 R5, R9, -0x3f3504f3, RZ ;  /* 0xc0cafb0d09057810 */ /* 0x000fc80007ffe0ff */
[----:B------:R-:W-:-:S04]  /*79cf0*/  LOP3.LUT R5, R5, 0xff800000, RZ, 0xc0, !PT ;  /* 0xff80000005057812 */ /* 0x000fc800078ec0ff */
[----:B------:R1:W2:Y:S01]  /*79d00*/  I2F R6, R5 ;  /* 0x0000000500067306 */ /* 0x0002a20000201400 */
[----:B------:R-:W-:Y:S04]  /*79d10*/  STL [R1+0x3640], R12 ;  /* 0x0036400c01007387 */ /* 0x000fe80000100800 */
[----:B------:R3:W-:Y:S01]  /*79d20*/  STL [R1+0x418], R8 ;  /* 0x0004180801007387 */ /* 0x0007e20000100800 */
[----:B-1----:R-:W-:Y:S02]  /*79d30*/  IADD3 R5, R9, -R5, RZ ;  /* 0x8000000509057210 */ /* 0x002fe40007ffe0ff */
[----:B---3--:R-:W-:-:S03]  /*79d40*/  FSEL R8, RZ, -23, P0 ;  /* 0xc1b80000ff087808 */ /* 0x008fc60000000000 */
        /* <DEDUP_REMOVED lines=8> */
[----:B------:R-:W-:Y:S01]  /*79dd0*/  FFMA.FTZ R6, R5, R6, -0.36067417263984680176 ;  /* 0xbeb8aa4905067423 */ /* 0x000fe20000010006 */
[----:B------:R-:W-:-:S03]  /*79de0*/  FSETP.GT.AND P2, PT, |R4|, 8.50705917302346158658e+37, PT ;  /* 0x7e8000000400780b */ /* 0x000fc60003f44200 */
[----:B------:R-:W-:Y:S01]  /*79df0*/  FFMA.FTZ R6, R5, R6, 0.48089820146560668945 ;  /* 0x3ef6384a05067423 */ /* 0x000fe20000010006 */
[----:B------:R-:W-:-:S03]  /*79e00*/  FSETP.GEU.AND P0, PT, |R4|, 1.175494350822287508e-38, PT ;  /* 0x008000000400780b */ /* 0x000fc60003f0e200 */
[----:B------:R-:W-:-:S04]  /*79e10*/  FFMA.FTZ R6, R5, R6, -0.72134751081466674805 ;  /* 0xbf38aa3b05067423 */ /* 0x000fc80000010006 */
[----:B------:R-:W-:-:S04]  /*79e20*/  FMUL R6, R5, R6 ;  /* 0x0000000605067220 */ /* 0x000fc80000400000 */
[C---:B------:R-:W-:Y:S02]  /*79e30*/  FMUL R6, R5.reuse, R6 ;  /* 0x0000000605067220 */ /* 0x040fe40000400000 */
[----:B------:R-:W-:Y:S02]  /*79e40*/  @P2 FMUL R4, R4, 0.25 ;  /* 0x3e80000004042820 */ /* 0x000fe40000400000 */
[----:B------:R-:W-:Y:S02]  /*79e50*/  FFMA.FTZ R5, R5, 1.4426950216293334961, R6 ;  /* 0x3fb8aa3b05057823 */ /* 0x000fe40000010006 */
[----:B------:R-:W-:Y:S02]  /*79e60*/  @!P0 FMUL R4, R4, 16777216 ;  /* 0x4b80000004048820 */ /* 0x000fe40000400000 */
[----:B------:R-:W-:Y:S01]  /*79e70*/  FADD R5, R8, R5 ;  /* 0x0000000508057221 */ /* 0x000fe20000000000 */
[----:B------:R-:W-:Y:S01]  /*79e80*/  STL [R1+0x3c8], R9 ;  /* 0x0003c80901007387 */ /* 0x000fe20000100800 */
[----:B------:R1:W2:Y:S03]  /*79e90*/  MUFU.RCP R22, R4 ;  /* 0x0000000400167308 */ /* 0x0002a60000001000 */
[----:B------:R3:W-:Y:S04]  /*79ea0*/  STL [R1+0x414], R5 ;  /* 0x0004140501007387 */ /* 0x0007e80000100800 */
[----:B-1----:R-:W4:Y:S04]  /*79eb0*/  LDL.LU R4, [R1+0x940] ;  /* 0x0009400001047983 */ /* 0x002f280000300800 */
[----:B---3--:R-:W3:Y:S04]  /*79ec0*/  LDL.LU R5, [R1+0x930] ;  /* 0x0009300001057983 */ /* 0x008ee80000300800 */
[----:B------:R-:W1:Y:S04]  /*79ed0*/  S2R R19, SR_TID.X ;  /* 0x0000000000137919 */ /* 0x000e680000002100 */
[----:B------:R-:W5:Y:S04]  /*79ee0*/  S2R R9, SR_TID.X ;  /* 0x0000000000097919 */ /* 0x000f680000002100 */
[----:B------:R-:W2:Y:S01]  /*79ef0*/  S2R R6, SR_CTAID.Y ;  /* 0x0000000000067919 */ /* 0x000ea20000002600 */
[----:B0-----:R-:W-:-:S02]  /*79f00*/  LOP3.LUT R20, R20, 0x1c, RZ, 0xc0, !PT ;  /* 0x0000001c14147812 */ /* 0x001fc400078ec0ff */
[C---:B-1----:R-:W-:Y:S02]  /*79f10*/  LOP3.LUT R12, R19.reuse, 0x3, RZ, 0xc0, !PT ;  /* 0x00000003130c7812 */ /* 0x042fe400078ec0ff */
[----:B------:R-:W-:Y:S02]  /*79f20*/  LOP3.LUT R10, R19, 0x60, RZ, 0xc0, !PT ;  /* 0x00000060130a7812 */ /* 0x000fe400078ec0ff */
[----:B------:R-:W0:Y:S01]  /*79f30*/  S2R R19, SR_CTAID.X ;  /* 0x0000000000137919 */ /* 0x000e220000002500 */
[----:B------:R-:W-:Y:S02]  /*79f40*/  LOP3.LUT R3, R3, 0xfffffffd, RZ, 0xc0, !PT ;  /* 0xfffffffd03037812 */ /* 0x000fe400078ec0ff */
[----:B------:R-:W-:Y:S01]  /*79f50*/  IMAD.SHL.U32 R10, R10, 0x40, RZ ;  /* 0x000000400a0a7824 */ /* 0x000fe200078e00ff */
[----:B------:R-:W-:Y:S02]  /*79f60*/  SHF.L.U32 R11, R20, 0x2, RZ ;  /* 0x00000002140b7819 */ /* 0x000fe400000006ff */
[----:B------:R-:W-:-:S02]  /*79f70*/  SHF.L.U32 R28, R12, 0x5, RZ ;  /* 0x000000050c1c7819 */ /* 0x000fc400000006ff */
[----:B------:R-:W-:Y:S02]  /*79f80*/  @P2 LOP3.LUT R3, R3, 0x2, RZ, 0xfc, !PT ;  /* 0x0000000203032812 */ /* 0x000fe400078efcff */
[----:B------:R-:W-:Y:S02]  /*79f90*/  LOP3.LUT R28, R28, R11, RZ, 0x3c, !PT ;  /* 0x0000000b1c1c7212 */ /* 0x000fe400078e3cff */
[----:B------:R-:W-:Y:S02]  /*79fa0*/  FSETP.NEU.AND P1, PT, R0, RZ, PT ;  /* 0x000000ff0000720b */ /* 0x000fe40003f2d000 */
[----:B------:R-:W-:-:S04]  /*79fb0*/  LOP3.LUT R3, R3, 0xfffffbff, RZ, 0xc0, !PT ;  /* 0xfffffbff03037812 */ /* 0x000fc800078ec0ff */
[----:B------:R-:W-:Y:S02]  /*79fc0*/  @P0 LOP3.LUT R3, R3, 0x400, RZ, 0xfc, !PT ;  /* 0x0000040003030812 */ /* 0x000fe400078efcff */
[----:B0-----:R-:W-:Y:S02]  /*79fd0*/  SHF.L.U32 R19, R19, 0x6, RZ ;  /* 0x0000000613137819 */ /* 0x001fe400000006ff */
[----:B------:R-:W-:-:S04]  /*79fe0*/  LOP3.LUT R3, R3, 0xfffffeff, RZ, 0xc0, !PT ;  /* 0xfffffeff03037812 */ /* 0x000fc800078ec0ff */
[----:B------:R-:W-:-:S04]  /*79ff0*/  @P1 LOP3.LUT R3, R3, 0x100, RZ, 0xfc, !PT ;  /* 0x0000010003031812 */ /* 0x000fc800078efcff */
[----:B------:R-:W-:Y:S01]  /*7a000*/  LOP3.LUT R3, R3, 0xfffffdff, RZ, 0xc0, !PT ;  /* 0xfffffdff03037812 */ /* 0x000fe200078ec0ff */
[----:B--2---:R-:W-:Y:S04]  /*7a010*/  STL [R1+0x39c], R22 ;  /* 0x00039c1601007387 */ /* 0x004fe80000100800 */
[----:B------:R-:W-:Y:S01]  /*7a020*/  STL [R1+0x3504], R22 ;  /* 0x0035041601007387 */ /* 0x000fe20000100800 */
[----:B----4-:R-:W-:Y:S02]  /*7a030*/  @P2 FMUL R4, R4, 0.25 ;  /* 0x3e80000004042820 */ /* 0x010fe40000400000 */
[----:B---3--:R-:W-:Y:S02]  /*7a040*/  @P2 FMUL R5, R5, 0.25 ;  /* 0x3e80000005052820 */ /* 0x008fe40000400000 */
[----:B------:R-:W-:-:S02]  /*7a050*/  @!P0 FMUL R4, R4, 16777216 ;  /* 0x4b80000004048820 */ /* 0x000fc40000400000 */
[----:B------:R-:W-:Y:S02]  /*7a060*/  @!P0 FMUL R5, R5, 16777216 ;  /* 0x4b80000005058820 */ /* 0x000fe40000400000 */
[C---:B------:R-:W-:Y:S02]  /*7a070*/  FMUL R4, R22.reuse, R4 ;  /* 0x0000000416047220 */ /* 0x040fe40000400000 */
[----:B------:R-:W-:-:S05]  /*7a080*/  FMUL R8, R22, R5 ;  /* 0x0000000516087220 */ /* 0x000fca0000400000 */
[----:B------:R-:W-:Y:S02]  /*7a090*/  F2FP.PACK_AB R8, R4, R8 ;  /* 0x000000080408723e */ /* 0x000fe400000000ff */
[----:B-----5:R-:W-:-:S04]  /*7a0a0*/  LOP3.LUT R4, R9, 0x18, RZ, 0xc0, !PT ;  /* 0x0000001809047812 */ /* 0x020fc800078ec0ff */
[----:B------:R-:W-:-:S05]  /*7a0b0*/  LEA R4, R4, R10, 0xa ;  /* 0x0000000a04047211 */ /* 0x000fca00078e50ff */
[----:B------:R-:W-:Y:S02]  /*7a0c0*/  IMAD.IADD R28, R28, 0x1, R4 ;  /* 0x000000011c1c7824 */ /* 0x000fe400078e0204 */
[----:B------:R-:W-:Y:S01]  /*7a0d0*/  IMAD R4, R6, c[0x0][0x1c0], RZ ;  /* 0x0000700006047a24 */ /* 0x000fe200078e02ff */
[----:B------:R-:W-:Y:S02]  /*7a0e0*/  LOP3.LUT R6, R19, 0x3f, R9, 0xf8, !PT ;  /* 0x0000003f13067812 */ /* 0x000fe400078ef809 */
[----:B------:R-:W-:-:S03]  /*7a0f0*/  FSETP.NEU.AND P0, PT, R2, RZ, PT ;  /* 0x000000ff0200720b */ /* 0x000fc60003f0d000 */
[----:B------:R-:W-:Y:S01]  /*7a100*/  IMAD R2, R6, c[0x0][0x1c4], RZ ;  /* 0x0000710006027a24 */ /* 0x000fe200078e02ff */
[----:B------:R-:W-:-:S03]  /*7a110*/  SHF.L.U32 R5, R4, 0x1, RZ ;  /* 0x0000000104057819 */ /* 0x000fc600000006ff */
[----:B------:R-:W-:Y:S02]  /*7a120*/  IMAD.SHL.U32 R0, R2, 0x2, RZ ;  /* 0x0000000202007824 */ /* 0x000fe400078e00ff */
[----:B------:R-:W-:-:S03]  /*7a130*/  IMAD.HI R4, R4, 0x2, RZ ;  /* 0x0000000204047827 */ /* 0x000fc600078e02ff */
[----:B------:R-:W-:Y:S01]  /*7a140*/  IADD3 R0, P1, P2, R0, c[0x0][0x178], R5 ;  /* 0x00005e0000007a10 */ /* 0x000fe20007a3e005 */
[----:B------:R-:W-:Y:S01]  /*7a150*/  IMAD.HI R2, R2, 0x2, RZ ;  /* 0x0000000202027827 */ /* 0x000fe200078e02ff */
[----:B------:R-:W-:Y:S01]  /*7a160*/  @P0 LOP3.LUT R3, R3, 0x200, RZ, 0xfc, !PT ;  /* 0x0000020003030812 */ /* 0x000fe200078efcff */
[----:B------:R0:W-:Y:S03]  /*7a170*/  STL [R1+0x3508], R8 ;  /* 0x0035080801007387 */ /* 0x0001e60000100800 */
[----:B------:R-:W-:Y:S01]  /*7a180*/  IADD3.X R2, R2, c[0x0][0x17c], R4, P1, P2 ;  /* 0x00005f0002027a10 */ /* 0x000fe20000fe4404 */
[----:B------:R-:W-:Y:S04]  /*7a190*/  STL [R1+0x350c], R28 ;  /* 0x00350c1c01007387 */ /* 0x000fe80000100800 */
[----:B------:R-:W-:Y:S04]  /*7a1a0*/  STL [R1+0x3644], R3 ;  /* 0x0036440301007387 */ /* 0x000fe80000100800 */
[----:B------:R1:W-:Y:S04]  /*7a1b0*/  STL [R1+0x33ac], R0 ;  /* 0x0033ac0001007387 */ /* 0x0003e80000100800 */
[----:B------:R-:W-:Y:S04]  /*7a1c0*/  STL [R1+0x33a4], R2 ;  /* 0x0033a40201007387 */ /* 0x000fe80000100800 */
[----:B------:R-:W2:Y:S04]  /*7a1d0*/  LDL.LU R6, [R1+0xbe8] ;  /* 0x000be80001067983 */ /* 0x000ea80000300800 */
[----:B--2---:R2:W-:Y:S04]  /*7a1e0*/  STL [R1+0x3648], R6 ;  /* 0x0036480601007387 */ /* 0x0045e80000100800 */
[----:B------:R-:W3:Y:S04]  /*7a1f0*/  LDL.LU R4, [R1+0xbec] ;  /* 0x000bec0001047983 */ /* 0x000ee80000300800 */
[----:B---3--:R3:W-:Y:S04]  /*7a200*/  STL [R1+0x364c], R4 ;  /* 0x00364c0401007387 */ /* 0x0087e80000100800 */
[----:B------:R-:W4:Y:S04]  /*7a210*/  LDL.LU R5, [R1+0xbd8] ;  /* 0x000bd80001057983 */ /* 0x000f280000300800 */
[----:B----4-:R4:W-:Y:S04]  /*7a220*/  STL [R1+0x3650], R5 ;  /* 0x0036500501007387 */ /* 0x0109e80000100800 */
[----:B0-----:R-:W5:Y:S04]  /*7a230*/  LDL.LU R8, [R1+0xbdc] ;  /* 0x000bdc0001087983 */ /* 0x001f680000300800 */
[----:B-----5:R0:W-:Y:S04]  /*7a240*/  STL [R1+0x3654], R8 ;  /* 0x0036540801007387 */ /* 0x0201e80000100800 */
        /* <DEDUP_REMOVED lines=12> */
[----:B-1----:R-:W5:Y:S04]  /*7a310*/  LDL.LU R0, [R1+0xb68] ;  /* 0x000b680001007983 */ /* 0x002f680000300800 */
        /* <DEDUP_REMOVED lines=10> */
[----:B--2---:R-:W2:Y:S04]  /*7a3c0*/  LDL.LU R6, [R1+0xc1c] ;  /* 0x000c1c0001067983 */ /* 0x004ea80000300800 */
[----:B---3--:R-:W3:Y:S04]  /*7a3d0*/  LDL.LU R4, [R1+0xc08] ;  /* 0x000c080001047983 */ /* 0x008ee80000300800 */
[----:B------:R-:W3:Y:S04]  /*7a3e0*/  LDL.LU R2, [R1+0xc0c] ;  /* 0x000c0c0001027983 */ /* 0x000ee80000300800 */
[----:B----4-:R-:W4:Y:S04]  /*7a3f0*/  LDL.LU R5, [R1+0xbf8] ;  /* 0x000bf80001057983 */ /* 0x010f280000300800 */
[----:B0-----:R-:W4:Y:S01]  /*7a400*/  LDL.LU R8, [R1+0xbfc] ;  /* 0x000bfc0001087983 */ /* 0x001f220000300800 */
[----:B------:R-:W-:-:S13]  /*7a410*/  FSETP.GT.AND P1, PT, |R7|, 8.50705917302346158658e+37, PT ;  /* 0x7e8000000700780b */ /* 0x000fda0003f24200 */
[----:B-----5:R-:W-:Y:S02]  /*7a420*/  @P1 FMUL R3, R3, 0.25 ;  /* 0x3e80000003031820 */ /* 0x020fe40000400000 */
[----:B--2---:R-:W-:Y:S02]  /*7a430*/  @P1 FMUL R6, R6, 0.25 ;  /* 0x3e80000006061820 */ /* 0x004fe40000400000 */
[----:B---3--:R-:W-:Y:S02]  /*7a440*/  @P1 FMUL R4, R4, 0.25 ;  /* 0x3e80000004041820 */ /* 0x008fe40000400000 */
[----:B------:R-:W-:Y:S02]  /*7a450*/  @P1 FMUL R2, R2, 0.25 ;  /* 0x3e80000002021820 */ /* 0x000fe40000400000 */
[----:B----4-:R-:W-:Y:S02]  /*7a460*/  @P1 FMUL R5, R5, 0.25 ;  /* 0x3e80000005051820 */ /* 0x010fe40000400000 */
[----:B------:R-:W-:-:S05]  /*7a470*/  @P1 FMUL R8, R8, 0.25 ;  /* 0x3e80000008081820 */ /* 0x000fca0000400000 */
[----:B------:R0:W-:Y:S04]  /*7a480*/  STL [R1+0x31c], R8 ;  /* 0x00031c0801007387 */ /* 0x0001e80000100800 */
[----:B0-----:R-:W2:Y:S04]  /*7a490*/  LDL.LU R8, [R1+0x3654] ;  /* 0x0036540001087983 */ /* 0x001ea80000300800 */
[----:B------:R0:W-:Y:S04]  /*7a4a0*/  STL [R1+0x320], R5 ;  /* 0x0003200501007387 */ /* 0x0001e80000100800 */
[----:B0-----:R-:W3:Y:S04]  /*7a4b0*/  LDL.LU R5, [R1+0x3650] ;  /* 0x0036500001057983 */ /* 0x001ee80000300800 */
[----:B------:R-:W-:Y:S04]  /*7a4c0*/  STL [R1+0x35ac], R2 ;  /* 0x0035ac0201007387 */ /* 0x000fe80000100800 */
[----:B------:R0:W-:Y:S04]  /*7a4d0*/  STL [R1+0x328], R4 ;  /* 0x0003280401007387 */ /* 0x0001e80000100800 */
[----:B0-----:R-:W4:Y:S04]  /*7a4e0*/  LDL.LU R4, [R1+0x364c] ;  /* 0x00364c0001047983 */ /* 0x001f280000300800 */
[----:B------:R0:W-:Y:S04]  /*7a4f0*/  STL [R1+0x32c], R6 ;  /* 0x00032c0601007387 */ /* 0x0001e80000100800 */
[----:B0-----:R-:W5:Y:S04]  /*7a500*/  LDL.LU R6, [R1+0x3648] ;  /* 0x0036480001067983 */ /* 0x001f680000300800 */
[----:B------:R0:W-:Y:S04]  /*7a510*/  STL [R1+0x330], R3 ;  /* 0x0003300301007387 */ /* 0x0001e80000100800 */
[----:B0-----:R-:W5:Y:S01]  /*7a520*/  LDL.LU R3, [R1+0x3644] ;  /* 0x0036440001037983 */ /* 0x001f620000300800 */
[----:B------:R-:W-:-:S02]  /*7a530*/  @P1 FMUL R12, R12, 0.25 ;  /* 0x3e8000000c0c1820 */ /* 0x000fc40000400000 */
[----:B------:R-:W-:Y:S02]  /*7a540*/  @P1 FMUL R29, R29, 0.25 ;  /* 0x3e8000001d1d1820 */ /* 0x000fe40000400000 */
[----:B------:R-:W-:Y:S01]  /*7a550*/  @P1 FMUL R28, R28, 0.25 ;  /* 0x3e8000001c1c1820 */ /* 0x000fe20000400000 */
[----:B------:R0:W-:Y:S01]  /*7a560*/  STL [R1+0x334], R12 ;  /* 0x0003340c01007387 */ /* 0x0001e20000100800 */
[----:B------:R-:W-:Y:S02]  /*7a570*/  @P1 FMUL R27, R27, 0.25 ;  /* 0x3e8000001b1b1820 */ /* 0x000fe40000400000 */
[----:B------:R-:W-:Y:S02]  /*7a580*/  @P1 FMUL R26, R26, 0.25 ;  /* 0x3e8000001a1a1820 */ /* 0x000fe40000400000 */
[----:B------:R-:W-:Y:S02]  /*7a590*/  @P1 FMUL R25, R25, 0.25 ;  /* 0x3e80000019191820 */ /* 0x000fe40000400000 */
[----:B------:R-:W-:Y:S01]  /*7a5a0*/  @P1 FMUL R24, R24, 0.25 ;  /* 0x3e80000018181820 */ /* 0x000fe20000400000 */
[----:B0-----:R-:W5:Y:S01]  /*7a5b0*/  LDL.LU R12, [R1+0x3640] ;  /* 0x00364000010c7983 */ /* 0x001f620000300800 */
[----:B------:R-:W-:-:S03]  /*7a5c0*/  @P1 FMUL R0, R0, 0.25 ;  /* 0x3e80000000001820 */ /* 0x000fc60000400000 */
[----:B------:R-:W-:Y:S01]  /*7a5d0*/  STL [R1+0x338], R29 ;  /* 0x0003381d01007387 */ /* 0x000fe20000100800 */
        /* <DEDUP_REMOVED lines=8> */
[----:B------:R-:W-:Y:S01]  /*7a660*/  @P1 FMUL R19, R19, 0.25 ;  /* 0x3e80000013131820 */ /* 0x000fe20000400000 */
[----:B------:R-:W-:Y:S02]  /*7a670*/  FSETP.GEU.AND P0, PT, |R7|, 1.175494350822287508e-38, PT ;  /* 0x008000000700780b */ /* 0x000fe40003f0e200 */
        /* <DEDUP_REMOVED lines=18> */
[----:B------:R-:W-:Y:S04]  /*7a7a0*/  STL [R1+0x370], R16 ;  /* 0x0003701001007387 */ /* 0x000fe80000100800 */
[----:B------:R-:W-:Y:S04]  /*7a7b0*/  STL [R1+0x374], R15 ;  /* 0x0003740f01007387 */ /* 0x000fe80000100800 */
[----:B------:R-:W-:Y:S04]  /*7a7c0*/  STL [R1+0x378], R14 ;  /* 0x0003780e01007387 */ /* 0x000fe80000100800 */
[----:B------:R-:W-:Y:S01]  /*7a7d0*/  STL [R1+0x37c], R13 ;  /* 0x00037c0d01007387 */ /* 0x000fe20000100800 */
[----:B------:R-:W-:-:S03]  /*7a7e0*/  @P1 FMUL R7, R7, 0.25 ;  /* 0x3e80000007071820 */ /* 0x000fc60000400000 */
[----:B------:R-:W-:Y:S04]  /*7a7f0*/  STL [R1+0x380], R11 ;  /* 0x0003800b01007387 */ /* 0x000fe80000100800 */
[----:B------:R-:W-:Y:S04]  /*7a800*/  STL [R1+0x384], R10 ;  /* 0x0003840a01007387 */ /* 0x000fe80000100800 */
[----:B------:R-:W-:Y:S01]  /*7a810*/  STL [R1+0x388], R9 ;  /* 0x0003880901007387 */ /* 0x000fe20000100800 */
[----:B--2---:R-:W-:-:S05]  /*7a820*/  @P1 FMUL R8, R8, 0.25 ;  /* 0x3e80000008081820 */ /* 0x004fca0000400000 */
[----:B------:R-:W-:Y:S01]  /*7a830*/  STL [R1+0x38c], R8 ;  /* 0x00038c0801007387 */ /* 0x000fe20000100800 */
[----:B---3--:R-:W-:-:S05]  /*7a840*/  @P1 FMUL R5, R5, 0.25 ;  /* 0x3e80000005051820 */ /* 0x008fca0000400000 */
[----:B------:R-:W-:Y:S01]  /*7a850*/  STL [R1+0x390], R5 ;  /* 0x0003900501007387 */ /* 0x000fe20000100800 */
[----:B----4-:R-:W-:-:S05]  /*7a860*/  @P1 FMUL R4, R4, 0.25 ;  /* 0x3e80000004041820 */ /* 0x010fca0000400000 */
[----:B------:R-:W-:Y:S01]  /*7a870*/  STL [R1+0x394], R4 ;  /* 0x0003940401007387 */ /* 0x000fe20000100800 */
[----:B-----5:R-:W-:-:S05]  /*7a880*/  @P1 FMUL R6, R6, 0.25 ;  /* 0x3e80000006061820 */ /* 0x020fca0000400000 */
[----:B------:R-:W-:Y:S01]  /*7a890*/  STL [R1+0x398], R6 ;  /* 0x0003980601007387 */ /* 0x000fe20000100800 */
[----:B------:R-:W-:-:S04]  /*7a8a0*/  LOP3.LUT R3, R3, 0xfffff7ff, RZ, 0xc0, !PT ;  /* 0xfffff7ff03037812 */ /* 0x000fc800078ec0ff */
[----:B------:R-:W-:-:S05]  /*7a8b0*/  @P0 LOP3.LUT R3, R3, 0x800, RZ, 0xfc, !PT ;  /* 0x0000080003030812 */ /* 0x000fca00078efcff */
[----:B------:R0:W-:Y:S04]  /*7a8c0*/  STL [R1+0x35b0], R3 ;  /* 0x0035b00301007387 */ /* 0x0001e80000100800 */
[----:B------:R1:W-:Y:S04]  /*7a8d0*/  STL [R1+0x35a4], R7 ;  /* 0x0035a40701007387 */ /* 0x0003e80000100800 */
[----:B------:R-:W2:Y:S04]  /*7a8e0*/  LDL.LU R2, [R1+0xbe0] ;  /* 0x000be00001027983 */ /* 0x000ea80000300800 */
[----:B--2---:R2:W-:Y:S04]  /*7a8f0*/  STL [R1+0x3630], R2 ;  /* 0x0036300201007387 */ /* 0x0045e80000100800 */
[----:B0-----:R-:W3:Y:S04]  /*7a900*/  LDL.LU R3, [R1+0xbe4] ;  /* 0x000be40001037983 */ /* 0x001ee80000300800 */
[----:B---3--:R0:W-:Y:S04]  /*7a910*/  STL [R1+0x3634], R3 ;  /* 0x0036340301007387 */ /* 0x0081e80000100800 */
[----:B------:R-:W3:Y:S04]  /*7a920*/  LDL.LU R4, [R1+0xbd0] ;  /* 0x000bd00001047983 */ /* 0x000ee80000300800 */
[----:B---3--:R3:W-:Y:S04]  /*7a930*/  STL [R1+0x3638], R4 ;  /* 0x0036380401007387 */ /* 0x0087e80000100800 */
[----:B------:R-:W4:Y:S04]  /*7a940*/  LDL.LU R5, [R1+0xbd4] ;  /* 0x000bd40001057983 */ /* 0x000f280000300800 */
[----:B----4-:R4:W-:Y:S04]  /*7a950*/  STL [R1+0x363c], R5 ;  /* 0x00363c0501007387 */ /* 0x0109e80000100800 */
        /* <DEDUP_REMOVED lines=25> */
[----:B0-----:R-:W5:Y:S04]  /*7aaf0*/  LDL.LU R3, [R1+0xc04] ;  /* 0x000c040001037983 */ /* 0x001f680000300800 */
[----:B---3--:R-:W3:Y:S04]  /*7ab00*/  LDL.LU R4, [R1+0xbf0] ;  /* 0x000bf00001047983 */ /* 0x008ee80000300800 */
[----:B----4-:R-:W4:Y:S01]  /*7ab10*/  LDL.LU R5, [R1+0xbf4] ;  /* 0x000bf40001057983 */ /* 0x010f220000300800 */
[----:B------:R-:W-:-:S13]  /*7ab20*/  FSETP.GT.AND P2, PT, |R12|, 8.50705917302346158658e+37, PT ;  /* 0x7e8000000c00780b */ /* 0x000fda0003f44200 */
[----:B--2---:R-:W-:Y:S02]  /*7ab30*/  @P2 FMUL R2, R2, 0.25 ;  /* 0x3e80000002022820 */ /* 0x004fe40000400000 */
[----:B-----5:R-:W-:Y:S02]  /*7ab40*/  @P2 FMUL R3, R3, 0.25 ;  /* 0x3e80000003032820 */ /* 0x020fe40000400000 */
[----:B---3--:R-:W-:Y:S02]  /*7ab50*/  @P2 FMUL R4, R4, 0.25 ;  /* 0x3e80000004042820 */ /* 0x008fe40000400000 */
[----:B----4-:R-:W-:-:S05]  /*7ab60*/  @P2 FMUL R5, R5, 0.25 ;  /* 0x3e80000005052820 */ /* 0x010fca0000400000 */
[----:B------:R0:W-:Y:S04]  /*7ab70*/  STL [R1+0x29c], R5 ;  /* 0x00029c0501007387 */ /* 0x0001e80000100800 */
[----:B0-----:R-:W2:Y:S04]  /*7ab80*/  LDL.LU R5, [R1+0x363c] ;  /* 0x00363c0001057983 */ /* 0x001ea80000300800 */
[----:B------:R0:W-:Y:S04]  /*7ab90*/  STL [R1+0x2a0], R4 ;  /* 0x0002a00401007387 */ /* 0x0001e80000100800 */
[----:B0-----:R-:W3:Y:S04]  /*7aba0*/  LDL.LU R4, [R1+0x3638] ;  /* 0x0036380001047983 */ /* 0x001ee80000300800 */
[----:B------:R0:W-:Y:S04]  /*7abb0*/  STL [R1+0x2a4], R3 ;  /* 0x0002a40301007387 */ /* 0x0001e80000100800 */
[----:B0-----:R-:W4:Y:S04]  /*7abc0*/  LDL.LU R3, [R1+0x3634] ;  /* 0x0036340001037983 */ /* 0x001f280000300800 */
        /* <DEDUP_REMOVED lines=18> */
[----:B------:R0:W-:Y:S01]  /*7acf0*/  STL [R1+0x35cc], R0 ;  /* 0x0035cc0001007387 */ /* 0x0001e20000100800 */
        /* <DEDUP_REMOVED lines=26> */
[----:B------:R-:W-:Y:S01]  /*7aea0*/  STL [R1+0x2f0], R14 ;  /* 0x0002f00e01007387 */ /* 0x000fe20000100800 */
[----:B------:R-:W-:-:S03]  /*7aeb0*/  FSETP.GEU.AND P1, PT, |R12|, 1.175494350822287508e-38, PT ;  /* 0x008000000c00780b */ /* 0x000fc60003f2e200 */
[----:B------:R-:W-:Y:S01]  /*7aec0*/  STL [R1+0x2f4], R11 ;  /* 0x0002f40b01007387 */ /* 0x000fe20000100800 */
[----:B------:R-:W-:-:S03]  /*7aed0*/  @P2 FMUL R12, R12, 0.25 ;  /* 0x3e8000000c0c2820 */ /* 0x000fc60000400000 */
[----:B------:R-:W-:Y:S04]  /*7aee0*/  STL [R1+0x2f8], R10 ;  /* 0x0002f80a01007387 */ /* 0x000fe80000100800 */
[----:B------:R-:W-:Y:S04]  /*7aef0*/  STL [R1+0x2fc], R9 ;  /* 0x0002fc0901007387 */ /* 0x000fe80000100800 */
        /* <DEDUP_REMOVED lines=8> */
[----:B------:R-:W-:Y:S04]  /*7af80*/  STL [R1+0x314], R3 ;  /* 0x0003140301007387 */ /* 0x000fe80000100800 */
[----:B------:R-:W-:Y:S01]  /*7af90*/  STL [R1+0x359c], R12 ;  /* 0x00359c0c01007387 */ /* 0x000fe20000100800 */
[----:B-----5:R-:W-:-:S05]  /*7afa0*/  @P2 FMUL R2, R2, 0.25 ;  /* 0x3e80000002022820 */ /* 0x020fca0000400000 */
[----:B------:R1:W-:Y:S04]  /*7afb0*/  STL [R1+0x318], R2 ;  /* 0x0003180201007387 */ /* 0x0003e80000100800 */
[----:B0-----:R-:W2:Y:S04]  /*7afc0*/  LDL.LU R0, [R1+0xa48] ;  /* 0x000a480001007983 */ /* 0x001ea80000300800 */
[----:B--2---:R0:W-:Y:S04]  /*7afd0*/  STL [R1+0x361c], R0 ;  /* 0x00361c0001007387 */ /* 0x0041e80000100800 */
[----:B-1----:R-:W2:Y:S04]  /*7afe0*/  LDL.LU R2, [R1+0xa4c] ;  /* 0x000a4c0001027983 */ /* 0x002ea80000300800 */
[----:B--2---:R1:W-:Y:S04]  /*7aff0*/  STL [R1+0x3620], R2 ;  /* 0x0036200201007387 */ /* 0x0043e80000100800 */
[----:B------:R-:W2:Y:S04]  /*7b000*/  LDL.LU R3, [R1+0xa58] ;  /* 0x000a580001037983 */ /* 0x000ea80000300800 */
[----:B--2---:R2:W-:Y:S04]  /*7b010*/  STL [R1+0x3624], R3 ;  /* 0x0036240301007387 */ /* 0x0045e80000100800 */
[----:B------:R-:W3:Y:S04]  /*7b020*/  LDL.LU R4, [R1+0xa5c] ;  /* 0x000a5c0001047983 */ /* 0x000ee80000300800 */
[----:B---3--:R3:W-:Y:S04]  /*7b030*/  STL [R1+0x3628], R4 ;  /* 0x0036280401007387 */ /* 0x0087e80000100800 */
[----:B------:R-:W4:Y:S04]  /*7b040*/  LDL.LU R5, [R1+0xa68] ;  /* 0x000a680001057983 */ /* 0x000f280000300800 */
[----:B------:R-:W5:Y:S04]  /*7b050*/  LDL.LU R6, [R1+0xa6c] ;  /* 0x000a6c0001067983 */ /* 0x000f680000300800 */
        /* <DEDUP_REMOVED lines=22> */
[----:B0-----:R-:W4:Y:S04]  /*7b1c0*/  LDL.LU R0, [R1+0xc28] ;  /* 0x000c280001007983 */ /* 0x001f280000300800 */
[----:B-1----:R-:W5:Y:S04]  /*7b1d0*/  LDL.LU R2, [R1+0xc2c] ;  /* 0x000c2c0001027983 */ /* 0x002f680000300800 */
[----:B--2---:R-:W2:Y:S04]  /*7b1e0*/  LDL.LU R3, [R1+0xc38] ;  /* 0x000c380001037983 */ /* 0x004ea80000300800 */
[----:B---3--:R-:W3:Y:S01]  /*7b1f0*/  LDL.LU R4, [R1+0xc3c] ;  /* 0x000c3c0001047983 */ /* 0x008ee20000300800 */
[----:B------:R-:W-:-:S13]  /*7b200*/  FSETP.GT.AND P3, PT, |R13|, 8.50705917302346158658e+37, PT ;  /* 0x7e8000000d00780b */ /* 0x000fda0003f64200 */
[----:B----4-:R-:W-:Y:S02]  /*7b210*/  @P3 FMUL R0, R0, 0.25 ;  /* 0x3e80000000003820 */ /* 0x010fe40000400000 */
[----:B-----5:R-:W-:Y:S02]  /*7b220*/  @P3 FMUL R2, R2, 0.25 ;  /* 0x3e80000002023820 */ /* 0x020fe40000400000 */
[----:B--2---:R-:W-:Y:S02]  /*7b230*/  @P3 FMUL R3, R3, 0.25 ;  /* 0x3e80000003033820 */ /* 0x004fe40000400000 */
[----:B---3--:R-:W-:-:S05]  /*7b240*/  @P3 FMUL R4, R4, 0.25 ;  /* 0x3e80000004043820 */ /* 0x008fca0000400000 */
        /* <DEDUP_REMOVED lines=71> */
[----:B------:R-:W2:Y:S04]  /*7b6c0*/  LDL.LU R2, [R1+0xa44] ;  /* 0x000a440001027983 */ /* 0x000ea80000300800 */
        /* <DEDUP_REMOVED lines=274> */
[----:B------:R0:W-:Y:S01]  /*7c7f0*/  STL [R1+0x13c], R17 ;  /* 0x00013c1101007387 */ /* 0x0001e20000100800 */
[----:B------:R-:W-:Y:S02]  /*7c800*/  @P6 FMUL R23, R23, 0.25 ;  /* 0x3e80000017176820 */ /* 0x000fe40000400000 */
[----:B------:R-:W-:Y:S02]  /*7c810*/  @P6 FMUL R22, R22, 0.25 ;  /* 0x3e80000016166820 */ /* 0x000fe40000400000 */
[----:B------:R-:W-:Y:S01]  /*7c820*/  @P6 FMUL R21, R21, 0.25 ;  /* 0x3e80000015156820 */ /* 0x000fe20000400000 */
[----:B0-----:R-:W5:Y:S04]  /*7c830*/  LDL.LU R17, [R1+0x35d8] ;  /* 0x0035d80001117983 */ /* 0x001f680000300800 */
[----:B------:R-:W-:Y:S01]  /*7c840*/  STL [R1+0x138], R29 ;  /* 0x0001381d01007387 */ /* 0x000fe20000100800 */
[----:B------:R-:W-:-:S03]  /*7c850*/  @P6 FMUL R12, R12, 0.25 ;  /* 0x3e8000000c0c6820 */ /* 0x000fc60000400000 */
[----:B------:R-:W-:Y:S01]  /*7c860*/  STL [R1+0x134], R28 ;  /* 0x0001341c01007387 */ /* 0x000fe20000100800 */
[----:B------:R-:W-:-:S03]  /*7c870*/  @P6 FMUL R20, R20, 0.25 ;  /* 0x3e80000014146820 */ /* 0x000fc60000400000 */
[----:B------:R-:W-:Y:S04]  /*7c880*/  STL [R1+0x130], R27 ;  /* 0x0001301b01007387 */ /* 0x000fe80000100800 */
        /* <DEDUP_REMOVED lines=27> */
[----:B------:R-:W-:Y:S04]  /*7ca40*/  STL [R1+0xf8], R3 ;  /* 0x0000f80301007387 */ /* 0x000fe80000100800 */
[----:B------:R0:W-:Y:S01]  /*7ca50*/  STL [R1+0xf0], R9 ;  /* 0x0000f00901007387 */ /* 0x0001e20000100800 */
[----:B------:R-:W-:-:S03]  /*7ca60*/  FSETP.GEU.AND P5, PT, |R16|, 1.175494350822287508e-38, PT ;  /* 0x008000001000780b */ /* 0x000fc60003fae200 */
[----:B------:R-:W-:Y:S01]  /*7ca70*/  STL [R1+0x35b8], R3 ;  /* 0x0035b80301007387 */ /* 0x000fe20000100800 */
[----:B------:R-:W-:-:S03]  /*7ca80*/  @P6 FMUL R16, R16, 0.25 ;  /* 0x3e80000010106820 */ /* 0x000fc60000400000 */
[----:B------:R-:W-:Y:S04]  /*7ca90*/  STL [R1+0xec], R8 ;  /* 0x0000ec0801007387 */ /* 0x000fe80000100800 */
[----:B------:R1:W-:Y:S04]  /*7caa0*/  STL [R1+0xe8], R6 ;  /* 0x0000e80601007387 */ /* 0x0003e80000100800 */
[----:B------:R0:W-:Y:S01]  /*7cab0*/  STL [R1+0xe4], R5 ;  /* 0x0000e40501007387 */ /* 0x0001e20000100800 */
[----:B--2---:R-:W-:-:S05]  /*7cac0*/  @P6 FMUL R4, R4, 0.25 ;  /* 0x3e80000004046820 */ /* 0x004fca0000400000 */
[----:B------:R-:W-:Y:S01]  /*7cad0*/  STL [R1+0xe0], R4 ;  /* 0x0000e00401007387 */ /* 0x000fe20000100800 */
[----:B---3--:R-:W-:-:S05]  /*7cae0*/  @P6 FMUL R14, R14, 0.25 ;  /* 0x3e8000000e0e6820 */ /* 0x008fca0000400000 */
[----:B------:R-:W-:Y:S01]  /*7caf0*/  STL [R1+0xdc], R14 ;  /* 0x0000dc0e01007387 */ /* 0x000fe20000100800 */
[----:B----4-:R-:W-:Y:S02]  /*7cb00*/  @P6 FMUL R13, R13, 0.25 ;  /* 0x3e8000000d0d6820 */ /* 0x010fe40000400000 */
[----:B-----5:R-:W-:-:S05]  /*7cb10*/  @P6 FMUL R0, R0, 0.25 ;  /* 0x3e80000000006820 */ /* 0x020fca0000400000 */
[----:B------:R-:W-:Y:S04]  /*7cb20*/  STL [R1+0xd4], R0 ;  /* 0x0000d40001007387 */ /* 0x000fe80000100800 */
[----:B------:R-:W-:Y:S04]  /*7cb30*/  STL [R1+0xd8], R13 ;  /* 0x0000d80d01007387 */ /* 0x000fe80000100800 */
[----:B------:R-:W-:Y:S04]  /*7cb40*/  STL [R1+0x3598], R13 ;  /* 0x0035980d01007387 */ /* 0x000fe80000100800 */
[----:B------:R2:W-:Y:S04]  /*7cb50*/  STL [R1+0x3534], R16 ;  /* 0x0035341001007387 */ /* 0x0005e80000100800 */
[----:B0-----:R-:W3:Y:S04]  /*7cb60*/  LDL.LU R9, [R1+0x938] ;  /* 0x0009380001097983 */ /* 0x001ee80000300800 */
[----:B---3--:R-:W-:Y:S04]  /*7cb70*/  STL [R1+0x35bc], R9 ;  /* 0x0035bc0901007387 */ /* 0x008fe80000100800 */
[----:B------:R-:W3:Y:S04]  /*7cb80*/  LDL.LU R18, [R1+0x93c] ;  /* 0x00093c0001127983 */ /* 0x000ee80000300800 */
[----:B---3--:R-:W-:Y:S04]  /*7cb90*/  STL [R1+0x35c0], R18 ;  /* 0x0035c01201007387 */ /* 0x008fe80000100800 */
[----:B------:R-:W3:Y:S04]  /*7cba0*/  LDL.LU R19, [R1+0x948] ;  /* 0x0009480001137983 */ /* 0x000ee80000300800 */
[----:B---3--:R-:W-:Y:S04]  /*7cbb0*/  STL [R1+0x35c4], R19 ;  /* 0x0035c41301007387 */ /* 0x008fe80000100800 */
[----:B------:R-:W3:Y:S04]  /*7cbc0*/  LDL.LU R20, [R1+0x94c] ;  /* 0x00094c0001147983 */ /* 0x000ee80000300800 */
[----:B---3--:R-:W-:Y:S04]  /*7cbd0*/  STL [R1+0x35c8], R20 ;  /* 0x0035c81401007387 */ /* 0x008fe80000100800 */
[----:B-1----:R-:W3:Y:S04]  /*7cbe0*/  LDL.LU R6, [R1+0x958] ;  /* 0x0009580001067983 */ /* 0x002ee80000300800 */
[----:B---3--:R-:W-:Y:S04]  /*7cbf0*/  STL [R1+0x35d0], R6 ;  /* 0x0035d00601007387 */ /* 0x008fe80000100800 */
[----:B------:R-:W3:Y:S01]  /*7cc00*/  LDL.LU R5, [R1+0x95c] ;  /* 0x00095c0001057983 */ /* 0x000ee20000300800 */
[----:B--2---:R-:W-:-:S02]  /*7cc10*/  MOV R16, R14 ;  /* 0x0000000e00107202 */ /* 0x004fc40000000f00 */
[----:B------:R-:W-:Y:S01]  /*7cc20*/  MOV R13, R7 ;  /* 0x00000007000d7202 */ /* 0x000fe20000000f00 */
[----:B---3--:R0:W-:Y:S04]  /*7cc30*/  STL [R1+0x35d4], R5 ;  /* 0x0035d40501007387 */ /* 0x0081e80000100800 */
[----:B------:R-:W2:Y:S04]  /*7cc40*/  LDL.LU R4, [R1+0x968] ;  /* 0x0009680001047983 */ /* 0x000ea80000300800 */
[----:B------:R-:W3:Y:S04]  /*7cc50*/  LDL.LU R21, [R1+0x96c] ;  /* 0x00096c0001157983 */ /* 0x000ee80000300800 */
[----:B------:R-:W4:Y:S04]  /*7cc60*/  LDL.LU R23, [R1+0x978] ;  /* 0x0009780001177983 */ /* 0x000f280000300800 */
        /* <DEDUP_REMOVED lines=22> */
[----:B------:R-:W5:Y:S01]  /*7cdd0*/  LDL.LU R2, [R1+0xa1c] ;  /* 0x000a1c0001027983 */ /* 0x000f620000300800 */
[----:B------:R-:W-:-:S13]  /*7cde0*/  FSETP.GT.AND P0, PT, |R17|, 8.50705917302346158658e+37, PT ;  /* 0x7e8000001100780b */ /* 0x000fda0003f04200 */
[----:B--2---:R-:W-:Y:S02]  /*7cdf0*/  @P0 FMUL R5, R5, 0.25 ;  /* 0x3e80000005050820 */ /* 0x004fe40000400000 */
[----:B---3--:R-:W-:Y:S02]  /*7ce00*/  @P0 FMUL R6, R6, 0.25 ;  /* 0x3e80000006060820 */ /* 0x008fe40000400000 */
[----:B----4-:R-:W-:Y:S02]  /*7ce10*/  @P0 FMUL R20, R20, 0.25 ;  /* 0x3e80000014140820 */ /* 0x010fe40000400000 */
[----:B-----5:R-:W-:Y:S02]  /*7ce20*/  @P0 FMUL R19, R19, 0.25 ;  /* 0x3e80000013130820 */ /* 0x020fe40000400000 */
[----:B------:R-:W-:Y:S02]  /*7ce30*/  @P0 FMUL R14, R14, 0.25 ;  /* 0x3e8000000e0e0820 */ /* 0x000fe40000400000 */
[----:B------:R-:W-:-:S02]  /*7ce40*/  @P0 FMUL R7, R7, 0.25 ;  /* 0x3e80000007070820 */ /* 0x000fc40000400000 */
[----:B------:R-:W-:Y:S02]  /*7ce50*/  @P0 FMUL R18, R18, 0.25 ;  /* 0x3e80000012120820 */ /* 0x000fe40000400000 */
[----:B------:R-:W-:Y:S02]  /*7ce60*/  @P0 FMUL R9, R9, 0.25 ;  /* 0x3e80000009090820 */ /* 0x000fe40000400000 */
[----:B------:R-:W-:Y:S02]  /*7ce70*/  @P0 FMUL R3, R3, 0.25 ;  /* 0x3e80000003030820 */ /* 0x000fe40000400000 */
[----:B------:R-:W-:-:S05]  /*7ce80*/  @P0 FMUL R2, R2, 0.25 ;  /* 0x3e80000002020820 */ /* 0x000fca0000400000 */
[----:B------:R-:W-:Y:S04]  /*7ce90*/  STL [R1+0xd0], R2 ;  /* 0x0000d00201007387 */ /* 0x000fe80000100800 */
[----:B------:R-:W-:Y:S04]  /*7cea0*/  STL [R1+0xcc], R3 ;  /* 0x0000cc0301007387 */ /* 0x000fe80000100800 */
[----:B------:R-:W-:Y:S04]  /*7ceb0*/  STL [R1+0xc8], R9 ;  /* 0x0000c80901007387 */ /* 0x000fe80000100800 */
[----:B------:R-:W-:Y:S04]  /*7cec0*/  STL [R1+0xc4], R18 ;  /* 0x0000c41201007387 */ /* 0x000fe80000100800 */
[----:B------:R-:W-:Y:S01]  /*7ced0*/  STL [R1+0xc0], R7 ;  /* 0x0000c00701007387 */ /* 0x000fe20000100800 */
[----:B------:R-:W-:-:S03]  /*7cee0*/  @P0 FMUL R15, R15, 0.25 ;  /* 0x3e8000000f0f0820 */ /* 0x000fc60000400000 */
[----:B------:R-:W-:Y:S04]  /*7cef0*/  STL [R1+0xb8], R19 ;  /* 0x0000b81301007387 */ /* 0x000fe80000100800 */
[----:B------:R-:W-:Y:S04]  /*7cf00*/  STL [R1+0xbc], R14 ;  /* 0x0000bc0e01007387 */ /* 0x000fe80000100800 */
[----:B------:R0:W-:Y:S01]  /*7cf10*/  STL [R1+0x3594], R14 ;  /* 0x0035940e01007387 */ /* 0x0001e20000100800 */
[----:B------:R-:W-:-:S03]  /*7cf20*/  @P0 FMUL R0, R0, 0.25 ;  /* 0x3e80000000000820 */ /* 0x000fc60000400000 */
[----:B0-----:R-:W2:Y:S04]  /*7cf30*/  LDL R14, [R1+0xe0] ;  /* 0x0000e000010e7983 */ /* 0x001ea80000100800 */
[----:B------:R-:W-:Y:S04]  /*7cf40*/  STL [R1+0xb0], R20 ;  /* 0x0000b01401007387 */ /* 0x000fe80000100800 */
[----:B------:R0:W-:Y:S04]  /*7cf50*/  STL [R1+0xa8], R5 ;  /* 0x0000a80501007387 */ /* 0x0001e80000100800 */
[----:B0-----:R-:W3:Y:S04]  /*7cf60*/  LDL.LU R5, [R1+0x35d4] ;  /* 0x0035d40001057983 */ /* 0x001ee80000300800 */
[----:B------:R-:W-:Y:S04]  /*7cf70*/  STL [R1+0xac], R6 ;  /* 0x0000ac0601007387 */ /* 0x000fe80000100800 */
[----:B------:R-:W-:Y:S04]  /*7cf80*/  STL [R1+0xb4], R15 ;  /* 0x0000b40f01007387 */ /* 0x000fe80000100800 */
[----:B------:R0:W-:Y:S02]  /*7cf90*/  STL [R1+0x3584], R15 ;  /* 0x0035840f01007387 */ /* 0x0001e40000100800 */
[----:B0-----:R-:W-:-:S02]  /*7cfa0*/  IMAD.MOV.U32 R15, RZ, RZ, R6 ;  /* 0x000000ffff0f7224 */ /* 0x001fc400078e0006 */
[----:B------:R-:W4:Y:S04]  /*7cfb0*/  LDL.LU R6, [R1+0x35d0] ;  /* 0x0035d00001067983 */ /* 0x000f280000300800 */
[----:B------:R0:W-:Y:S04]  /*7cfc0*/  STL [R1+0xa4], R0 ;  /* 0x0000a40001007387 */ /* 0x0001e80000100800 */
[----:B0-----:R-:W5:Y:S01]  /*7cfd0*/  LDL.LU R0, [R1+0x35cc] ;  /* 0x0035cc0001007983 */ /* 0x001f620000300800 */
[----:B------:R-:W-:Y:S02]  /*7cfe0*/  @P0 FMUL R12, R12, 0.25 ;  /* 0x3e8000000c0c0820 */ /* 0x000fe40000400000 */
[----:B------:R-:W-:-:S02]  /*7cff0*/  @P0 FMUL R28, R28, 0.25 ;  /* 0x3e8000001c1c0820 */ /* 0x000fc40000400000 */
[----:B------:R-:W-:Y:S01]  /*7d000*/  @P0 FMUL R8, R8, 0.25 ;  /* 0x3e80000008080820 */ /* 0x000fe20000400000 */
[----:B------:R5:W-:Y:S01]  /*7d010*/  STL [R1+0xa0], R12 ;  /* 0x0000a00c01007387 */ /* 0x000be20000100800 */
[----:B------:R-:W-:Y:S02]  /*7d020*/  @P0 FMUL R22, R22, 0.25 ;  /* 0x3e80000016160820 */ /* 0x000fe40000400000 */
[----:B------:R-:W-:Y:S02]  /*7d030*/  @P0 FMUL R10, R10, 0.25 ;  /* 0x3e8000000a0a0820 */ /* 0x000fe40000400000 */
[----:B------:R-:W-:Y:S02]  /*7d040*/  @P0 FMUL R11, R11, 0.25 ;  /* 0x3e8000000b0b0820 */ /* 0x000fe40000400000 */
[----:B------:R-:W-:Y:S01]  /*7d050*/  @P0 FMUL R29, R29, 0.25 ;  /* 0x3e8000001d1d0820 */ /* 0x000fe20000400000 */
[----:B-----5:R-:W-:Y:S02]  /*7d060*/  MOV R12, R0 ;  /* 0x00000000000c7202 */ /* 0x020fe40000000f00 */
[----:B------:R-:W5:Y:S04]  /*7d070*/  LDL R0, [R1+0x328] ;  /* 0x0003280001007983 */ /* 0x000f680000100800 */
[----:B------:R0:W-:Y:S02]  /*7d080*/  STL [R1+0x3510], R28 ;  /* 0x0035101c01007387 */ /* 0x0001e40000100800 */
[----:B0-----:R-:W-:-:S02]  /*7d090*/  MOV R28, R20 ;  /* 0x00000014001c7202 */ /* 0x001fc40000000f00 */
[----:B------:R-:W2:Y:S04]  /*7d0a0*/  LDL.LU R20, [R1+0x35c8] ;  /* 0x0035c80001147983 */ /* 0x000ea80000300800 */
[----:B------:R0:W-:Y:S02]  /*7d0b0*/  STL [R1+0x3514], R8 ;  /* 0x0035140801007387 */ /* 0x0001e40000100800 */
[----:B0-----:R-:W-:Y:S02]  /*7d0c0*/  IMAD.MOV.U32 R8, RZ, RZ, R19 ;  /* 0x000000ffff087224 */ /* 0x001fe400078e0013 */
[----:B------:R-:W2:Y:S04]  /*7d0d0*/  LDL.LU R19, [R1+0x35c4] ;  /* 0x0035c40001137983 */ /* 0x000ea80000300800 */
[----:B------:R0:W-:Y:S04]  /*7d0e0*/  STL [R1+0x3518], R22 ;  /* 0x0035181601007387 */ /* 0x0001e80000100800 */
[----:B0-----:R-:W2:Y:S04]  /*7d0f0*/  LDL R22, [R1+0xf0] ;  /* 0x0000f00001167983 */ /* 0x001ea80000100800 */
[----:B------:R0:W-:Y:S02]  /*7d100*/  STL [R1+0x351c], R10 ;  /* 0x00351c0a01007387 */ /* 0x0001e40000100800 */
[----:B0-----:R-:W-:-:S02]  /*7d110*/  MOV R10, R18 ;  /* 0x00000012000a7202 */ /* 0x001fc40000000f00 */
[----:B------:R-:W3:Y:S04]  /*7d120*/  LDL.LU R18, [R1+0x35c0] ;  /* 0x0035c00001127983 */ /* 0x000ee80000300800 */
[----:B------:R0:W-:Y:S02]  /*7d130*/  STL [R1+0x3520], R11 ;  /* 0x0035200b01007387 */ /* 0x0001e40000100800 */
[----:B0-----:R-:W-:Y:S02]  /*7d140*/  MOV R11, R9 ;  /* 0x00000009000b7202 */ /* 0x001fe40000000f00 */
[----:B------:R-:W3:Y:S04]  /*7d150*/  LDL.LU R9, [R1+0x35bc] ;  /* 0x0035bc0001097983 */ /* 0x000ee80000300800 */
[----:B------:R0:W-:Y:S02]  /*7d160*/  STL [R1+0x3524], R29 ;  /* 0x0035241d01007387 */ /* 0x0001e40000100800 */
[----:B0-----:R-:W-:-:S02]  /*7d170*/  IMAD.MOV.U32 R29, RZ, RZ, R3 ;  /* 0x000000ffff1d7224 */ /* 0x001fc400078e0003 */
[----:B------:R-:W3:Y:S01]  /*7d180*/  LDL.LU R3, [R1+0x35b8] ;  /* 0x0035b80001037983 */ /* 0x000ee20000300800 */
[----:B------:R-:W-:Y:S02]  /*7d190*/  @P0 FMUL R27, R27, 0.25 ;  /* 0x3e8000001b1b0820 */ /* 0x000fe40000400000 */
[----:B------:R-:W-:Y:S02]  /*7d1a0*/  @P0 FMUL R26, R26, 0.25 ;  /* 0x3e8000001a1a0820 */ /* 0x000fe40000400000 */
[----:B------:R-:W-:Y:S01]  /*7d1b0*/  @P0 FMUL R25, R25, 0.25 ;  /* 0x3e80000019190820 */ /* 0x000fe20000400000 */
[----:B------:R0:W-:Y:S01]  /*7d1c0*/  STL [R1+0x3528], R27 ;  /* 0x0035281b01007387 */ /* 0x0001e20000100800 */
[----:B------:R-:W-:Y:S02]  /*7d1d0*/  @P0 FMUL R24, R24, 0.25 ;  /* 0x3e80000018180820 */ /* 0x000fe40000400000 */
[----:B------:R-:W-:Y:S01]  /*7d1e0*/  @P0 FMUL R23, R23, 0.25 ;  /* 0x3e80000017170820 */ /* 0x000fe20000400000 */
[----:B0-----:R-:W5:Y:S04]  /*7d1f0*/  LDL R27, [R1+0x54] ;  /* 0x00005400011b7983 */ /* 0x001f680000100800 */
[----:B------:R0:W-:Y:S02]  /*7d200*/  STL [R1+0x352c], R26 ;  /* 0x00352c1a01007387 */ /* 0x0001e40000100800 */
[----:B0-----:R-:W-:-:S02]  /*7d210*/  MOV R26, R2 ;  /* 0x00000002001a7202 */ /* 0x001fc40000000f00 */
[----:B------:R-:W5:Y:S04]  /*7d220*/  LDL.LU R2, [R1+0x35b4] ;  /* 0x0035b40001027983 */ /* 0x000f680000300800 */
[----:B------:R2:W-:Y:S02]  /*7d230*/  STL [R1+0x3530], R25 ;  /* 0x0035301901007387 */ /* 0x0005e40000100800 */
[----:B--2---:R-:W-:Y:S02]  /*7d240*/  MOV R25, R22 ;  /* 0x0000001600197202 */ /* 0x004fe40000000f00 */
[----:B------:R-:W2:Y:S04]  /*7d250*/  LDL R22, [R1+0x31c] ;  /* 0x00031c0001167983 */ /* 0x000ea80000100800 */
[----:B------:R0:W-:Y:S04]  /*7d260*/  STL [R1+0x3538], R24 ;  /* 0x0035381801007387 */ /* 0x0001e80000100800 */
[----:B0-----:R-:W2:Y:S04]  /*7d270*/  LDL R24, [R1+0xf4] ;  /* 0x0000f40001187983 */ /* 0x001ea80000100800 */
[----:B------:R3:W-:Y:S02]  /*7d280*/  STL [R1+0x353c], R23 ;  /* 0x00353c1701007387 */ /* 0x0007e40000100800 */
[----:B---3--:R-:W-:-:S02]  /*7d290*/  IMAD.MOV.U32 R23, RZ, RZ, R3 ;  /* 0x000000ffff177224 */ /* 0x008fc400078e0003 */
[----:B------:R-:W3:Y:S01]  /*7d2a0*/  LDL.LU R3, [R1+0x35b0] ;  /* 0x0035b00001037983 */ /* 0x000ee20000300800 */
[----:B------:R-:W-:Y:S02]  /*7d2b0*/  @P0 FMUL R21, R21, 0.25 ;  /* 0x3e80000015150820 */ /* 0x000fe40000400000 */
[----:B------:R-:W-:Y:S01]  /*7d2c0*/  @P0 FMUL R4, R4, 0.25 ;  /* 0x3e80000004040820 */ /* 0x000fe20000400000 */
[----:B------:R-:W-:Y:S02]  /*7d2d0*/  FSETP.GEU.AND P6, PT, |R17|, 1.175494350822287508e-38, PT ;  /* 0x008000001100780b */ /* 0x000fe40003fce200 */
[----:B------:R5:W-:Y:S01]  /*7d2e0*/  STL [R1+0x3540], R21 ;  /* 0x0035401501007387 */ /* 0x000be20000100800 */
[----:B------:R-:W-:Y:S02]  /*7d2f0*/  @P0 FMUL R5, R5, 0.25 ;  /* 0x3e80000005050820 */ /* 0x000fe40000400000 */
[----:B----4-:R-:W-:Y:S02]  /*7d300*/  @P0 FMUL R6, R6, 0.25 ;  /* 0x3e80000006060820 */ /* 0x010fe40000400000 */
[----:B------:R-:W-:-:S02]  /*7d310*/  @P0 FMUL R20, R20, 0.25 ;  /* 0x3e80000014140820 */ /* 0x000fc40000400000 */
[----:B------:R-:W-:Y:S02]  /*7d320*/  @P0 FMUL R19, R19, 0.25 ;  /* 0x3e80000013130820 */ /* 0x000fe40000400000 */
[----:B------:R-:W-:Y:S02]  /*7d330*/  @P0 FMUL R18, R18, 0.25 ;  /* 0x3e80000012120820 */ /* 0x000fe40000400000 */
[----:B------:R-:W-:Y:S02]  /*7d340*/  @P0 FMUL R9, R9, 0.25 ;  /* 0x3e80000009090820 */ /* 0x000fe40000400000 */
[----:B------:R-:W-:Y:S01]  /*7d350*/  @P0 FMUL R17, R17, 0.25 ;  /* 0x3e80000011110820 */ /* 0x000fe20000400000 */
[----:B-----5:R-:W-:Y:S02]  /*7d360*/  MOV R21, R2 ;  /* 0x0000000200157202 */ /* 0x020fe40000000f00 */
[----:B------:R-:W4:Y:S04]  /*7d370*/  LDL.LU R2, [R1+0x35ac] ;  /* 0x0035ac0001027983 */ /* 0x000f280000300800 */
[----:B------:R0:W-:Y:S04]  /*7d380*/  STL [R1+0x3544], R4 ;  /* 0x0035440401007387 */ /* 0x0001e80000100800 */
[----:B0-----:R-:W5:Y:S04]  /*7d390*/  LDL R4, [R1+0x320] ;  /* 0x0003200001047983 */ /* 0x001f680000100800 */
[----:B------:R-:W-:Y:S04]  /*7d3a0*/  STL [R1+0x3548], R5 ;  /* 0x0035480501007387 */ /* 0x000fe80000100800 */
[----:B------:R0:W-:Y:S04]  /*7d3b0*/  STL [R1+0x354c], R6 ;  /* 0x00354c0601007387 */ /* 0x0001e80000100800 */
[----:B0-----:R-:W5:Y:S04]  /*7d3c0*/  LDL R6, [R1+0x32c] ;  /* 0x00032c0001067983 */ /* 0x001f680000100800 */
[----:B------:R-:W-:Y:S04]  /*7d3d0*/  STL [R1+0x3550], R20 ;  /* 0x0035501401007387 */ /* 0x000fe80000100800 */
[----:B------:R-:W-:Y:S04]  /*7d3e0*/  STL [R1+0x3554], R19 ;  /* 0x0035541301007387 */ /* 0x000fe80000100800 */
[----:B------:R-:W-:Y:S04]  /*7d3f0*/  STL [R1+0x3558], R18 ;  /* 0x0035581201007387 */ /* 0x000fe80000100800 */
[----:B------:R-:W-:Y:S04]  /*7d400*/  STL [R1+0x355c], R9 ;  /* 0x00355c0901007387 */ /* 0x000fe80000100800 */
[----:B------:R0:W-:Y:S04]  /*7d410*/  STL [R1+0x3560], R17 ;  /* 0x0035601101007387 */ /* 0x0001e80000100800 */
[----:B------:R-:W5:Y:S01]  /*7d420*/  LDL R5, [R1+0x330] ;  /* 0x0003300001057983 */ /* 0x000f620000100800 */
[----:B---3--:R-:W-:-:S13]  /*7d430*/  LOP3.LUT P0, RZ, R3, 0x800, RZ, 0xc0, !PT ;  /* 0x0000080003ff7812 */ /* 0x008fda000780c0ff */
[----:B--2---:R-:W-:-:S05]  /*7d440*/  @!P0 FMUL R22, R22, 16777216 ;  /* 0x4b80000016168820 */ /* 0x004fca0000400000 */
[----:B------:R1:W-:Y:S04]  /*7d450*/  @!P0 STL [R1+0x31c], R22 ;  /* 0x00031c1601008387 */ /* 0x0003e80000100800 */
[----:B0-----:R-:W2:Y:S04]  /*7d460*/  LDL R17, [R1+0x33c] ;  /* 0x00033c0001117983 */ /* 0x001ea80000100800 */
[----:B------:R-:W3:Y:S04]  /*7d470*/  LDL R9, [R1+0x340] ;  /* 0x0003400001097983 */ /* 0x000ee80000100800 */
[----:B-1----:R-:W2:Y:S01]  /*7d480*/  LDL R22, [R1+0x334] ;  /* 0x0003340001167983 */ /* 0x002ea20000100800 */
[----:B----4-:R-:W-:-:S02]  /*7d490*/  @!P0 FMUL R2, R2, 16777216 ;  /* 0x4b80000002028820 */ /* 0x010fc40000400000 */
[----:B------:R-:W-:Y:S02]  /*7d4a0*/  @!P0 FMUL R0, R0, 16777216 ;  /* 0x4b80000000008820 */ /* 0x000fe40000400000 */
[----:B-----5:R-:W-:-:S05]  /*7d4b0*/  @!P0 FMUL R4, R4, 16777216 ;  /* 0x4b80000004048820 */ /* 0x020fca0000400000 */
[----:B------:R0:W-:Y:S04]  /*7d4c0*/  @!P0 STL [R1+0x320], R4 ;  /* 0x0003200401008387 */ /* 0x0001e80000100800 */
[----:B------:R-:W4:Y:S04]  /*7d4d0*/  LDL R18, [R1+0x344] ;  /* 0x0003440001127983 */ /* 0x000f280000100800 */
[----:B------:R-:W5:Y:S04]  /*7d4e0*/  LDL R19, [R1+0x348] ;  /* 0x0003480001137983 */ /* 0x000f680000100800 */
[----:B------:R-:W5:Y:S04]  /*7d4f0*/  LDL R20, [R1+0x34c] ;  /* 0x00034c0001147983 */ /* 0x000f680000100800 */
[----:B0-----:R-:W5:Y:S04]  /*7d500*/  LDL R4, [R1+0x350] ;  /* 0x0003500001047983 */ /* 0x001f680000100800 */
[----:B------:R0:W-:Y:S01]  /*7d510*/  STL [R1+0x34f4], R2 ;  /* 0x0034f40201007387 */ /* 0x0001e20000100800 */
[----:B------:R-:W-:-:S03]  /*7d520*/  @!P0 FMUL R6, R6, 16777216 ;  /* 0x4b80000006068820 */ /* 0x000fc60000400000 */
[----:B0-----:R-:W5:Y:S04]  /*7d530*/  LDL R2, [R1+0x338] ;  /* 0x0003380001027983 */ /* 0x001f680000100800 */
[----:B------:R0:W-:Y:S01]  /*7d540*/  @!P0 STL [R1+0x328], R0 ;  /* 0x0003280001008387 */ /* 0x0001e20000100800 */
[----:B------:R-:W-:-:S03]  /*7d550*/  @!P0 FMUL R5, R5, 16777216 ;  /* 0x4b80000005058820 */ /* 0x000fc60000400000 */
[----:B0-----:R-:W5:Y:S04]  /*7d560*/  LDL.LU R0, [R1+0x35a8] ;  /* 0x0035a80001007983 */ /* 0x001f680000300800 */
[----:B------:R0:W-:Y:S04]  /*7d570*/  @!P0 STL [R1+0x32c], R6 ;  /* 0x00032c0601008387 */ /* 0x0001e80000100800 */
[----:B0-----:R-:W5:Y:S04]  /*7d580*/  LDL R6, [R1+0x354] ;  /* 0x0003540001067983 */ /* 0x001f680000100800 */
[----:B------:R0:W-:Y:S04]  /*7d590*/  @!P0 STL [R1+0x330], R5 ;  /* 0x0003300501008387 */ /* 0x0001e80000100800 */
[----:B0-----:R-:W5:Y:S01]  /*7d5a0*/  LDL R5, [R1+0x35c] ;  /* 0x00035c0001057983 */ /* 0x001f620000100800 */
[----:B--2---:R-:W-:-:S05]  /*7d5b0*/  @!P0 FMUL R22, R22, 16777216 ;  /* 0x4b80000016168820 */ /* 0x004fca0000400000 */
[----:B------:R0:W-:Y:S04]  /*7d5c0*/  @!P0 STL [R1+0x334], R22 ;  /* 0x0003341601008387 */ /* 0x0001e80000100800 */
[----:B0-----:R-:W2:Y:S01]  /*7d5d0*/  LDL R22, [R1+0x360] ;  /* 0x0003600001167983 */ /* 0x001ea20000100800 */
[----:B------:R-:W-:Y:S02]  /*7d5e0*/  @!P0 FMUL R17, R17, 16777216 ;  /* 0x4b80000011118820 */ /* 0x000fe40000400000 */
[----:B---3--:R-:W-:Y:S02]  /*7d5f0*/  @!P0 FMUL R9, R9, 16777216 ;  /* 0x4b80000009098820 */ /* 0x008fe40000400000 */
[----:B----4-:R-:W-:Y:S02]  /*7d600*/  @!P0 FMUL R18, R18, 16777216 ;  /* 0x4b80000012128820 */ /* 0x010fe40000400000 */
[----:B-----5:R-:W-:-:S02]  /*7d610*/  @!P0 FMUL R19, R19, 16777216 ;  /* 0x4b80000013138820 */ /* 0x020fc40000400000 */
[----:B------:R-:W-:Y:S02]  /*7d620*/  @!P0 FMUL R20, R20, 16777216 ;  /* 0x4b80000014148820 */ /* 0x000fe40000400000 */
[----:B------:R-:W-:Y:S02]  /*7d630*/  @!P0 FMUL R4, R4, 16777216 ;  /* 0x4b80000004048820 */ /* 0x000fe40000400000 */
[----:B------:R-:W-:-:S05]  /*7d640*/  @!P0 FMUL R2, R2, 16777216 ;  /* 0x4b80000002028820 */ /* 0x000fca0000400000 */
[----:B------:R-:W-:Y:S04]  /*7d650*/  @!P0 STL [R1+0x338], R2 ;  /* 0x0003380201008387 */ /* 0x000fe80000100800 */
[----:B------:R-:W-:Y:S04]  /*7d660*/  @!P0 STL [R1+0x33c], R17 ;  /* 0x00033c1101008387 */ /* 0x000fe80000100800 */
[----:B------:R-:W-:Y:S04]  /*7d670*/  @!P0 STL [R1+0x340], R9 ;  /* 0x0003400901008387 */ /* 0x000fe80000100800 */
[----:B------:R0:W-:Y:S01]  /*7d680*/  @!P0 STL [R1+0x344], R18 ;  /* 0x0003441201008387 */ /* 0x0001e20000100800 */
[----:B------:R-:W-:-:S03]  /*7d690*/  @!P0 FMUL R0, R0, 16777216 ;  /* 0x4b80000000008820 */ /* 0x000fc60000400000 */
[----:B0-----:R-:W3:Y:S04]  /*7d6a0*/  LDL R18, [R1+0x364] ;  /* 0x0003640001127983 */ /* 0x001ee80000100800 */
[----:B------:R-:W-:Y:S04]  /*7d6b0*/  @!P0 STL [R1+0x348], R19 ;  /* 0x0003481301008387 */ /* 0x000fe80000100800 */
[----:B------:R0:W-:Y:S01]  /*7d6c0*/  @!P0 STL [R1+0x34c], R20 ;  /* 0x00034c1401008387 */ /* 0x0001e20000100800 */
[----:B------:R-:W-:-:S03]  /*7d6d0*/  @!P0 FMUL R6, R6, 16777216 ;  /* 0x4b80000006068820 */ /* 0x000fc60000400000 */
[----:B0-----:R-:W4:Y:S04]  /*7d6e0*/  LDL R20, [R1+0x368] ;  /* 0x0003680001147983 */ /* 0x001f280000100800 */
[----:B------:R0:W-:Y:S01]  /*7d6f0*/  @!P0 STL [R1+0x350], R4 ;  /* 0x0003500401008387 */ /* 0x0001e20000100800 */
[----:B------:R-:W-:-:S03]  /*7d700*/  @!P0 FMUL R5, R5, 16777216 ;  /* 0x4b80000005058820 */ /* 0x000fc60000400000 */
[----:B0-----:R-:W4:Y:S04]  /*7d710*/  LDL R4, [R1+0x36c] ;  /* 0x00036c0001047983 */ /* 0x001f280000100800 */
[----:B------:R0:W-:Y:S04]  /*7d720*/  STL [R1+0x34f8], R0 ;  /* 0x0034f80001007387 */ /* 0x0001e80000100800 */
[----:B------:R-:W-:Y:S01]  /*7d730*/  @!P0 STL [R1+0x354], R6 ;  /* 0x0003540601008387 */ /* 0x000fe20000100800 */
[----:B--2---:R-:W-:-:S05]  /*7d740*/  @!P0 FMUL R22, R22, 16777216 ;  /* 0x4b80000016168820 */ /* 0x004fca0000400000 */
[----:B------:R1:W-:Y:S04]  /*7d750*/  @!P0 STL [R1+0x360], R22 ;  /* 0x0003601601008387 */ /* 0x0003e80000100800 */
[----:B------:R2:W-:Y:S04]  /*7d760*/  @!P0 STL [R1+0x35c], R5 ;  /* 0x00035c0501008387 */ /* 0x0005e80000100800 */
[----:B0-----:R-:W5:Y:S01]  /*7d770*/  LDL R0, [R1+0x374] ;  /* 0x0003740001007983 */ /* 0x001f620000100800 */
[----:B-1----:R-:W-:-:S03]  /*7d780*/  MOV R22, R7 ;  /* 0x0000000700167202 */ /* 0x002fc60000000f00 */
[----:B------:R-:W5:Y:S04]  /*7d790*/  LDL R7, [R1+0x370] ;  /* 0x0003700001077983 */ /* 0x000f680000100800 */
[----:B------:R-:W5:Y:S04]  /*7d7a0*/  LDL R2, [R1+0x378] ;  /* 0x0003780001027983 */ /* 0x000f680000100800 */
[----:B------:R-:W5:Y:S04]  /*7d7b0*/  LDL R19, [R1+0x37c] ;  /* 0x00037c0001137983 */ /* 0x000f680000100800 */
[----:B------:R-:W5:Y:S04]  /*7d7c0*/  LDL R6, [R1+0x380] ;  /* 0x0003800001067983 */ /* 0x000f680000100800 */
[----:B--2---:R-:W2:Y:S01]  /*7d7d0*/  LDL R5, [R1+0x384] ;  /* 0x0003840001057983 */ /* 0x004ea20000100800 */
[----:B---3--:R-:W-:-:S05]  /*7d7e0*/  @!P0 FMUL R18, R18, 16777216 ;  /* 0x4b80000012128820 */ /* 0x008fca0000400000 */
[----:B------:R0:W-:Y:S04]  /*7d7f0*/  @!P0 STL [R1+0x364], R18 ;  /* 0x0003641201008387 */ /* 0x0001e80000100800 */
[----:B------:R-:W3:Y:S01]  /*7d800*/  LDL R17, [R1+0x388] ;  /* 0x0003880001117983 */ /* 0x000ee20000100800 */
[----:B----4-:R-:W-:-:S05]  /*7d810*/  @!P0 FMUL R20, R20, 16777216 ;  /* 0x4b80000014148820 */ /* 0x010fca0000400000 */
[----:B------:R1:W-:Y:S04]  /*7d820*/  @!P0 STL [R1+0x368], R20 ;  /* 0x0003681401008387 */ /* 0x0003e80000100800 */
[----:B------:R-:W4:Y:S01]  /*7d830*/  LDL R9, [R1+0x38c] ;  /* 0x00038c0001097983 */ /* 0x000f220000100800 */
[----:B------:R-:W-:-:S05]  /*7d840*/  @!P0 FMUL R4, R4, 16777216 ;  /* 0x4b80000004048820 */ /* 0x000fca0000400000 */
[----:B------:R1:W-:Y:S04]  /*7d850*/  @!P0 STL [R1+0x36c], R4 ;  /* 0x00036c0401008387 */ /* 0x0003e80000100800 */
[----:B0-----:R-:W4:Y:S04]  /*7d860*/  LDL R18, [R1+0x390] ;  /* 0x0003900001127983 */ /* 0x001f280000100800 */
[----:B-1----:R-:W4:Y:S04]  /*7d870*/  LDL R20, [R1+0x394] ;  /* 0x0003940001147983 */ /* 0x002f280000100800 */
[----:B------:R-:W4:Y:S01]  /*7d880*/  LDL R4, [R1+0x398] ;  /* 0x0003980001047983 */ /* 0x000f220000100800 */
[----:B-----5:R-:W-:-:S02]  /*7d890*/  @!P0 FMUL R0, R0, 16777216 ;  /* 0x4b80000000008820 */ /* 0x020fc40000400000 */
[----:B------:R-:W-:Y:S02]  /*7d8a0*/  @!P0 FMUL R7, R7, 16777216 ;  /* 0x4b80000007078820 */ /* 0x000fe40000400000 */
[----:B------:R-:W-:-:S03]  /*7d8b0*/  @!P0 FMUL R2, R2, 16777216 ;  /* 0x4b80000002028820 */ /* 0x000fc60000400000 */
[----:B------:R0:W-:Y:S01]  /*7d8c0*/  @!P0 STL [R1+0x370], R7 ;  /* 0x0003700701008387 */ /* 0x0001e20000100800 */
[----:B------:R-:W-:Y:S02]  /*7d8d0*/  @!P0 FMUL R19, R19, 16777216 ;  /* 0x4b80000013138820 */ /* 0x000fe40000400000 */
[----:B------:R-:W-:Y:S01]  /*7d8e0*/  @!P0 FMUL R6, R6, 16777216 ;  /* 0x4b80000006068820 */ /* 0x000fe20000400000 */
[----:B0-----:R-:W5:Y:S01]  /*7d8f0*/  LDL.LU R7, [R1+0x35a4] ;  /* 0x0035a40001077983 */ /* 0x001f620000300800 */
[----:B--2---:R-:W-:-:S03]  /*7d900*/  @!P0 FMUL R5, R5, 16777216 ;  /* 0x4b80000005058820 */ /* 0x004fc60000400000 */
[----:B------:R-:W-:Y:S04]  /*7d910*/  @!P0 STL [R1+0x374], R0 ;  /* 0x0003740001008387 */ /* 0x000fe80000100800 */
[----:B------:R-:W-:Y:S04]  /*7d920*/  @!P0 STL [R1+0x378], R2 ;  /* 0x0003780201008387 */ /* 0x000fe80000100800 */
[----:B------:R0:W-:Y:S04]  /*7d930*/  @!P0 STL [R1+0x37c], R19 ;  /* 0x00037c1301008387 */ /* 0x0001e80000100800 */
[----:B0-----:R-:W2:Y:S04]  /*7d940*/  LDL R19, [R1+0x29c] ;  /* 0x00029c0001137983 */ /* 0x001ea80000100800 */
[----:B------:R0:W-:Y:S04]  /*7d950*/  @!P0 STL [R1+0x380], R6 ;  /* 0x0003800601008387 */ /* 0x0001e80000100800 */
[----:B0-----:R-:W2:Y:S04]  /*7d960*/  LDL R6, [R1+0x2a0] ;  /* 0x0002a00001067983 */ /* 0x001ea80000100800 */
[----:B------:R0:W-:Y:S04]  /*7d970*/  @!P0 STL [R1+0x384], R5 ;  /* 0x0003840501008387 */ /* 0x0001e80000100800 */
[----:B0-----:R-:W2:Y:S01]  /*7d980*/  LDL R5, [R1+0x2a4] ;  /* 0x0002a40001057983 */ /* 0x001ea20000100800 */
[----:B---3--:R-:W-:-:S02]  /*7d990*/  @!P0 FMUL R17, R17, 16777216 ;  /* 0x4b80000011118820 */ /* 0x008fc40000400000 */
[----:B----4-:R-:W-:-:S03]  /*7d9a0*/  @!P0 FMUL R9, R9, 16777216 ;  /* 0x4b80000009098820 */ /* 0x010fc60000400000 */
[----:B------:R-:W-:Y:S04]  /*7d9b0*/  @!P0 STL [R1+0x388], R17 ;  /* 0x0003881101008387 */ /* 0x000fe80000100800 */
[----:B------:R-:W-:Y:S01]  /*7d9c0*/  @!P0 STL [R1+0x38c], R9 ;  /* 0x00038c0901008387 */ /* 0x000fe20000100800 */
[----:B------:R-:W-:Y:S02]  /*7d9d0*/  @!P0 FMUL R18, R18, 16777216 ;  /* 0x4b80000012128820 */ /* 0x000fe40000400000 */
[----:B------:R-:W-:-:S03]  /*7d9e0*/  @!P0 FMUL R20, R20, 16777216 ;  /* 0x4b80000014148820 */ /* 0x000fc60000400000 */
[----:B------:R0:W-:Y:S01]  /*7d9f0*/  @!P0 STL [R1+0x390], R18 ;  /* 0x0003901201008387 */ /* 0x0001e20000100800 */
[----:B------:R-:W-:-:S03]  /*7da00*/  @!P0 FMUL R4, R4, 16777216 ;  /* 0x4b80000004048820 */ /* 0x000fc60000400000 */
[----:B0-----:R-:W3:Y:S04]  /*7da10*/  LDL R18, [R1+0x2a8] ;  /* 0x0002a80001127983 */ /* 0x001ee80000100800 */
[----:B------:R0:W-:Y:S04]  /*7da20*/  @!P0 STL [R1+0x394], R20 ;  /* 0x0003941401008387 */ /* 0x0001e80000100800 */
[----:B0-----:R-:W4:Y:S04]  /*7da30*/  LDL R20, [R1+0x2ac] ;  /* 0x0002ac0001147983 */ /* 0x001f280000100800 */
[----:B------:R0:W-:Y:S04]  /*7da40*/  @!P0 STL [R1+0x398], R4 ;  /* 0x0003980401008387 */ /* 0x0001e80000100800 */
[----:B0-----:R-:W4:Y:S01]  /*7da50*/  LDL R4, [R1+0x2b0] ;  /* 0x0002b00001047983 */ /* 0x001f220000100800 */
[----:B-----5:R-:W-:-:S05]  /*7da60*/  @!P0 FMUL R7, R7, 16777216 ;  /* 0x4b80000007078820 */ /* 0x020fca0000400000 */
[----:B------:R0:W-:Y:S01]  /*7da70*/  STL [R1+0x3564], R7 ;  /* 0x0035640701007387 */ /* 0x0001e20000100800 */
[----:B--2---:R-:W-:-:S05]  /*7da80*/  @!P1 FMUL R19, R19, 16777216 ;  /* 0x4b80000013139820 */ /* 0x004fca0000400000 */
[----:B------:R1:W-:Y:S04]  /*7da90*/  @!P1 STL [R1+0x29c], R19 ;  /* 0x00029c1301009387 */ /* 0x0003e80000100800 */
[----:B0-----:R-:W2:Y:S01]  /*7daa0*/  LDL R7, [R1+0x2b8] ;  /* 0x0002b80001077983 */ /* 0x001ea20000100800 */
[----:B------:R-:W-:-:S05]  /*7dab0*/  @!P1 FMUL R6, R6, 16777216 ;  /* 0x4b80000006069820 */ /* 0x000fca0000400000 */
[----:B------:R0:W-:Y:S04]  /*7dac0*/  @!P1 STL [R1+0x2a0], R6 ;  /* 0x0002a00601009387 */ /* 0x0001e80000100800 */
[----:B------:R-:W5:Y:S01]  /*7dad0*/  LDL R0, [R1+0x2bc] ;  /* 0x0002bc0001007983 */ /* 0x000f620000100800 */
[----:B------:R-:W-:-:S05]  /*7dae0*/  @!P1 FMUL R5, R5, 16777216 ;  /* 0x4b80000005059820 */ /* 0x000fca0000400000 */
[----:B------:R0:W-:Y:S04]  /*7daf0*/  @!P1 STL [R1+0x2a4], R5 ;  /* 0x0002a40501009387 */ /* 0x0001e80000100800 */
[----:B------:R-:W5:Y:S04]  /*7db00*/  LDL R2, [R1+0x2c0] ;  /* 0x0002c00001027983 */ /* 0x000f680000100800 */
[----:B-1----:R-:W5:Y:S04]  /*7db10*/  LDL R19, [R1+0x2c4] ;  /* 0x0002c40001137983 */ /* 0x002f680000100800 */
[----:B0-----:R-:W5:Y:S04]  /*7db20*/  LDL R6, [R1+0x2c8] ;  /* 0x0002c80001067983 */ /* 0x001f680000100800 */
[----:B------:R-:W5:Y:S01]  /*7db30*/  LDL R5, [R1+0x2cc] ;  /* 0x0002cc0001057983 */ /* 0x000f620000100800 */
[----:B------:R-:W-:-:S02]  /*7db40*/  @!P1 FMUL R12, R12, 16777216 ;  /* 0x4b8000000c0c9820 */ /* 0x000fc40000400000 */
[----:B---3--:R-:W-:-:S05]  /*7db50*/  @!P1 FMUL R18, R18, 16777216 ;  /* 0x4b80000012129820 */ /* 0x008fca0000400000 */
[----:B------:R-:W-:Y:S01]  /*7db60*/  @!P1 STL [R1+0x2a8], R18 ;  /* 0x0002a81201009387 */ /* 0x000fe20000100800 */
[----:B----4-:R-:W-:-:S05]  /*7db70*/  @!P1 FMUL R20, R20, 16777216 ;  /* 0x4b80000014149820 */ /* 0x010fca0000400000 */
[----:B------:R-:W-:Y:S01]  /*7db80*/  @!P1 STL [R1+0x2ac], R20 ;  /* 0x0002ac1401009387 */ /* 0x000fe20000100800 */
[----:B------:R-:W-:-:S05]  /*7db90*/  @!P1 FMUL R4, R4, 16777216 ;  /* 0x4b80000004049820 */ /* 0x000fca0000400000 */
[----:B------:R0:W-:Y:S04]  /*7dba0*/  @!P1 STL [R1+0x2b0], R4 ;  /* 0x0002b00401009387 */ /* 0x0001e80000100800 */
[----:B------:R-:W3:Y:S04]  /*7dbb0*/  LDL R17, [R1+0x2d0] ;  /* 0x0002d00001117983 */ /* 0x000ee80000100800 */
[----:B------:R-:W4:Y:S04]  /*7dbc0*/  LDL R9, [R1+0x2d4] ;  /* 0x0002d40001097983 */ /* 0x000f280000100800 */
[----:B0-----:R-:W4:Y:S04]  /*7dbd0*/  LDL R4, [R1+0x2e0] ;  /* 0x0002e00001047983 */ /* 0x001f280000100800 */
[----:B------:R-:W4:Y:S04]  /*7dbe0*/  LDL R18, [R1+0x2d8] ;  /* 0x0002d80001127983 */ /* 0x000f280000100800 */
[----:B------:R-:W4:Y:S04]  /*7dbf0*/  LDL R20, [R1+0x2dc] ;  /* 0x0002dc0001147983 */ /* 0x000f280000100800 */
[----:B------:R0:W-:Y:S04]  /*7dc00*/  @!P1 STL [R1+0x2b4], R12 ;  /* 0x0002b40c01009387 */ /* 0x0001e80000100800 */
[----:B0-----:R-:W4:Y:S01]  /*7dc10*/  LDL.LU R12, [R1+0x35a0] ;  /* 0x0035a000010c7983 */ /* 0x001f220000300800 */
[----:B--2---:R-:W-:-:S05]  /*7dc20*/  @!P1 FMUL R7, R7, 16777216 ;  /* 0x4b80000007079820 */ /* 0x004fca0000400000 */
[----:B------:R-:W-:Y:S01]  /*7dc30*/  @!P1 STL [R1+0x2b8], R7 ;  /* 0x0002b80701009387 */ /* 0x000fe20000100800 */
[----:B-----5:R-:W-:-:S05]  /*7dc40*/  @!P1 FMUL R0, R0, 16777216 ;  /* 0x4b80000000009820 */ /* 0x020fca0000400000 */
[----:B------:R-:W-:Y:S01]  /*7dc50*/  @!P1 STL [R1+0x2bc], R0 ;  /* 0x0002bc0001009387 */ /* 0x000fe20000100800 */
[----:B------:R-:W-:Y:S02]  /*7dc60*/  @!P1 FMUL R2, R2, 16777216 ;  /* 0x4b80000002029820 */ /* 0x000fe40000400000 */
[----:B------:R-:W-:-:S03]  /*7dc70*/  @!P1 FMUL R19, R19, 16777216 ;  /* 0x4b80000013139820 */ /* 0x000fc60000400000 */
[----:B------:R-:W-:Y:S01]  /*7dc80*/  @!P1 STL [R1+0x2c0], R2 ;  /* 0x0002c00201009387 */ /* 0x000fe20000100800 */
[----:B------:R-:W-:-:S03]  /*7dc90*/  @!P1 FMUL R6, R6, 16777216 ;  /* 0x4b80000006069820 */ /* 0x000fc60000400000 */
[----:B------:R0:W-:Y:S01]  /*7dca0*/  @!P1 STL [R1+0x2c4], R19 ;  /* 0x0002c41301009387 */ /* 0x0001e20000100800 */
[----:B------:R-:W-:-:S03]  /*7dcb0*/  @!P1 FMUL R5, R5, 16777216 ;  /* 0x4b80000005059820 */ /* 0x000fc60000400000 */
[----:B0-----:R-:W2:Y:S04]  /*7dcc0*/  LDL R19, [R1+0x2e4] ;  /* 0x0002e40001137983 */ /* 0x001ea80000100800 */
[----:B------:R0:W-:Y:S04]  /*7dcd0*/  @!P1 STL [R1+0x2c8], R6 ;  /* 0x0002c80601009387 */ /* 0x0001e80000100800 */
[----:B0-----:R-:W5:Y:S04]  /*7dce0*/  LDL R6, [R1+0x2e8] ;  /* 0x0002e80001067983 */ /* 0x001f680000100800 */
[----:B------:R0:W-:Y:S04]  /*7dcf0*/  @!P1 STL [R1+0x2cc], R5 ;  /* 0x0002cc0501009387 */ /* 0x0001e80000100800 */
[----:B0-----:R-:W5:Y:S01]  /*7dd00*/  LDL R5, [R1+0x2ec] ;  /* 0x0002ec0001057983 */ /* 0x001f620000100800 */
[----:B---3--:R-:W-:-:S02]  /*7dd10*/  @!P1 FMUL R17, R17, 16777216 ;  /* 0x4b80000011119820 */ /* 0x008fc40000400000 */
[----:B----4-:R-:W-:-:S03]  /*7dd20*/  @!P1 FMUL R9, R9, 16777216 ;  /* 0x4b80000009099820 */ /* 0x010fc60000400000 */
[----:B------:R-:W-:Y:S01]  /*7dd30*/  @!P1 STL [R1+0x2d0], R17 ;  /* 0x0002d01101009387 */ /* 0x000fe20000100800 */
[----:B------:R-:W-:-:S03]  /*7dd40*/  @!P1 FMUL R4, R4, 16777216 ;  /* 0x4b80000004049820 */ /* 0x000fc60000400000 */
[----:B------:R-:W-:Y:S01]  /*7dd50*/  @!P1 STL [R1+0x2d4], R9 ;  /* 0x0002d40901009387 */ /* 0x000fe20000100800 */
[----:B------:R-:W-:-:S03]  /*7dd60*/  @!P1 FMUL R18, R18, 16777216 ;  /* 0x4b80000012129820 */ /* 0x000fc60000400000 */
[----:B------:R0:W-:Y:S01]  /*7dd70*/  @!P1 STL [R1+0x2e0], R4 ;  /* 0x0002e00401009387 */ /* 0x0001e20000100800 */
[----:B------:R-:W-:-:S03]  /*7dd80*/  @!P1 FMUL R20, R20, 16777216 ;  /* 0x4b80000014149820 */ /* 0x000fc60000400000 */
[----:B------:R1:W-:Y:S04]  /*7dd90*/  @!P1 STL [R1+0x2d8], R18 ;  /* 0x0002d81201009387 */ /* 0x0003e80000100800 */
[----:B------:R3:W-:Y:S04]  /*7dda0*/  @!P1 STL [R1+0x2dc], R20 ;  /* 0x0002dc1401009387 */ /* 0x0007e80000100800 */
[----:B------:R-:W4:Y:S04]  /*7ddb0*/  LDL R7, [R1+0x2f4] ;  /* 0x0002f40001077983 */ /* 0x000f280000100800 */
[----:B------:R-:W4:Y:S01]  /*7ddc0*/  LDL R0, [R1+0x2f8] ;  /* 0x0002f80001007983 */ /* 0x000f220000100800 */
[----:B0-----:R-:W-:-:S03]  /*7ddd0*/  IMAD.MOV.U32 R4, RZ, RZ, R12 ;  /* 0x000000ffff047224 */ /* 0x001fc600078e000c */
[----:B------:R-:W4:Y:S04]  /*7dde0*/  LDL R12, [R1+0x2f0] ;  /* 0x0002f000010c7983 */ /* 0x000f280000100800 */
[----:B------:R-:W4:Y:S04]  /*7ddf0*/  LDL R9, [R1+0x2fc] ;  /* 0x0002fc0001097983 */ /* 0x000f280000100800 */
[----:B-1----:R-:W4:Y:S04]  /*7de00*/  LDL R18, [R1+0x300] ;  /* 0x0003000001127983 */ /* 0x002f280000100800 */
[----:B---3--:R-:W3:Y:S01]  /*7de10*/  LDL R20, [R1+0x304] ;  /* 0x0003040001147983 */ /* 0x008ee20000100800 */
[----:B--2---:R-:W-:-:S05]  /*7de20*/  @!P1 FMUL R19, R19, 16777216 ;  /* 0x4b80000013139820 */ /* 0x004fca0000400000 */
[----:B------:R0:W-:Y:S01]  /*7de30*/  @!P1 STL [R1+0x2e4], R19 ;  /* 0x0002e41301009387 */ /* 0x0001e20000100800 */
[----:B-----5:R-:W-:-:S05]  /*7de40*/  @!P1 FMUL R6, R6, 16777216 ;  /* 0x4b80000006069820 */ /* 0x020fca0000400000 */
[----:B------:R1:W-:Y:S01]  /*7de50*/  @!P1 STL [R1+0x2e8], R6 ;  /* 0x0002e80601009387 */ /* 0x0003e20000100800 */
[----:B------:R-:W-:-:S05]  /*7de60*/  @!P1 FMUL R5, R5, 16777216 ;  /* 0x4b80000005059820 */ /* 0x000fca0000400000 */
[----:B------:R2:W-:Y:S04]  /*7de70*/  @!P1 STL [R1+0x2ec], R5 ;  /* 0x0002ec0501009387 */ /* 0x0005e80000100800 */
[----:B------:R-:W5:Y:S04]  /*7de80*/  LDL R2, [R1+0x308] ;  /* 0x0003080001027983 */ /* 0x000f680000100800 */
[----:B------:R-:W5:Y:S04]  /*7de90*/  LDL R17, [R1+0x30c] ;  /* 0x00030c0001117983 */ /* 0x000f680000100800 */
[----:B0-----:R-:W5:Y:S04]  /*7dea0*/  LDL R19, [R1+0x310] ;  /* 0x0003100001137983 */ /* 0x001f680000100800 */
[----:B-1----:R-:W5:Y:S04]  /*7deb0*/  LDL R6, [R1+0x314] ;  /* 0x0003140001067983 */ /* 0x002f680000100800 */
[----:B--2---:R-:W2:Y:S01]  /*7dec0*/  LDL R5, [R1+0x318] ;  /* 0x0003180001057983 */ /* 0x004ea20000100800 */
[----:B----4-:R-:W-:-:S02]  /*7ded0*/  @!P1 FMUL R7, R7, 16777216 ;  /* 0x4b80000007079820 */ /* 0x010fc40000400000 */
[----:B------:R-:W-:Y:S02]  /*7dee0*/  @!P1 FMUL R0, R0, 16777216 ;  /* 0x4b80000000009820 */ /* 0x000fe40000400000 */
[----:B------:R-:W-:Y:S02]  /*7def0*/  @!P1 FMUL R12, R12, 16777216 ;  /* 0x4b8000000c0c9820 */ /* 0x000fe40000400000 */
[----:B------:R-:W-:-:S03]  /*7df00*/  @!P1 FMUL R9, R9, 16777216 ;  /* 0x4b80000009099820 */ /* 0x000fc60000400000 */
[----:B------:R0:W-:Y:S01]  /*7df10*/  @!P1 STL [R1+0x2f0], R12 ;  /* 0x0002f00c01009387 */ /* 0x0001e20000100800 */
[----:B------:R-:W-:Y:S02]  /*7df20*/  @!P1 FMUL R18, R18, 16777216 ;  /* 0x4b80000012129820 */ /* 0x000fe40000400000 */
[----:B---3--:R-:W-:Y:S01]  /*7df30*/  @!P1 FMUL R20, R20, 16777216 ;  /* 0x4b80000014149820 */ /* 0x008fe20000400000 */
[----:B0-----:R-:W3:Y:S04]  /*7df40*/  LDL.LU R12, [R1+0x359c] ;  /* 0x00359c00010c7983 */ /* 0x001ee80000300800 */
[----:B------:R-:W-:Y:S04]  /*7df50*/  @!P1 STL [R1+0x2f4], R7 ;  /* 0x0002f40701009387 */ /* 0x000fe80000100800 */
[----:B------:R-:W-:Y:S04]  /*7df60*/  @!P1 STL [R1+0x2f8], R0 ;  /* 0x0002f80001009387 */ /* 0x000fe80000100800 */
[----:B------:R0:W-:Y:S04]  /*7df70*/  @!P1 STL [R1+0x2fc], R9 ;  /* 0x0002fc0901009387 */ /* 0x0001e80000100800 */
[----:B0-----:R-:W4:Y:S04]  /*7df80*/  LDL R9, [R1+0x21c] ;  /* 0x00021c0001097983 */ /* 0x001f280000100800 */
[----:B------:R0:W-:Y:S04]  /*7df90*/  @!P1 STL [R1+0x300], R18 ;  /* 0x0003001201009387 */ /* 0x0001e80000100800 */
[----:B0-----:R-:W4:Y:S04]  /*7dfa0*/  LDL R18, [R1+0x220] ;  /* 0x0002200001127983 */ /* 0x001f280000100800 */
[----:B------:R0:W-:Y:S04]  /*7dfb0*/  @!P1 STL [R1+0x304], R20 ;  /* 0x0003041401009387 */ /* 0x0001e80000100800 */
[----:B0-----:R-:W4:Y:S01]  /*7dfc0*/  LDL R20, [R1+0x224] ;  /* 0x0002240001147983 */ /* 0x001f220000100800 */
[----:B-----5:R-:W-:-:S02]  /*7dfd0*/  @!P1 FMUL R2, R2, 16777216 ;  /* 0x4b80000002029820 */ /* 0x020fc40000400000 */
[----:B------:R-:W-:-:S03]  /*7dfe0*/  @!P1 FMUL R17, R17, 16777216 ;  /* 0x4b80000011119820 */ /* 0x000fc60000400000 */
[----:B------:R-:W-:Y:S01]  /*7dff0*/  @!P1 STL [R1+0x308], R2 ;  /* 0x0003080201009387 */ /* 0x000fe20000100800 */
[----:B------:R-:W-:-:S03]  /*7e000*/  @!P1 FMUL R19, R19, 16777216 ;  /* 0x4b80000013139820 */ /* 0x000fc60000400000 */
[----:B------:R-:W-:Y:S01]  /*7e010*/  @!P1 STL [R1+0x30c], R17 ;  /* 0x00030c1101009387 */ /* 0x000fe20000100800 */
[----:B------:R-:W-:-:S03]  /*7e020*/  @!P1 FMUL R6, R6, 16777216 ;  /* 0x4b80000006069820 */ /* 0x000fc60000400000 */
[----:B------:R0:W-:Y:S01]  /*7e030*/  @!P1 STL [R1+0x310], R19 ;  /* 0x0003101301009387 */ /* 0x0001e20000100800 */
[----:B--2---:R-:W-:-:S03]  /*7e040*/  @!P1 FMUL R5, R5, 16777216 ;  /* 0x4b80000005059820 */ /* 0x004fc60000400000 */
[----:B0-----:R-:W2:Y:S04]  /*7e050*/  LDL R19, [R1+0x228] ;  /* 0x0002280001137983 */ /* 0x001ea80000100800 */
[----:B------:R0:W-:Y:S04]  /*7e060*/  @!P1 STL [R1+0x314], R6 ;  /* 0x0003140601009387 */ /* 0x0001e80000100800 */
[----:B0-----:R-:W5:Y:S04]  /*7e070*/  LDL R6, [R1+0x22c] ;  /* 0x00022c0001067983 */ /* 0x001f680000100800 */
[----:B------:R0:W-:Y:S04]  /*7e080*/  @!P1 STL [R1+0x318], R5 ;  /* 0x0003180501009387 */ /* 0x0001e80000100800 */
[----:B0-----:R-:W5:Y:S01]  /*7e090*/  LDL R5, [R1+0x230] ;  /* 0x0002300001057983 */ /* 0x001f620000100800 */
[----:B---3--:R-:W-:-:S05]  /*7e0a0*/  @!P1 FMUL R12, R12, 16777216 ;  /* 0x4b8000000c0c9820 */ /* 0x008fca0000400000 */
[----:B------:R0:W-:Y:S01]  /*7e0b0*/  STL [R1+0x3568], R12 ;  /* 0x0035680c01007387 */ /* 0x0001e20000100800 */
[----:B----4-:R-:W-:-:S05]  /*7e0c0*/  @!P2 FMUL R9, R9, 16777216 ;  /* 0x4b8000000909a820 */ /* 0x010fca0000400000 */
[----:B------:R-:W-:Y:S01]  /*7e0d0*/  @!P2 STL [R1+0x21c], R9 ;  /* 0x00021c090100a387 */ /* 0x000fe20000100800 */
[----:B------:R-:W-:-:S05]  /*7e0e0*/  @!P2 FMUL R18, R18, 16777216 ;  /* 0x4b8000001212a820 */ /* 0x000fca0000400000 */
[----:B------:R1:W-:Y:S01]  /*7e0f0*/  @!P2 STL [R1+0x220], R18 ;  /* 0x000220120100a387 */ /* 0x0003e20000100800 */
[----:B------:R-:W-:-:S05]  /*7e100*/  @!P2 FMUL R20, R20, 16777216 ;  /* 0x4b8000001414a820 */ /* 0x000fca0000400000 */
[----:B------:R3:W-:Y:S04]  /*7e110*/  @!P2 STL [R1+0x224], R20 ;  /* 0x000224140100a387 */ /* 0x0007e80000100800 */
[----:B0-----:R-:W4:Y:S04]  /*7e120*/  LDL R12, [R1+0x238] ;  /* 0x00023800010c7983 */ /* 0x001f280000100800 */
[----:B------:R-:W4:Y:S04]  /*7e130*/  LDL R7, [R1+0x23c] ;  /* 0x00023c0001077983 */ /* 0x000f280000100800 */
[----:B------:R-:W4:Y:S04]  /*7e140*/  LDL R0, [R1+0x240] ;  /* 0x0002400001007983 */ /* 0x000f280000100800 */
[----:B------:R-:W4:Y:S04]  /*7e150*/  LDL R2, [R1+0x244] ;  /* 0x0002440001027983 */ /* 0x000f280000100800 */
[----:B------:R-:W4:Y:S04]  /*7e160*/  LDL R17, [R1+0x248] ;  /* 0x0002480001117983 */ /* 0x000f280000100800 */
[----:B-1----:R-:W4:Y:S04]  /*7e170*/  LDL R18, [R1+0x24c] ;  /* 0x00024c0001127983 */ /* 0x002f280000100800 */
[----:B---3--:R-:W3:Y:S04]  /*7e180*/  LDL R20, [R1+0x250] ;  /* 0x0002500001147983 */ /* 0x008ee80000100800 */
[----:B------:R-:W3:Y:S01]  /*7e190*/  LDL R9, [R1+0x254] ;  /* 0x0002540001097983 */ /* 0x000ee20000100800 */
[----:B------:R-:W-:-:S02]  /*7e1a0*/  @!P2 FMUL R13, R13, 16777216 ;  /* 0x4b8000000d0da820 */ /* 0x000fc40000400000 */
[----:B--2---:R-:W-:-:S05]  /*7e1b0*/  @!P2 FMUL R19, R19, 16777216 ;  /* 0x4b8000001313a820 */ /* 0x004fca0000400000 */
[----:B------:R0:W-:Y:S01]  /*7e1c0*/  @!P2 STL [R1+0x228], R19 ;  /* 0x000228130100a387 */ /* 0x0001e20000100800 */
[----:B-----5:R-:W-:-:S05]  /*7e1d0*/  @!P2 FMUL R6, R6, 16777216 ;  /* 0x4b8000000606a820 */ /* 0x020fca0000400000 */
[----:B------:R1:W-:Y:S04]  /*7e1e0*/  @!P2 STL [R1+0x22c], R6 ;  /* 0x00022c060100a387 */ /* 0x0003e80000100800 */
[----:B0-----:R-:W2:Y:S01]  /*7e1f0*/  LDL R19, [R1+0x258] ;  /* 0x0002580001137983 */ /* 0x001ea20000100800 */
[----:B------:R-:W-:Y:S01]  /*7e200*/  @!P2 FMUL R5, R5, 16777216 ;  /* 0x4b8000000505a820 */ /* 0x000fe20000400000 */
[----:B-1----:R-:W-:-:S04]  /*7e210*/  MOV R6, R4 ;  /* 0x0000000400067202 */ /* 0x002fc80000000f00 */
[----:B------:R0:W-:Y:S04]  /*7e220*/  @!P2 STL [R1+0x230], R5 ;  /* 0x000230050100a387 */ /* 0x0001e80000100800 */
[----:B------:R-:W5:Y:S04]  /*7e230*/  LDL R4, [R1+0x260] ;  /* 0x0002600001047983 */ /* 0x000f680000100800 */
[----:B0-----:R-:W5:Y:S04]  /*7e240*/  LDL R5, [R1+0x25c] ;  /* 0x00025c0001057983 */ /* 0x001f680000100800 */
[----:B------:R0:W-:Y:S04]  /*7e250*/  @!P2 STL [R1+0x234], R13 ;  /* 0x0002340d0100a387 */ /* 0x0001e80000100800 */
[----:B0-----:R-:W5:Y:S01]  /*7e260*/  LDL.LU R13, [R1+0x3598] ;  /* 0x00359800010d7983 */ /* 0x001f620000300800 */
[----:B----4-:R-:W-:-:S02]  /*7e270*/  @!P2 FMUL R12, R12, 16777216 ;  /* 0x4b8000000c0ca820 */ /* 0x010fc40000400000 */
[----:B------:R-:W-:-:S03]  /*7e280*/  @!P2 FMUL R7, R7, 16777216 ;  /* 0x4b8000000707a820 */ /* 0x000fc60000400000 */
[----:B------:R-:W-:Y:S01]  /*7e290*/  @!P2 STL [R1+0x238], R12 ;  /* 0x0002380c0100a387 */ /* 0x000fe20000100800 */
[----:B------:R-:W-:-:S03]  /*7e2a0*/  @!P2 FMUL R0, R0, 16777216 ;  /* 0x4b8000000000a820 */ /* 0x000fc60000400000 */
[----:B------:R-:W-:Y:S01]  /*7e2b0*/  @!P2 STL [R1+0x23c], R7 ;  /* 0x00023c070100a387 */ /* 0x000fe20000100800 */
[----:B------:R-:W-:-:S03]  /*7e2c0*/  @!P2 FMUL R2, R2, 16777216 ;  /* 0x4b8000000202a820 */ /* 0x000fc60000400000 */
[----:B------:R-:W-:Y:S01]  /*7e2d0*/  @!P2 STL [R1+0x240], R0 ;  /* 0x000240000100a387 */ /* 0x000fe20000100800 */
[----:B------:R-:W-:-:S03]  /*7e2e0*/  @!P2 FMUL R17, R17, 16777216 ;  /* 0x4b8000001111a820 */ /* 0x000fc60000400000 */
[----:B------:R0:W-:Y:S01]  /*7e2f0*/  @!P2 STL [R1+0x244], R2 ;  /* 0x000244020100a387 */ /* 0x0001e20000100800 */
[----:B------:R-:W-:Y:S02]  /*7e300*/  @!P2 FMUL R18, R18, 16777216 ;  /* 0x4b8000001212a820 */ /* 0x000fe40000400000 */
[----:B---3--:R-:W-:Y:S01]  /*7e310*/  @!P2 FMUL R20, R20, 16777216 ;  /* 0x4b8000001414a820 */ /* 0x008fe20000400000 */
[----:B0-----:R-:W3:Y:S01]  /*7e320*/  LDL R2, [R1+0x264] ;  /* 0x0002640001027983 */ /* 0x001ee20000100800 */
[----:B------:R-:W-:-:S03]  /*7e330*/  @!P2 FMUL R9, R9, 16777216 ;  /* 0x4b8000000909a820 */ /* 0x000fc60000400000 */
[----:B------:R-:W-:Y:S04]  /*7e340*/  @!P2 STL [R1+0x248], R17 ;  /* 0x000248110100a387 */ /* 0x000fe80000100800 */
[----:B------:R0:W-:Y:S04]  /*7e350*/  @!P2 STL [R1+0x24c], R18 ;  /* 0x00024c120100a387 */ /* 0x0001e80000100800 */
[----:B0-----:R-:W4:Y:S04]  /*7e360*/  LDL R18, [R1+0x268] ;  /* 0x0002680001127983 */ /* 0x001f280000100800 */
[----:B------:R0:W-:Y:S04]  /*7e370*/  @!P2 STL [R1+0x250], R20 ;  /* 0x000250140100a387 */ /* 0x0001e80000100800 */
[----:B0-----:R-:W4:Y:S04]  /*7e380*/  LDL R20, [R1+0x26c] ;  /* 0x00026c0001147983 */ /* 0x001f280000100800 */
[----:B------:R-:W-:Y:S01]  /*7e390*/  @!P2 STL [R1+0x254], R9 ;  /* 0x000254090100a387 */ /* 0x000fe20000100800 */
[----:B--2---:R-:W-:-:S05]  /*7e3a0*/  @!P2 FMUL R19, R19, 16777216 ;  /* 0x4b8000001313a820 */ /* 0x004fca0000400000 */
[----:B------:R-:W-:Y:S01]  /*7e3b0*/  @!P2 STL [R1+0x258], R19 ;  /* 0x000258130100a387 */ /* 0x000fe20000100800 */
[----:B-----5:R-:W-:Y:S02]  /*7e3c0*/  @!P2 FMUL R4, R4, 16777216 ;  /* 0x4b8000000404a820 */ /* 0x020fe40000400000 */
[----:B------:R-:W-:-:S05]  /*7e3d0*/  @!P2 FMUL R5, R5, 16777216 ;  /* 0x4b8000000505a820 */ /* 0x000fca0000400000 */
[----:B------:R0:W-:Y:S04]  /*7e3e0*/  @!P2 STL [R1+0x25c], R5 ;  /* 0x00025c050100a387 */ /* 0x0001e80000100800 */
[----:B------:R1:W-:Y:S04]  /*7e3f0*/  @!P2 STL [R1+0x260], R4 ;  /* 0x000260040100a387 */ /* 0x0003e80000100800 */
[----:B------:R-:W2:Y:S01]  /*7e400*/  LDL R12, [R1+0x278] ;  /* 0x00027800010c7983 */ /* 0x000ea20000100800 */
[----:B0-----:R-:W-:Y:S02]  /*7e410*/  MOV R5, R21 ;  /* 0x0000001500057202 */ /* 0x001fe40000000f00 */
[----:B------:R-:W-:Y:S01]  /*7e420*/  MOV R21, R24 ;  /* 0x0000001800157202 */ /* 0x000fe20000000f00 */
[----:B------:R-:W5:Y:S01]  /*7e430*/  LDL R7, [R1+0x27c] ;  /* 0x00027c0001077983 */ /* 0x000f620000100800 */
[----:B-1----:R-:W-:Y:S01]  /*7e440*/  IMAD.MOV.U32 R4, RZ, RZ, R23 ;  /* 0x000000ffff047224 */ /* 0x002fe200078e0017 */
[----:B------:R-:W-:Y:S01]  /*7e450*/  MOV R23, R25 ;  /* 0x0000001900177202 */ /* 0x000fe20000000f00 */
[----:B------:R-:W-:Y:S01]  /*7e460*/  IMAD.MOV.U32 R25, RZ, RZ, R26 ;  /* 0x000000ffff197224 */ /* 0x000fe200078e001a */
[----:B------:R-:W-:Y:S01]  /*7e470*/  MOV R24, R15 ;  /* 0x0000000f00187202 */ /* 0x000fe20000000f00 */
[----:B------:R-:W-:Y:S01]  /*7e480*/  IMAD.MOV.U32 R15, RZ, RZ, R16 ;  /* 0x000000ffff0f7224 */ /* 0x000fe200078e0010 */
[----:B------:R-:W-:Y:S01]  /*7e490*/  MOV R26, R14 ;  /* 0x0000000e001a7202 */ /* 0x000fe20000000f00 */
[----:B------:R-:W5:Y:S01]  /*7e4a0*/  LDL R17, [R1+0x280] ;  /* 0x0002800001117983 */ /* 0x000f620000100800 */
[----:B------:R-:W-:-:S03]  /*7e4b0*/  MOV R16, R13 ;  /* 0x0000000d00107202 */ /* 0x000fc60000000f00 */
[----:B------:R-:W5:Y:S04]  /*7e4c0*/  LDL R14, [R1+0x270] ;  /* 0x00027000010e7983 */ /* 0x000f680000100800 */
[----:B------:R-:W5:Y:S04]  /*7e4d0*/  LDL R13, [R1+0x274] ;  /* 0x00027400010d7983 */ /* 0x000f680000100800 */
[----:B------:R-:W5:Y:S04]  /*7e4e0*/  LDL R9, [R1+0x284] ;  /* 0x0002840001097983 */ /* 0x000f680000100800 */
[----:B------:R-:W5:Y:S04]  /*7e4f0*/  LDL R19, [R1+0x288] ;  /* 0x0002880001137983 */ /* 0x000f680000100800 */
[----:B------:R-:W5:Y:S01]  /*7e500*/  LDL R0, [R1+0x28c] ;  /* 0x00028c0001007983 */ /* 0x000f620000100800 */
[----:B---3--:R-:W-:-:S05]  /*7e510*/  @!P2 FMUL R2, R2, 16777216 ;  /* 0x4b8000000202a820 */ /* 0x008fca0000400000 */
[----:B------:R0:W-:Y:S01]  /*7e520*/  @!P2 STL [R1+0x264], R2 ;  /* 0x000264020100a387 */ /* 0x0001e20000100800 */
[----:B----4-:R-:W-:-:S05]  /*7e530*/  @!P2 FMUL R18, R18, 16777216 ;  /* 0x4b8000001212a820 */ /* 0x010fca0000400000 */
[----:B------:R1:W-:Y:S04]  /*7e540*/  @!P2 STL [R1+0x268], R18 ;  /* 0x000268120100a387 */ /* 0x0003e80000100800 */
[----:B0-----:R-:W3:Y:S01]  /*7e550*/  LDL R2, [R1+0x290] ;  /* 0x0002900001027983 */ /* 0x001ee20000100800 */
[----:B------:R-:W-:-:S05]  /*7e560*/  @!P2 FMUL R20, R20, 16777216 ;  /* 0x4b8000001414a820 */ /* 0x000fca0000400000 */
[----:B------:R0:W-:Y:S04]  /*7e570*/  @!P2 STL [R1+0x26c], R20 ;  /* 0x00026c140100a387 */ /* 0x0001e80000100800 */
[----:B-1----:R-:W4:Y:S04]  /*7e580*/  LDL R18, [R1+0x294] ;  /* 0x0002940001127983 */ /* 0x002f280000100800 */
[----:B0-----:R-:W4:Y:S01]  /*7e590*/  LDL R20, [R1+0x298] ;  /* 0x0002980001147983 */ /* 0x001f220000100800 */
[----:B--2---:R-:W-:Y:S02]  /*7e5a0*/  @!P2 FMUL R12, R12, 16777216 ;  /* 0x4b8000000c0ca820 */ /* 0x004fe40000400000 */
[----:B-----5:R-:W-:-:S02]  /*7e5b0*/  @!P2 FMUL R7, R7, 16777216 ;  /* 0x4b8000000707a820 */ /* 0x020fc40000400000 */
[----:B------:R-:W-:Y:S02]  /*7e5c0*/  @!P2 FMUL R14, R14, 16777216 ;  /* 0x4b8000000e0ea820 */ /* 0x000fe40000400000 */
[----:B------:R-:W-:-:S03]  /*7e5d0*/  @!P2 FMUL R13, R13, 16777216 ;  /* 0x4b8000000d0da820 */ /* 0x000fc60000400000 */
[----:B------:R0:W-:Y:S01]  /*7e5e0*/  @!P2 STL [R1+0x270], R14 ;  /* 0x0002700e0100a387 */ /* 0x0001e20000100800 */
[----:B------:R-:W-:Y:S02]  /*7e5f0*/  @!P2 FMUL R17, R17, 16777216 ;  /* 0x4b8000001111a820 */ /* 0x000fe40000400000 */
[----:B------:R-:W-:Y:S01]  /*7e600*/  @!P2 FMUL R9, R9, 16777216 ;  /* 0x4b8000000909a820 */ /* 0x000fe20000400000 */
[----:B0-----:R-:W2:Y:S01]  /*7e610*/  LDL.LU R14, [R1+0x3594] ;  /* 0x00359400010e7983 */ /* 0x001ea20000300800 */
[----:B------:R-:W-:-:S03]  /*7e620*/  @!P2 FMUL R19, R19, 16777216 ;  /* 0x4b8000001313a820 */ /* 0x000fc60000400000 */
[----:B------:R0:W-:Y:S04]  /*7e630*/  @!P2 STL [R1+0x274], R13 ;  /* 0x0002740d0100a387 */ /* 0x0001e80000100800 */
[----:B0-----:R-:W5:Y:S04]  /*7e640*/  LDL.LU R13, [R1+0x3590] ;  /* 0x00359000010d7983 */ /* 0x001f680000300800 */
[----:B------:R-:W-:Y:S04]  /*7e650*/  @!P2 STL [R1+0x278], R12 ;  /* 0x0002780c0100a387 */ /* 0x000fe80000100800 */
[----:B------:R-:W-:Y:S04]  /*7e660*/  @!P2 STL [R1+0x27c], R7 ;  /* 0x00027c070100a387 */ /* 0x000fe80000100800 */
[----:B------:R0:W-:Y:S04]  /*7e670*/  @!P2 STL [R1+0x280], R17 ;  /* 0x000280110100a387 */ /* 0x0001e80000100800 */
[----:B0-----:R-:W5:Y:S04]  /*7e680*/  LDL R17, [R1+0x1a8] ;  /* 0x0001a80001117983 */ /* 0x001f680000100800 */
[----:B------:R0:W-:Y:S04]  /*7e690*/  @!P2 STL [R1+0x284], R9 ;  /* 0x000284090100a387 */ /* 0x0001e80000100800 */
[----:B0-----:R-:W5:Y:S04]  /*7e6a0*/  LDL R9, [R1+0x1a4] ;  /* 0x0001a40001097983 */ /* 0x001f680000100800 */
[----:B------:R0:W-:Y:S04]  /*7e6b0*/  @!P2 STL [R1+0x288], R19 ;  /* 0x000288130100a387 */ /* 0x0001e80000100800 */
[----:B0-----:R-:W5:Y:S01]  /*7e6c0*/  LDL R19, [R1+0x1a0] ;  /* 0x0001a00001137983 */ /* 0x001f620000100800 */
[----:B------:R-:W-:-:S02]  /*7e6d0*/  @!P2 FMUL R0, R0, 16777216 ;  /* 0x4b8000000000a820 */ /* 0x000fc40000400000 */
[----:B---3--:R-:W-:-:S03]  /*7e6e0*/  @!P2 FMUL R2, R2, 16777216 ;  /* 0x4b8000000202a820 */ /* 0x008fc60000400000 */
[----:B------:R-:W-:Y:S01]  /*7e6f0*/  @!P2 STL [R1+0x28c], R0 ;  /* 0x00028c000100a387 */ /* 0x000fe20000100800 */
[----:B----4-:R-:W-:-:S03]  /*7e700*/  @!P2 FMUL R18, R18, 16777216 ;  /* 0x4b8000001212a820 */ /* 0x010fc60000400000 */
[----:B------:R0:W-:Y:S01]  /*7e710*/  @!P2 STL [R1+0x290], R2 ;  /* 0x000290020100a387 */ /* 0x0001e20000100800 */
[----:B------:R-:W-:-:S03]  /*7e720*/  @!P2 FMUL R20, R20, 16777216 ;  /* 0x4b8000001414a820 */ /* 0x000fc60000400000 */
[----:B------:R1:W-:Y:S04]  /*7e730*/  @!P2 STL [R1+0x294], R18 ;  /* 0x000294120100a387 */ /* 0x0003e80000100800 */
[----:B------:R3:W-:Y:S04]  /*7e740*/  @!P2 STL [R1+0x298], R20 ;  /* 0x000298140100a387 */ /* 0x0007e80000100800 */
[----:B0-----:R-:W4:Y:S04]  /*7e750*/  LDL R2, [R1+0x19c] ;  /* 0x00019c0001027983 */ /* 0x001f280000100800 */
[----:B-1----:R-:W4:Y:S01]  /*7e760*/  LDL R18, [R1+0x198] ;  /* 0x0001980001127983 */ /* 0x002f220000100800 */
[----:B---3--:R-:W-:Y:S01]  /*7e770*/  MOV R20, R27 ;  /* 0x0000001b00147202 */ /* 0x008fe20000000f00 */
[----:B------:R-:W-:Y:S01]  /*7e780*/  IMAD.MOV.U32 R27, RZ, RZ, R29 ;  /* 0x000000ffff1b7224 */ /* 0x000fe200078e001d */
[----:B------:R-:W-:-:S02]  /*7e790*/  MOV R29, R11 ;  /* 0x0000000b001d7202 */ /* 0x000fc40000000f00 */
[----:B------:R-:W-:Y:S01]  /*7e7a0*/  MOV R11, R10 ;  /* 0x0000000a000b7202 */ /* 0x000fe20000000f00 */
[----:B------:R-:W-:Y:S01]  /*7e7b0*/  IMAD.MOV.U32 R10, RZ, RZ, R22 ;  /* 0x000000ffff0a7224 */ /* 0x000fe200078e0016 */
[----:B--2---:R-:W-:Y:S02]  /*7e7c0*/  MOV R22, R14 ;  /* 0x0000000e00167202 */ /* 0x004fe40000000f00 */
[----:B------:R-:W2:Y:S01]  /*7e7d0*/  LDL R14, [R1+0x1ac] ;  /* 0x0001ac00010e7983 */ /* 0x000ea20000100800 */
[----:B-----5:R-:W-:-:S05]  /*7e7e0*/  @!P2 FMUL R13, R13, 16777216 ;  /* 0x4b8000000d0da820 */ /* 0x020fca0000400000 */
[----:B------:R0:W-:Y:S04]  /*7e7f0*/  STL [R1+0x356c], R13 ;  /* 0x00356c0d01007387 */ /* 0x0001e80000100800 */
[----:B0-----:R-:W3:Y:S01]  /*7e800*/  LDL R13, [R1+0x1b0] ;  /* 0x0001b000010d7983 */ /* 0x001ee20000100800 */
[----:B------:R-:W-:-:S05]  /*7e810*/  @!P3 FMUL R17, R17, 16777216 ;  /* 0x4b8000001111b820 */ /* 0x000fca0000400000 */
[----:B------:R0:W-:Y:S01]  /*7e820*/  @!P3 STL [R1+0x1a8], R17 ;  /* 0x0001a8110100b387 */ /* 0x0001e20000100800 */
[----:B------:R-:W-:-:S05]  /*7e830*/  @!P3 FMUL R9, R9, 16777216 ;  /* 0x4b8000000909b820 */ /* 0x000fca0000400000 */
[----:B------:R1:W-:Y:S04]  /*7e840*/  @!P3 STL [R1+0x1a4], R9 ;  /* 0x0001a4090100b387 */ /* 0x0003e80000100800 */
[----:B------:R-:W5:Y:S01]  /*7e850*/  LDL R12, [R1+0x1b4] ;  /* 0x0001b400010c7983 */ /* 0x000f620000100800 */
[----:B------:R-:W-:-:S05]  /*7e860*/  @!P3 FMUL R19, R19, 16777216 ;  /* 0x4b8000001313b820 */ /* 0x000fca0000400000 */
[----:B------:R1:W-:Y:S04]  /*7e870*/  @!P3 STL [R1+0x1a0], R19 ;  /* 0x0001a0130100b387 */ /* 0x0003e80000100800 */
[----:B0-----:R-:W5:Y:S04]  /*7e880*/  LDL R17, [R1+0x1b8] ;  /* 0x0001b80001117983 */ /* 0x001f680000100800 */
[----:B-1----:R-:W5:Y:S04]  /*7e890*/  LDL R9, [R1+0x1bc] ;  /* 0x0001bc0001097983 */ /* 0x002f680000100800 */
[----:B------:R-:W5:Y:S01]  /*7e8a0*/  LDL R19, [R1+0x1c0] ;  /* 0x0001c00001137983 */ /* 0x000f620000100800 */
[----:B----4-:R-:W-:-:S02]  /*7e8b0*/  @!P3 FMUL R2, R2, 16777216 ;  /* 0x4b8000000202b820 */ /* 0x010fc40000400000 */
[----:B------:R-:W-:-:S03]  /*7e8c0*/  @!P3 FMUL R18, R18, 16777216 ;  /* 0x4b8000001212b820 */ /* 0x000fc60000400000 */
[----:B------:R0:W-:Y:S04]  /*7e8d0*/  @!P3 STL [R1+0x19c], R2 ;  /* 0x00019c020100b387 */ /* 0x0001e80000100800 */
[----:B------:R1:W-:Y:S04]  /*7e8e0*/  @!P3 STL [R1+0x198], R18 ;  /* 0x000198120100b387 */ /* 0x0003e80000100800 */
[----:B------:R-:W4:Y:S04]  /*7e8f0*/  LDL R7, [R1+0x1c4] ;  /* 0x0001c40001077983 */ /* 0x000f280000100800 */
[----:B------:R-:W4:Y:S04]  /*7e900*/  LDL R0, [R1+0x1c8] ;  /* 0x0001c80001007983 */ /* 0x000f280000100800 */
[----:B0-----:R-:W4:Y:S01]  /*7e910*/  LDL R2, [R1+0x1cc] ;  /* 0x0001cc0001027983 */ /* 0x001f220000100800 */
[----:B--2---:R-:W-:-:S05]  /*7e920*/  @!P3 FMUL R14, R14, 16777216 ;  /* 0x4b8000000e0eb820 */ /* 0x004fca0000400000 */
[----:B------:R0:W-:Y:S04]  /*7e930*/  @!P3 STL [R1+0x1ac], R14 ;  /* 0x0001ac0e0100b387 */ /* 0x0001e80000100800 */
[----:B-1----:R-:W2:Y:S04]  /*7e940*/  LDL R18, [R1+0x1d0] ;  /* 0x0001d00001127983 */ /* 0x002ea80000100800 */
[----:B0-----:R-:W2:Y:S01]  /*7e950*/  LDL R14, [R1+0x1d4] ;  /* 0x0001d400010e7983 */ /* 0x001ea20000100800 */
[----:B---3--:R-:W-:-:S05]  /*7e960*/  @!P3 FMUL R13, R13, 16777216 ;  /* 0x4b8000000d0db820 */ /* 0x008fca0000400000 */
[----:B------:R-:W-:Y:S01]  /*7e970*/  @!P3 STL [R1+0x1b0], R13 ;  /* 0x0001b00d0100b387 */ /* 0x000fe20000100800 */
[----:B-----5:R-:W-:-:S05]  /*7e980*/  @!P3 FMUL R12, R12, 16777216 ;  /* 0x4b8000000c0cb820 */ /* 0x020fca0000400000 */
[----:B------:R-:W-:Y:S01]  /*7e990*/  @!P3 STL [R1+0x1b4], R12 ;  /* 0x0001b40c0100b387 */ /* 0x000fe20000100800 */
[----:B------:R-:W-:Y:S02]  /*7e9a0*/  @!P3 FMUL R17, R17, 16777216 ;  /* 0x4b8000001111b820 */ /* 0x000fe40000400000 */
[----:B------:R-:W-:-:S03]  /*7e9b0*/  @!P3 FMUL R9, R9, 16777216 ;  /* 0x4b8000000909b820 */ /* 0x000fc60000400000 */
[----:B------:R0:W-:Y:S01]  /*7e9c0*/  @!P3 STL [R1+0x1b8], R17 ;  /* 0x0001b8110100b387 */ /* 0x0001e20000100800 */
[----:B------:R-:W-:-:S03]  /*7e9d0*/  @!P3 FMUL R19, R19, 16777216 ;  /* 0x4b8000001313b820 */ /* 0x000fc60000400000 */
[----:B------:R1:W-:Y:S04]  /*7e9e0*/  @!P3 STL [R1+0x1bc], R9 ;  /* 0x0001bc090100b387 */ /* 0x0003e80000100800 */
[----:B------:R3:W-:Y:S04]  /*7e9f0*/  @!P3 STL [R1+0x1c0], R19 ;  /* 0x0001c0130100b387 */ /* 0x0007e80000100800 */
[----:B0-----:R-:W5:Y:S04]  /*7ea00*/  LDL R17, [R1+0x1d8] ;  /* 0x0001d80001117983 */ /* 0x001f680000100800 */
[----:B-1----:R-:W5:Y:S01]  /*7ea10*/  LDL R9, [R1+0x1dc] ;  /* 0x0001dc0001097983 */ /* 0x002f620000100800 */
[----:B---3--:R-:W-:-:S03]  /*7ea20*/  MOV R19, R20 ;  /* 0x0000001400137202 */ /* 0x008fc60000000f00 */
[----:B------:R-:W3:Y:S01]  /*7ea30*/  LDL R20, [R1+0x1e0] ;  /* 0x0001e00001147983 */ /* 0x000ee20000100800 */
[----:B----4-:R-:W-:Y:S02]  /*7ea40*/  @!P3 FMUL R7, R7, 16777216 ;  /* 0x4b8000000707b820 */ /* 0x010fe40000400000 */
[----:B------:R-:W-:-:S03]  /*7ea50*/  @!P3 FMUL R0, R0, 16777216 ;  /* 0x4b8000000000b820 */ /* 0x000fc60000400000 */
[----:B------:R-:W-:Y:S01]  /*7ea60*/  @!P3 STL [R1+0x1c4], R7 ;  /* 0x0001c4070100b387 */ /* 0x000fe20000100800 */
[----:B------:R-:W-:-:S03]  /*7ea70*/  @!P3 FMUL R2, R2, 16777216 ;  /* 0x4b8000000202b820 */ /* 0x000fc60000400000 */
[----:B------:R-:W-:Y:S01]  /*7ea80*/  @!P3 STL [R1+0x1c8], R0 ;  /* 0x0001c8000100b387 */ /* 0x000fe20000100800 */
[----:B--2---:R-:W-:Y:S02]  /*7ea90*/  @!P3 FMUL R18, R18, 16777216 ;  /* 0x4b8000001212b820 */ /* 0x004fe40000400000 */
[----:B------:R-:W-:-:S05]  /*7eaa0*/  @!P3 FMUL R14, R14, 16777216 ;  /* 0x4b8000000e0eb820 */ /* 0x000fca0000400000 */
[----:B------:R0:W-:Y:S04]  /*7eab0*/  @!P3 STL [R1+0x1d4], R14 ;  /* 0x0001d40e0100b387 */ /* 0x0001e80000100800 */
[----:B------:R-:W-:Y:S04]  /*7eac0*/  @!P3 STL [R1+0x1cc], R2 ;  /* 0x0001cc020100b387 */ /* 0x000fe80000100800 */
[----:B0-----:R-:W2:Y:S04]  /*7ead0*/  LDL R14, [R1+0x1e4] ;  /* 0x0001e400010e7983 */ /* 0x001ea80000100800 */
[----:B------:R0:W-:Y:S04]  /*7eae0*/  @!P3 STL [R1+0x1d0], R18 ;  /* 0x0001d0120100b387 */ /* 0x0001e80000100800 */
[----:B------:R-:W4:Y:S04]  /*7eaf0*/  LDL R13, [R1+0x1e8] ;  /* 0x0001e800010d7983 */ /* 0x000f280000100800 */
[----:B------:R-:W4:Y:S04]  /*7eb00*/  LDL R12, [R1+0x1ec] ;  /* 0x0001ec00010c7983 */ /* 0x000f280000100800 */
[----:B------:R-:W4:Y:S04]  /*7eb10*/  LDL R7, [R1+0x1f0] ;  /* 0x0001f00001077983 */ /* 0x000f280000100800 */
[----:B0-----:R-:W4:Y:S01]  /*7eb20*/  LDL R18, [R1+0x1f4] ;  /* 0x0001f40001127983 */ /* 0x001f220000100800 */
[----:B-----5:R-:W-:-:S02]  /*7eb30*/  @!P3 FMUL R17, R17, 16777216 ;  /* 0x4b8000001111b820 */ /* 0x020fc40000400000 */
[----:B------:R-:W-:-:S03]  /*7eb40*/  @!P3 FMUL R9, R9, 16777216 ;  /* 0x4b8000000909b820 */ /* 0x000fc60000400000 */
[----:B------:R0:W-:Y:S01]  /*7eb50*/  @!P3 STL [R1+0x1d8], R17 ;  /* 0x0001d8110100b387 */ /* 0x0001e20000100800 */
[----:B---3--:R-:W-:-:S03]  /*7eb60*/  @!P3 FMUL R20, R20, 16777216 ;  /* 0x4b8000001414b820 */ /* 0x008fc60000400000 */
[----:B------:R1:W-:Y:S04]  /*7eb70*/  @!P3 STL [R1+0x1dc], R9 ;  /* 0x0001dc090100b387 */ /* 0x0003e80000100800 */
[----:B------:R-:W3:Y:S04]  /*7eb80*/  LDL R0, [R1+0x1f8] ;  /* 0x0001f80001007983 */ /* 0x000ee80000100800 */
[----:B------:R-:W5:Y:S04]  /*7eb90*/  LDL R2, [R1+0x1fc] ;  /* 0x0001fc0001027983 */ /* 0x000f680000100800 */
[----:B0-----:R-:W5:Y:S04]  /*7eba0*/  LDL R17, [R1+0x200] ;  /* 0x0002000001117983 */ /* 0x001f680000100800 */
[----:B------:R0:W-:Y:S04]  /*7ebb0*/  @!P3 STL [R1+0x1e0], R20 ;  /* 0x0001e0140100b387 */ /* 0x0001e80000100800 */
[----:B-1----:R-:W5:Y:S04]  /*7ebc0*/  LDL R9, [R1+0x204] ;  /* 0x0002040001097983 */ /* 0x002f680000100800 */
[----:B0-----:R-:W5:Y:S01]  /*7ebd0*/  LDL R20, [R1+0x20c] ;  /* 0x00020c0001147983 */ /* 0x001f620000100800 */
[----:B--2---:R-:W-:-:S05]  /*7ebe0*/  @!P3 FMUL R14, R14, 16777216 ;  /* 0x4b8000000e0eb820 */ /* 0x004fca0000400000 */
[----:B------:R0:W-:Y:S01]  /*7ebf0*/  @!P3 STL [R1+0x1e4], R14 ;  /* 0x0001e40e0100b387 */ /* 0x0001e20000100800 */
[----:B----4-:R-:W-:Y:S02]  /*7ec00*/  @!P3 FMUL R13, R13, 16777216 ;  /* 0x4b8000000d0db820 */ /* 0x010fe40000400000 */
[----:B------:R-:W-:Y:S01]  /*7ec10*/  @!P3 FMUL R12, R12, 16777216 ;  /* 0x4b8000000c0cb820 */ /* 0x000fe20000400000 */
[----:B0-----:R-:W2:Y:S01]  /*7ec20*/  LDL.LU R14, [R1+0x358c] ;  /* 0x00358c00010e7983 */ /* 0x001ea20000300800 */
[----:B------:R-:W-:Y:S02]  /*7ec30*/  @!P3 FMUL R7, R7, 16777216 ;  /* 0x4b8000000707b820 */ /* 0x000fe40000400000 */
[----:B------:R-:W-:Y:S01]  /*7ec40*/  @!P3 FMUL R18, R18, 16777216 ;  /* 0x4b8000001212b820 */ /* 0x000fe20000400000 */
[----:B------:R-:W-:Y:S04]  /*7ec50*/  @!P3 STL [R1+0x1e8], R13 ;  /* 0x0001e80d0100b387 */ /* 0x000fe80000100800 */
[----:B------:R0:W-:Y:S04]  /*7ec60*/  @!P3 STL [R1+0x1ec], R12 ;  /* 0x0001ec0c0100b387 */ /* 0x0001e80000100800 */
[----:B------:R1:W-:Y:S04]  /*7ec70*/  @!P3 STL [R1+0x1f0], R7 ;  /* 0x0001f0070100b387 */ /* 0x0003e80000100800 */
[----:B------:R4:W-:Y:S04]  /*7ec80*/  @!P3 STL [R1+0x1f4], R18 ;  /* 0x0001f4120100b387 */ /* 0x0009e80000100800 */
[----:B0-----:R-:W2:Y:S04]  /*7ec90*/  LDL R12, [R1+0x210] ;  /* 0x00021000010c7983 */ /* 0x001ea80000100800 */
[----:B-1----:R-:W2:Y:S01]  /*7eca0*/  LDL R7, [R1+0x214] ;  /* 0x0002140001077983 */ /* 0x002ea20000100800 */
[----:B----4-:R-:W-:-:S03]  /*7ecb0*/  IMAD.MOV.U32 R18, RZ, RZ, R19 ;  /* 0x000000ffff127224 */ /* 0x010fc600078e0013 */
[----:B------:R-:W4:Y:S01]  /*7ecc0*/  LDL R19, [R1+0x218] ;  /* 0x0002180001137983 */ /* 0x000f220000100800 */
[----:B---3--:R-:W-:Y:S02]  /*7ecd0*/  @!P3 FMUL R0, R0, 16777216 ;  /* 0x4b8000000000b820 */ /* 0x008fe40000400000 */
[----:B-----5:R-:W-:-:S03]  /*7ece0*/  @!P3 FMUL R2, R2, 16777216 ;  /* 0x4b8000000202b820 */ /* 0x020fc60000400000 */
[----:B------:R0:W-:Y:S01]  /*7ecf0*/  @!P3 STL [R1+0x1f8], R0 ;  /* 0x0001f8000100b387 */ /* 0x0001e20000100800 */
[----:B------:R-:W-:-:S03]  /*7ed00*/  @!P3 FMUL R17, R17, 16777216 ;  /* 0x4b8000001111b820 */ /* 0x000fc60000400000 */
[----:B------:R1:W-:Y:S04]  /*7ed10*/  @!P3 STL [R1+0x1fc], R2 ;  /* 0x0001fc020100b387 */ /* 0x0003e80000100800 */
[----:B0-----:R-:W3:Y:S01]  /*7ed20*/  LDL R0, [R1+0x6c] ;  /* 0x00006c0001007983 */ /* 0x001ee20000100800 */
[----:B------:R-:W-:Y:S02]  /*7ed30*/  @!P3 FMUL R9, R9, 16777216 ;  /* 0x4b8000000909b820 */ /* 0x000fe40000400000 */
[----:B------:R-:W-:Y:S01]  /*7ed40*/  @!P3 FMUL R20, R20, 16777216 ;  /* 0x4b8000001414b820 */ /* 0x000fe20000400000 */
[----:B------:R-:W-:Y:S04]  /*7ed50*/  @!P3 STL [R1+0x200], R17 ;  /* 0x000200110100b387 */ /* 0x000fe80000100800 */
[----:B------:R0:W-:Y:S04]  /*7ed60*/  @!P3 STL [R1+0x20c], R20 ;  /* 0x00020c140100b387 */ /* 0x0001e80000100800 */
[----:B------:R5:W-:Y:S04]  /*7ed70*/  @!P3 STL [R1+0x204], R9 ;  /* 0x000204090100b387 */ /* 0x000be80000100800 */
[----:B-1----:R-:W3:Y:S01]  /*7ed80*/  LDL R2, [R1+0x68] ;  /* 0x0000680001027983 */ /* 0x002ee20000100800 */
[----:B0-----:R-:W-:-:S03]  /*7ed90*/  MOV R20, R6 ;  /* 0x0000000600147202 */ /* 0x001fc60000000f00 */
[----:B------:R-:W3:Y:S04]  /*7eda0*/  LDL R6, [R1+0x5c] ;  /* 0x00005c0001067983 */ /* 0x000ee80000100800 */
[----:B------:R-:W3:Y:S04]  /*7edb0*/  LDL R17, [R1+0x64] ;  /* 0x0000640001117983 */ /* 0x000ee80000100800 */
[----:B-----5:R-:W5:Y:S01]  /*7edc0*/  LDL R9, [R1+0x60] ;  /* 0x0000600001097983 */ /* 0x020f620000100800 */
[----:B--2---:R-:W-:Y:S02]  /*7edd0*/  @!P3 FMUL R14, R14, 16777216 ;  /* 0x4b8000000e0eb820 */ /* 0x004fe40000400000 */
[----:B------:R-:W-:-:S02]  /*7ede0*/  @!P3 FMUL R12, R12, 16777216 ;  /* 0x4b8000000c0cb820 */ /* 0x000fc40000400000 */
[----:B------:R-:W-:-:S03]  /*7edf0*/  @!P3 FMUL R7, R7, 16777216 ;  /* 0x4b8000000707b820 */ /* 0x000fc60000400000 */
[----:B------:R-:W-:Y:S01]  /*7ee00*/  @!P3 STL [R1+0x210], R12 ;  /* 0x0002100c0100b387 */ /* 0x000fe20000100800 */
[----:B----4-:R-:W-:-:S03]  /*7ee10*/  @!P3 FMUL R19, R19, 16777216 ;  /* 0x4b8000001313b820 */ /* 0x010fc60000400000 */
[----:B------:R-:W-:Y:S04]  /*7ee20*/  @!P3 STL [R1+0x214], R7 ;  /* 0x000214070100b387 */ /* 0x000fe80000100800 */
[----:B------:R0:W-:Y:S04]  /*7ee30*/  @!P3 STL [R1+0x218], R19 ;  /* 0x000218130100b387 */ /* 0x0001e80000100800 */
[----:B0-----:R-:W2:Y:S04]  /*7ee40*/  LDL R19, [R1+0x58] ;  /* 0x0000580001137983 */ /* 0x001ea80000100800 */
[----:B------:R-:W-:Y:S04]  /*7ee50*/  STL [R1+0x34ec], R14 ;  /* 0x0034ec0e01007387 */ /* 0x000fe80000100800 */
[----:B------:R-:W-:Y:S01]  /*7ee60*/  STL [R1+0x3570], R3 ;  /* 0x0035700301007387 */ /* 0x000fe20000100800 */
[----:B---3--:R-:W-:-:S05]  /*7ee70*/  @!P4 FMUL R0, R0, 16777216 ;  /* 0x4b8000000000c820 */ /* 0x008fca0000400000 */
[----:B------:R-:W-:Y:S01]  /*7ee80*/  @!P4 STL [R1+0x6c], R0 ;  /* 0x00006c000100c387 */ /* 0x000fe20000100800 */
[----:B------:R-:W-:Y:S02]  /*7ee90*/  @!P4 FMUL R2, R2, 16777216 ;  /* 0x4b8000000202c820 */ /* 0x000fe40000400000 */
[----:B------:R-:W-:-:S03]  /*7eea0*/  @!P4 FMUL R6, R6, 16777216 ;  /* 0x4b8000000606c820 */ /* 0x000fc60000400000 */
[----:B------:R-:W-:Y:S01]  /*7eeb0*/  @!P4 STL [R1+0x68], R2 ;  /* 0x000068020100c387 */ /* 0x000fe20000100800 */
[----:B------:R-:W-:-:S03]  /*7eec0*/  @!P4 FMUL R17, R17, 16777216 ;  /* 0x4b8000001111c820 */ /* 0x000fc60000400000 */
[----:B------:R0:W-:Y:S01]  /*7eed0*/  @!P4 STL [R1+0x5c], R6 ;  /* 0x00005c060100c387 */ /* 0x0001e20000100800 */
[----:B-----5:R-:W-:-:S03]  /*7eee0*/  @!P4 FMUL R9, R9, 16777216 ;  /* 0x4b8000000909c820 */ /* 0x020fc60000400000 */
[----:B------:R-:W-:Y:S01]  /*7eef0*/  @!P4 STL [R1+0x64], R17 ;  /* 0x000064110100c387 */ /* 0x000fe20000100800 */
[----:B0-----:R-:W-:Y:S01]  /*7ef00*/  MOV R6, R5 ;  /* 0x0000000500067202 */ /* 0x001fe20000000f00 */
[----:B------:R-:W-:Y:S01]  /*7ef10*/  IMAD.MOV.U32 R5, RZ, RZ, R4 ;  /* 0x000000ffff057224 */ /* 0x000fe200078e0004 */
[----:B------:R-:W-:Y:S02]  /*7ef20*/  MOV R4, R21 ;  /* 0x0000001500047202 */ /* 0x000fe40000000f00 */
[----:B------:R-:W-:Y:S01]  /*7ef30*/  MOV R21, R23 ;  /* 0x0000001700157202 */ /* 0x000fe20000000f00 */
[----:B------:R-:W-:Y:S01]  /*7ef40*/  IMAD.MOV.U32 R23, RZ, RZ, R24 ;  /* 0x000000ffff177224 */ /* 0x000fe200078e0018 */
[----:B------:R-:W-:Y:S01]  /*7ef50*/  MOV R24, R26 ;  /* 0x0000001a00187202 */ /* 0x000fe20000000f00 */
[----:B------:R-:W-:Y:S01]  /*7ef60*/  @!P4 STL [R1+0x60], R9 ;  /* 0x000060090100c387 */ /* 0x000fe20000100800 */
[----:B------:R-:W-:-:S03]  /*7ef70*/  MOV R26, R15 ;  /* 0x0000000f001a7202 */ /* 0x000fc60000000f00 */
[----:B------:R-:W3:Y:S01]  /*7ef80*/  LDL R15, [R1+0x50] ;  /* 0x00005000010f7983 */ /* 0x000ee20000100800 */
[C---:B------:R-:W-:Y:S02]  /*7ef90*/  LOP3.LUT P0, RZ, R3.reuse, 0x400, RZ, 0xc0, !PT ;  /* 0x0000040003ff7812 */ /* 0x040fe4000780c0ff */
[C---:B------:R-:W-:Y:S02]  /*7efa0*/  LOP3.LUT P1, RZ, R3.reuse, 0x2, RZ, 0xc0, !PT ;  /* 0x0000000203ff7812 */ /* 0x040fe4000782c0ff */
[C---:B------:R-:W-:Y:S02]  /*7efb0*/  LOP3.LUT P2, RZ, R3.reuse, 0x10, RZ, 0xc0, !PT ;  /* 0x0000001003ff7812 */ /* 0x040fe4000784c0ff */
[----:B------:R-:W-:Y:S01]  /*7efc0*/  LOP3.LUT P3, RZ, R3, 0x8, RZ, 0xc0, !PT ;  /* 0x0000000803ff7812 */ /* 0x000fe2000786c0ff */
[----:B--2---:R-:W-:Y:S01]  /*7efd0*/  @!P4 FMUL R19, R19, 16777216 ;  /* 0x4b8000001313c820 */ /* 0x004fe20000400000 */
[----:B---3--:R0:W-:Y:S04]  /*7efe0*/  STL [R1+0x3588], R15 ;  /* 0x0035880f01007387 */ /* 0x0081e80000100800 */
[----:B------:R-:W2:Y:S04]  /*7eff0*/  LDL R3, [R1+0x4c] ;  /* 0x00004c0001037983 */ /* 0x000ea80000100800 */
[----:B------:R-:W3:Y:S01]  /*7f000*/  LDL R14, [R1+0x48] ;  /* 0x00004800010e7983 */ /* 0x000ee20000100800 */
[----:B0-----:R-:W-:-:S03]  /*7f010*/  IMAD.MOV.U32 R15, RZ, RZ, R18 ;  /* 0x000000ffff0f7224 */ /* 0x001fc600078e0012 */
[----:B------:R-:W4:Y:S01]  /*7f020*/  LDL R18, [R1+0x44] ;  /* 0x0000440001127983 */ /* 0x000f220000100800 */
[----:B------:R-:W-:-:S03]  /*7f030*/  @!P4 FMUL R15, R15, 16777216 ;  /* 0x4b8000000f0fc820 */ /* 0x000fc60000400000 */
[----:B------:R-:W5:Y:S04]  /*7f040*/  LDL R13, [R1+0x40] ;  /* 0x00004000010d7983 */ /* 0x000f680000100800 */
[----:B------:R-:W2:Y:S04]  /*7f050*/  LDL R12, [R1+0x3c] ;  /* 0x00003c00010c7983 */ /* 0x000ea80000100800 */
[----:B------:R-:W2:Y:S04]  /*7f060*/  LDL R7, [R1+0x38] ;  /* 0x0000380001077983 */ /* 0x000ea80000100800 */
[----:B------:R0:W-:Y:S04]  /*7f070*/  @!P4 STL [R1+0x58], R19 ;  /* 0x000058130100c387 */ /* 0x0001e80000100800 */
[----:B------:R-:W2:Y:S04]  /*7f080*/  LDL R0, [R1+0x34] ;  /* 0x0000340001007983 */ /* 0x000ea80000100800 */
[----:B------:R-:W2:Y:S04]  /*7f090*/  LDL R2, [R1+0x30] ;  /* 0x0000300001027983 */ /* 0x000ea80000100800 */
[----:B------:R-:W2:Y:S04]  /*7f0a0*/  LDL R17, [R1+0x2c] ;  /* 0x00002c0001117983 */ /* 0x000ea80000100800 */
[----:B------:R-:W2:Y:S04]  /*7f0b0*/  LDL R9, [R1+0x28] ;  /* 0x0000280001097983 */ /* 0x000ea80000100800 */
[----:B0-----:R-:W2:Y:S04]  /*7f0c0*/  LDL R19, [R1+0x24] ;  /* 0x0000240001137983 */ /* 0x001ea80000100800 */
[----:B------:R0:W-:Y:S04]  /*7f0d0*/  @!P4 STL [R1+0x54], R15 ;  /* 0x0000540f0100c387 */ /* 0x0001e80000100800 */
[----:B0-----:R-:W2:Y:S02]  /*7f0e0*/  LDL.LU R15, [R1+0x3588] ;  /* 0x00358800010f7983 */ /* 0x001ea40000300800 */
[----:B--2---:R-:W-:-:S05]  /*7f0f0*/  @!P4 FMUL R15, R15, 16777216 ;  /* 0x4b8000000f0fc820 */ /* 0x004fca0000400000 */
[----:B------:R0:W-:Y:S04]  /*7f100*/  @!P4 STL [R1+0x50], R15 ;  /* 0x0000500f0100c387 */ /* 0x0001e80000100800 */
[----:B0-----:R-:W2:Y:S01]  /*7f110*/  LDL.LU R15, [R1+0x3584] ;  /* 0x00358400010f7983 */ /* 0x001ea20000300800 */
[----:B----4-:R-:W-:Y:S02]  /*7f120*/  @!P4 FMUL R18, R18, 16777216 ;  /* 0x4b8000001212c820 */ /* 0x010fe40000400000 */
[----:B------:R-:W-:Y:S02]  /*7f130*/  @!P4 FMUL R3, R3, 16777216 ;  /* 0x4b8000000303c820 */ /* 0x000fe40000400000 */
[----:B---3--:R-:W-:Y:S01]  /*7f140*/  @!P4 FMUL R14, R14, 16777216 ;  /* 0x4b8000000e0ec820 */ /* 0x008fe20000400000 */
[----:B------:R0:W-:Y:S01]  /*7f150*/  @!P4 STL [R1+0x44], R18 ;  /* 0x000044120100c387 */ /* 0x0001e20000100800 */
[----:B-----5:R-:W-:-:S02]  /*7f160*/  @!P4 FMUL R13, R13, 16777216 ;  /* 0x4b8000000d0dc820 */ /* 0x020fc40000400000 */
[----:B------:R-:W-:Y:S01]  /*7f170*/  @!P4 FMUL R12, R12, 16777216 ;  /* 0x4b8000000c0cc820 */ /* 0x000fe20000400000 */
[----:B------:R-:W-:Y:S01]  /*7f180*/  @!P4 STL [R1+0x4c], R3 ;  /* 0x00004c030100c387 */ /* 0x000fe20000100800 */
[----:B------:R-:W-:Y:S02]  /*7f190*/  @!P4 FMUL R7, R7, 16777216 ;  /* 0x4b8000000707c820 */ /* 0x000fe40000400000 */
[----:B------:R-:W-:Y:S02]  /*7f1a0*/  @!P4 FMUL R0, R0, 16777216 ;  /* 0x4b8000000000c820 */ /* 0x000fe40000400000 */
[----:B------:R-:W-:Y:S01]  /*7f1b0*/  @!P4 FMUL R2, R2, 16777216 ;  /* 0x4b8000000202c820 */ /* 0x000fe20000400000 */
[----:B0-----:R-:W3:Y:S01]  /*7f1c0*/  LDL R18, [R1+0x20] ;  /* 0x0000200001127983 */ /* 0x001ee20000100800 */
[----:B------:R-:W-:-:S03]  /*7f1d0*/  @!P4 FMUL R17, R17, 16777216 ;  /* 0x4b8000001111c820 */ /* 0x000fc60000400000 */
[----:B------:R-:W-:Y:S01]  /*7f1e0*/  @!P4 STL [R1+0x48], R14 ;  /* 0x0000480e0100c387 */ /* 0x000fe20000100800 */
[----:B------:R-:W-:-:S03]  /*7f1f0*/  @!P4 FMUL R9, R9, 16777216 ;  /* 0x4b8000000909c820 */ /* 0x000fc60000400000 */
[----:B------:R-:W-:Y:S01]  /*7f200*/  @!P4 STL [R1+0x40], R13 ;  /* 0x0000400d0100c387 */ /* 0x000fe20000100800 */
[----:B------:R-:W-:-:S03]  /*7f210*/  @!P4 FMUL R19, R19, 16777216 ;  /* 0x4b8000001313c820 */ /* 0x000fc60000400000 */
[----:B------:R-:W-:Y:S04]  /*7f220*/  @!P4 STL [R1+0x3c], R12 ;  /* 0x00003c0c0100c387 */ /* 0x000fe80000100800 */
[----:B------:R-:W-:Y:S04]  /*7f230*/  @!P4 STL [R1+0x38], R7 ;  /* 0x000038070100c387 */ /* 0x000fe80000100800 */
[----:B------:R-:W-:Y:S04]  /*7f240*/  @!P4 STL [R1+0x34], R0 ;  /* 0x000034000100c387 */ /* 0x000fe80000100800 */
[----:B------:R-:W-:Y:S04]  /*7f250*/  @!P4 STL [R1+0x30], R2 ;  /* 0x000030020100c387 */ /* 0x000fe80000100800 */
[----:B------:R-:W-:Y:S04]  /*7f260*/  @!P4 STL [R1+0x2c], R17 ;  /* 0x00002c110100c387 */ /* 0x000fe80000100800 */
[----:B------:R-:W-:Y:S04]  /*7f270*/  @!P4 STL [R1+0x28], R9 ;  /* 0x000028090100c387 */ /* 0x000fe80000100800 */
[----:B------:R0:W-:Y:S02]  /*7f280*/  @!P4 STL [R1+0x24], R19 ;  /* 0x000024130100c387 */ /* 0x0001e40000100800 */
[----:B0-----:R-:W-:-:S02]  /*7f290*/  MOV R19, R23 ;  /* 0x0000001700137202 */ /* 0x001fc40000000f00 */
[----:B------:R-:W-:Y:S01]  /*7f2a0*/  MOV R23, R24 ;  /* 0x0000001800177202 */ /* 0x000fe20000000f00 */
[----:B------:R-:W-:Y:S01]  /*7f2b0*/  IMAD.MOV.U32 R24, RZ, RZ, R26 ;  /* 0x000000ffff187224 */ /* 0x000fe200078e001a */
[----:B------:R-:W-:Y:S02]  /*7f2c0*/  MOV R26, R27 ;  /* 0x0000001b001a7202 */ /* 0x000fe40000000f00 */
[----:B------:R-:W-:Y:S01]  /*7f2d0*/  MOV R27, R29 ;  /* 0x0000001d001b7202 */ /* 0x000fe20000000f00 */
[----:B------:R-:W-:Y:S01]  /*7f2e0*/  IMAD.MOV.U32 R29, RZ, RZ, R11 ;  /* 0x000000ffff1d7224 */ /* 0x000fe200078e000b */
[----:B------:R-:W-:Y:S01]  /*7f2f0*/  MOV R11, R10 ;  /* 0x0000000a000b7202 */ /* 0x000fe20000000f00 */
[----:B------:R0:W-:Y:S01]  /*7f300*/  STL [R1+0x3580], R25 ;  /* 0x0035801901007387 */ /* 0x0001e20000100800 */
[----:B------:R-:W-:Y:S01]  /*7f310*/  MOV R10, R22 ;  /* 0x00000016000a7202 */ /* 0x000fe20000000f00 */
[----:B------:R-:W-:Y:S02]  /*7f320*/  IMAD.MOV.U32 R22, RZ, RZ, R8 ;  /* 0x000000ffff167224 */ /* 0x000fe400078e0008 */
[----:B------:R-:W4:Y:S04]  /*7f330*/  LDL R9, [R1+0x14] ;  /* 0x0000140001097983 */ /* 0x000f280000100800 */
[----:B------:R-:W5:Y:S04]  /*7f340*/  LDL R3, [R1+0x174] ;  /* 0x0001740001037983 */ /* 0x000f680000100800 */
[----:B0-----:R-:W4:Y:S04]  /*7f350*/  LDL R25, [R1+0x1c] ;  /* 0x00001c0001197983 */ /* 0x001f280000100800 */
[----:B------:R-:W5:Y:S04]  /*7f360*/  LDL R14, [R1+0x178] ;  /* 0x00017800010e7983 */ /* 0x000f680000100800 */
[----:B------:R-:W5:Y:S01]  /*7f370*/  LDL R13, [R1+0x17c] ;  /* 0x00017c00010d7983 */ /* 0x000f620000100800 */
[----:B--2---:R-:W-:-:S03]  /*7f380*/  MOV R8, R15 ;  /* 0x0000000f00087202 */ /* 0x004fc60000000f00 */
[----:B------:R-:W2:Y:S01]  /*7f390*/  LDL R15, [R1+0x18] ;  /* 0x00001800010f7983 */ /* 0x000ea20000100800 */
[----:B---3--:R-:W-:-:S05]  /*7f3a0*/  @!P4 FMUL R18, R18, 16777216 ;  /* 0x4b8000001212c820 */ /* 0x008fca0000400000 */
[----:B------:R0:W-:Y:S04]  /*7f3b0*/  @!P4 STL [R1+0x20], R18 ;  /* 0x000020120100c387 */ /* 0x0001e80000100800 */
[----:B------:R-:W3:Y:S04]  /*7f3c0*/  LDL R12, [R1+0x180] ;  /* 0x00018000010c7983 */ /* 0x000ee80000100800 */
[----:B------:R-:W3:Y:S04]  /*7f3d0*/  LDL R7, [R1+0x184] ;  /* 0x0001840001077983 */ /* 0x000ee80000100800 */
[----:B------:R-:W3:Y:S04]  /*7f3e0*/  LDL R0, [R1+0x188] ;  /* 0x0001880001007983 */ /* 0x000ee80000100800 */
[----:B------:R-:W3:Y:S04]  /*7f3f0*/  LDL R2, [R1+0x18c] ;  /* 0x00018c0001027983 */ /* 0x000ee80000100800 */
[----:B------:R-:W3:Y:S04]  /*7f400*/  LDL R17, [R1+0x190] ;  /* 0x0001900001117983 */ /* 0x000ee80000100800 */
[----:B0-----:R-:W3:Y:S01]  /*7f410*/  LDL R18, [R1+0x194] ;  /* 0x0001940001127983 */ /* 0x001ee20000100800 */
[----:B----4-:R-:W-:-:S05]  /*7f420*/  @!P4 FMUL R25, R25, 16777216 ;  /* 0x4b8000001919c820 */ /* 0x010fca0000400000 */
[----:B------:R0:W-:Y:S04]  /*7f430*/  @!P4 STL [R1+0x1c], R25 ;  /* 0x00001c190100c387 */ /* 0x0001e80000100800 */
[----:B0-----:R-:W4:Y:S01]  /*7f440*/  LDL.LU R25, [R1+0x3580] ;  /* 0x0035800001197983 */ /* 0x001f220000300800 */
[----:B--2---:R-:W-:-:S05]  /*7f450*/  @!P4 FMUL R15, R15, 16777216 ;  /* 0x4b8000000f0fc820 */ /* 0x004fca0000400000 */
[----:B------:R0:W-:Y:S04]  /*7f460*/  @!P4 STL [R1+0x18], R15 ;  /* 0x0000180f0100c387 */ /* 0x0001e80000100800 */
[----:B0-----:R-:W2:Y:S01]  /*7f470*/  LDL.LU R15, [R1+0x357c] ;  /* 0x00357c00010f7983 */ /* 0x001ea20000300800 */
[----:B------:R-:W-:Y:S02]  /*7f480*/  @!P4 FMUL R9, R9, 16777216 ;  /* 0x4b8000000909c820 */ /* 0x000fe40000400000 */
[----:B-----5:R-:W-:Y:S02]  /*7f490*/  @!P4 FMUL R3, R3, 16777216 ;  /* 0x4b8000000303c820 */ /* 0x020fe40000400000 */
[----:B------:R-:W-:Y:S01]  /*7f4a0*/  @!P4 FMUL R14, R14, 16777216 ;  /* 0x4b8000000e0ec820 */ /* 0x000fe20000400000 */
[----:B------:R0:W-:Y:S01]  /*7f4b0*/  @!P4 STL [R1+0x14], R9 ;  /* 0x000014090100c387 */ /* 0x0001e20000100800 */
[----:B------:R-:W-:-:S02]  /*7f4c0*/  @!P4 FMUL R13, R13, 16777216 ;  /* 0x4b8000000d0dc820 */ /* 0x000fc40000400000 */
[----:B---3--:R-:W-:Y:S02]  /*7f4d0*/  @!P4 FMUL R12, R12, 16777216 ;  /* 0x4b8000000c0cc820 */ /* 0x008fe40000400000 */
[----:B------:R-:W-:Y:S01]  /*7f4e0*/  @!P4 FMUL R7, R7, 16777216 ;  /* 0x4b8000000707c820 */ /* 0x000fe20000400000 */
[----:B0-----:R-:W3:Y:S01]  /*7f4f0*/  LDL R9, [R1+0x150] ;  /* 0x0001500001097983 */ /* 0x001ee20000100800 */
[----:B------:R-:W-:-:S03]  /*7f500*/  @!P4 FMUL R0, R0, 16777216 ;  /* 0x4b8000000000c820 */ /* 0x000fc60000400000 */
[----:B------:R-:W-:Y:S01]  /*7f510*/  @!P4 STL [R1+0x174], R3 ;  /* 0x000174030100c387 */ /* 0x000fe20000100800 */
        /* <DEDUP_REMOVED lines=10> */
[----:B------:R0:W-:Y:S04]  /*7f5c0*/  @!P4 STL [R1+0x194], R18 ;  /* 0x000194120100c387 */ /* 0x0001e80000100800 */
[----:B0-----:R-:W5:Y:S01]  /*7f5d0*/  LDL R18, [R1+0x14c] ;  /* 0x00014c0001127983 */ /* 0x001f620000100800 */
[----:B--2---:R-:W-:-:S05]  /*7f5e0*/  @!P4 FMUL R15, R15, 16777216 ;  /* 0x4b8000000f0fc820 */ /* 0x004fca0000400000 */
[----:B------:R0:W-:Y:S04]  /*7f5f0*/  STL [R1+0x34f0], R15 ;  /* 0x0034f00f01007387 */ /* 0x0001e80000100800 */
[----:B0-----:R-:W2:Y:S01]  /*7f600*/  LDL R15, [R1+0x144] ;  /* 0x00014400010f7983 */ /* 0x001ea20000100800 */
[----:B---3--:R-:W-:-:S03]  /*7f610*/  @!P5 FMUL R9, R9, 16777216 ;  /* 0x4b8000000909d820 */ /* 0x008fc60000400000 */
[----:B--2---:R0:W-:Y:S04]  /*7f620*/  STL [R1+0x3578], R15 ;  /* 0x0035780f01007387 */ /* 0x0041e80000100800 */
[----:B0-----:R-:W2:Y:S01]  /*7f630*/  LDL R15, [R1+0x148] ;  /* 0x00014800010f7983 */ /* 0x001ea20000100800 */
[----:B-----5:R-:W-:-:S03]  /*7f640*/  @!P5 FMUL R18, R18, 16777216 ;  /* 0x4b8000001212d820 */ /* 0x020fc60000400000 */
[----:B------:R0:W-:Y:S04]  /*7f650*/  @!P5 STL [R1+0x150], R9 ;  /* 0x000150090100d387 */ /* 0x0001e80000100800 */
[----:B------:R-:W3:Y:S04]  /*7f660*/  LDL R3, [R1+0x140] ;  /* 0x0001400001037983 */ /* 0x000ee80000100800 */
[----:B------:R-:W5:Y:S01]  /*7f670*/  LDL R14, [R1+0x13c] ;  /* 0x00013c00010e7983 */ /* 0x000f620000100800 */
[----:B0-----:R-:W-:-:S03]  /*7f680*/  MOV R9, R19 ;  /* 0x0000001300097202 */ /* 0x001fc60000000f00 */
[----:B------:R-:W3:Y:S04]  /*7f690*/  LDL R13, [R1+0x138] ;  /* 0x00013800010d7983 */ /* 0x000ee80000100800 */
[----:B------:R-:W4:Y:S04]  /*7f6a0*/  LDL R12, [R1+0x134] ;  /* 0x00013400010c7983 */ /* 0x000f280000100800 */
[----:B------:R-:W4:Y:S04]  /*7f6b0*/  LDL R7, [R1+0x130] ;  /* 0x0001300001077983 */ /* 0x000f280000100800 */
[----:B------:R-:W4:Y:S04]  /*7f6c0*/  LDL R0, [R1+0x12c] ;  /* 0x00012c0001007983 */ /* 0x000f280000100800 */
[----:B------:R-:W4:Y:S04]  /*7f6d0*/  LDL R2, [R1+0x128] ;  /* 0x0001280001027983 */ /* 0x000f280000100800 */
[----:B------:R-:W4:Y:S04]  /*7f6e0*/  LDL R17, [R1+0x124] ;  /* 0x0001240001117983 */ /* 0x000f280000100800 */
[----:B------:R0:W-:Y:S04]  /*7f6f0*/  @!P5 STL [R1+0x14c], R18 ;  /* 0x00014c120100d387 */ /* 0x0001e80000100800 */
[----:B------:R-:W4:Y:S04]  /*7f700*/  LDL R19, [R1+0x11c] ;  /* 0x00011c0001137983 */ /* 0x000f280000100800 */
[----:B0-----:R-:W4:Y:S01]  /*7f710*/  LDL R18, [R1+0x120] ;  /* 0x0001200001127983 */ /* 0x001f220000100800 */
[----:B--2---:R-:W-:-:S05]  /*7f720*/  @!P5 FMUL R15, R15, 16777216 ;  /* 0x4b8000000f0fd820 */ /* 0x004fca0000400000 */
[----:B------:R0:W-:Y:S04]  /*7f730*/  @!P5 STL [R1+0x148], R15 ;  /* 0x0001480f0100d387 */ /* 0x0001e80000100800 */
[----:B0-----:R-:W2:Y:S01]  /*7f740*/  LDL.LU R15, [R1+0x3578] ;  /* 0x00357800010f7983 */ /* 0x001ea20000300800 */
[----:B---3--:R-:W-:Y:S02]  /*7f750*/  @!P5 FMUL R3, R3, 16777216 ;  /* 0x4b8000000303d820 */ /* 0x008fe40000400000 */
[----:B-----5:R-:W-:Y:S02]  /*7f760*/  @!P5 FMUL R14, R14, 16777216 ;  /* 0x4b8000000e0ed820 */ /* 0x020fe40000400000 */
[----:B------:R-:W-:Y:S02]  /*7f770*/  @!P5 FMUL R13, R13, 16777216 ;  /* 0x4b8000000d0dd820 */ /* 0x000fe40000400000 */
[----:B----4-:R-:W-:-:S02]  /*7f780*/  @!P5 FMUL R12, R12, 16777216 ;  /* 0x4b8000000c0cd820 */ /* 0x010fc40000400000 */
[----:B------:R-:W-:Y:S02]  /*7f790*/  @!P5 FMUL R7, R7, 16777216 ;  /* 0x4b8000000707d820 */ /* 0x000fe40000400000 */
[----:B------:R-:W-:Y:S02]  /*7f7a0*/  @!P5 FMUL R0, R0, 16777216 ;  /* 0x4b8000000000d820 */ /* 0x000fe40000400000 */
[----:B------:R-:W-:Y:S02]  /*7f7b0*/  @!P5 FMUL R2, R2, 16777216 ;  /* 0x4b8000000202d820 */ /* 0x000fe40000400000 */
[----:B------:R-:W-:Y:S02]  /*7f7c0*/  @!P5 FMUL R17, R17, 16777216 ;  /* 0x4b8000001111d820 */ /* 0x000fe40000400000 */
[----:B--2---:R-:W-:-:S05]  /*7f7d0*/  @!P5 FMUL R15, R15, 16777216 ;  /* 0x4b8000000f0fd820 */ /* 0x004fca0000400000 */
[----:B------:R-:W-:Y:S04]  /*7f7e0*/  @!P5 STL [R1+0x144], R15 ;  /* 0x0001440f0100d387 */ /* 0x000fe80000100800 */
[----:B------:R-:W-:Y:S04]  /*7f7f0*/  @!P5 STL [R1+0x140], R3 ;  /* 0x000140030100d387 */ /* 0x000fe80000100800 */
[----:B------:R-:W-:Y:S04]  /*7f800*/  @!P5 STL [R1+0x13c], R14 ;  /* 0x00013c0e0100d387 */ /* 0x000fe80000100800 */
[----:B------:R-:W-:Y:S04]  /*7f810*/  @!P5 STL [R1+0x138], R13 ;  /* 0x0001380d0100d387 */ /* 0x000fe80000100800 */
[----:B------:R-:W-:Y:S04]  /*7f820*/  @!P5 STL [R1+0x134], R12 ;  /* 0x0001340c0100d387 */ /* 0x000fe80000100800 */
[----:B------:R-:W-:Y:S04]  /*7f830*/  @!P5 STL [R1+0x130], R7 ;  /* 0x000130070100d387 */ /* 0x000fe80000100800 */
[----:B------:R0:W-:Y:S04]  /*7f840*/  @!P5 STL [R1+0x12c], R0 ;  /* 0x00012c000100d387 */ /* 0x0001e80000100800 */
[----:B------:R1:W-:Y:S04]  /*7f850*/  @!P5 STL [R1+0x128], R2 ;  /* 0x000128020100d387 */ /* 0x0003e80000100800 */
[----:B0-----:R-:W2:Y:S04]  /*7f860*/  LDL R0, [R1+0x118] ;  /* 0x0001180001007983 */ /* 0x001ea80000100800 */
[----:B------:R-:W-:Y:S04]  /*7f870*/  @!P5 STL [R1+0x124], R17 ;  /* 0x000124110100d387 */ /* 0x000fe80000100800 */
[----:B------:R-:W3:Y:S01]  /*7f880*/  LDL R3, [R1+0x110] ;  /* 0x0001100001037983 */ /* 0x000ee20000100800 */
[----:B------:R-:W-:-:S02]  /*7f890*/  @!P5 FMUL R18, R18, 16777216 ;  /* 0x4b8000001212d820 */ /* 0x000fc40000400000 */
[----:B------:R-:W-:Y:S02]  /*7f8a0*/  @!P5 FMUL R19, R19, 16777216 ;  /* 0x4b8000001313d820 */ /* 0x000fe40000400000 */
[----:B-1----:R-:W-:Y:S01]  /*7f8b0*/  IMAD.MOV.U32 R2, RZ, RZ, R9 ;  /* 0x000000ffff027224 */ /* 0x002fe200078e0009 */
[----:B------:R-:W-:-:S03]  /*7f8c0*/  MOV R9, R6 ;  /* 0x0000000600097202 */ /* 0x000fc60000000f00 */
[----:B------:R-:W-:Y:S02]  /*7f8d0*/  IMAD.MOV.U32 R15, RZ, RZ, R2 ;  /* 0x000000ffff0f7224 */ /* 0x000fe400078e0002 */
[----:B--2---:R-:W-:Y:S01]  /*7f8e0*/  @!P5 FMUL R0, R0, 16777216 ;  /* 0x4b8000000000d820 */ /* 0x004fe20000400000 */
[----:B---3--:R0:W-:Y:S04]  /*7f8f0*/  STL [R1+0x3574], R3 ;  /* 0x0035740301007387 */ /* 0x0081e80000100800 */
[----:B------:R1:W-:Y:S01]  /*7f900*/  @!P5 STL [R1+0x120], R18 ;  /* 0x000120120100d387 */ /* 0x0003e20000100800 */
[----:B0-----:R-:W-:Y:S02]  /*7f910*/  MOV R3, R20 ;  /* 0x0000001400037202 */ /* 0x001fe40000000f00 */
[----:B------:R-:W-:Y:S01]  /*7f920*/  MOV R20, R21 ;  /* 0x0000001500147202 */ /* 0x000fe20000000f00 */
[----:B------:R-:W-:Y:S01]  /*7f930*/  IMAD.MOV.U32 R21, RZ, RZ, R23 ;  /* 0x000000ffff157224 */ /* 0x000fe200078e0017 */
[----:B------:R0:W-:Y:S01]  /*7f940*/  @!P5 STL [R1+0x11c], R19 ;  /* 0x00011c130100d387 */ /* 0x0001e20000100800 */
[----:B------:R-:W-:Y:S01]  /*7f950*/  MOV R23, R24 ;  /* 0x0000001800177202 */ /* 0x000fe20000000f00 */
[----:B------:R-:W-:Y:S01]  /*7f960*/  @!P5 FMUL R3, R3, 16777216 ;  /* 0x4b8000000303d820 */ /* 0x000fe20000400000 */
[----:B------:R-:W-:Y:S01]  /*7f970*/  MOV R24, R16 ;  /* 0x0000001000187202 */ /* 0x000fe20000000f00 */
[----:B-1----:R-:W-:Y:S01]  /*7f980*/  IMAD.MOV.U32 R18, RZ, RZ, R5 ;  /* 0x000000ffff127224 */ /* 0x002fe200078e0005 */
[----:B------:R-:W2:Y:S04]  /*7f990*/  LDL R13, [R1+0x10c] ;  /* 0x00010c00010d7983 */ /* 0x000ea80000100800 */
[----:B------:R-:W3:Y:S01]  /*7f9a0*/  LDL R12, [R1+0x108] ;  /* 0x00010800010c7983 */ /* 0x000ee20000100800 */
[----:B0-----:R-:W-:-:S03]  /*7f9b0*/  MOV R19, R4 ;  /* 0x0000000400137202 */ /* 0x001fc60000000f00 */
[----:B------:R-:W4:Y:S04]  /*7f9c0*/  LDL R7, [R1+0x104] ;  /* 0x0001040001077983 */ /* 0x000f280000100800 */
[----:B------:R-:W5:Y:S04]  /*7f9d0*/  LDL R17, [R1+0x100] ;  /* 0x0001000001117983 */ /* 0x000f680000100800 */
[----:B------:R-:W5:Y:S04]  /*7f9e0*/  LDL R6, [R1+0xec] ;  /* 0x0000ec0001067983 */ /* 0x000f680000100800 */
[----:B------:R-:W5:Y:S04]  /*7f9f0*/  LDL R5, [R1+0xe8] ;  /* 0x0000e80001057983 */ /* 0x000f680000100800 */
[----:B------:R-:W5:Y:S04]  /*7fa00*/  LDL R4, [R1+0xe4] ;  /* 0x0000e40001047983 */ /* 0x000f680000100800 */
[----:B------:R-:W5:Y:S04]  /*7fa10*/  LDL R16, [R1+0xd4] ;  /* 0x0000d40001107983 */ /* 0x000f680000100800 */
[----:B------:R0:W-:Y:S04]  /*7fa20*/  @!P5 STL [R1+0x118], R0 ;  /* 0x000118000100d387 */ /* 0x0001e80000100800 */
[----:B------:R-:W5:Y:S04]  /*7fa30*/  LDL R14, [R1+0xa8] ;  /* 0x0000a800010e7983 */ /* 0x000f680000100800 */
[----:B------:R-:W5:Y:S04]  /*7fa40*/  LDL R2, [R1+0xa0] ;  /* 0x0000a00001027983 */ /* 0x000f680000100800 */
[----:B0-----:R-:W5:Y:S04]  /*7fa50*/  LDL R0, [R1+0xa4] ;  /* 0x0000a40001007983 */ /* 0x001f680000100800 */
[----:B------:R0:W-:Y:S04]  /*7fa60*/  @!P5 STL [R1+0x114], R3 ;  /* 0x000114030100d387 */ /* 0x0001e80000100800 */
[----:B0-----:R-:W5:Y:S01]  /*7fa70*/  LDL.LU R3, [R1+0x3574] ;  /* 0x0035740001037983 */ /* 0x001f620000300800 */
[----:B------:R-:W-:-:S02]  /*7fa80*/  @!P5 FMUL R9, R9, 16777216 ;  /* 0x4b8000000909d820 */ /* 0x000fc40000400000 */
[----:B------:R-:W-:Y:S02]  /*7fa90*/  @!P5 FMUL R18, R18, 16777216 ;  /* 0x4b8000001212d820 */ /* 0x000fe40000400000 */
[----:B------:R-:W-:Y:S02]  /*7faa0*/  @!P5 FMUL R19, R19, 16777216 ;  /* 0x4b8000001313d820 */ /* 0x000fe40000400000 */
[----:B------:R-:W-:Y:S02]  /*7fab0*/  @!P5 FMUL R20, R20, 16777216 ;  /* 0x4b8000001414d820 */ /* 0x000fe40000400000 */
[----:B------:R-:W-:Y:S02]  /*7fac0*/  @!P5 FMUL R21, R21, 16777216 ;  /* 0x4b8000001515d820 */ /* 0x000fe40000400000 */
[----:B------:R-:W-:Y:S02]  /*7fad0*/  @!P5 FMUL R23, R23, 16777216 ;  /* 0x4b8000001717d820 */ /* 0x000fe40000400000 */
        /* <DEDUP_REMOVED lines=10> */
[----:B--2---:R-:W-:Y:S02]  /*7fb80*/  @!P5 FMUL R13, R13, 16777216 ;  /* 0x4b8000000d0dd820 */ /* 0x004fe40000400000 */
[----:B---3--:R-:W-:Y:S02]  /*7fb90*/  @!P5 FMUL R12, R12, 16777216 ;  /* 0x4b8000000c0cd820 */ /* 0x008fe40000400000 */
[----:B----4-:R-:W-:-:S02]  /*7fba0*/  @!P5 FMUL R7, R7, 16777216 ;  /* 0x4b8000000707d820 */ /* 0x010fc40000400000 */
[----:B-----5:R-:W-:Y:S02]  /*7fbb0*/  @!P5 FMUL R17, R17, 16777216 ;  /* 0x4b8000001111d820 */ /* 0x020fe40000400000 */
[----:B------:R-:W-:Y:S02]  /*7fbc0*/  @!P5 FMUL R6, R6, 16777216 ;  /* 0x4b8000000606d820 */ /* 0x000fe40000400000 */
[----:B------:R-:W-:Y:S02]  /*7fbd0*/  @!P5 FMUL R5, R5, 16777216 ;  /* 0x4b8000000505d820 */ /* 0x000fe40000400000 */
[----:B------:R-:W-:Y:S02]  /*7fbe0*/  @!P5 FMUL R4, R4, 16777216 ;  /* 0x4b8000000404d820 */ /* 0x000fe40000400000 */
[----:B------:R-:W-:Y:S02]  /*7fbf0*/  @!P5 FMUL R16, R16, 16777216 ;  /* 0x4b8000001010d820 */ /* 0x000fe40000400000 */
[----:B------:R-:W-:-:S05]  /*7fc00*/  @!P5 FMUL R3, R3, 16777216 ;  /* 0x4b8000000303d820 */ /* 0x000fca0000400000 */
[----:B------:R0:W-:Y:S04]  /*7fc10*/  @!P5 STL [R1+0x110], R3 ;  /* 0x000110030100d387 */ /* 0x0001e80000100800 */
[----:B0-----:R-:W2:Y:S04]  /*7fc20*/  LDL.LU R3, [R1+0x3570] ;  /* 0x0035700001037983 */ /* 0x001ea80000300800 */
[----:B------:R0:W-:Y:S04]  /*7fc30*/  @!P5 STL [R1+0x10c], R13 ;  /* 0x00010c0d0100d387 */ /* 0x0001e80000100800 */
[----:B0-----:R-:W3:Y:S04]  /*7fc40*/  LDL.LU R13, [R1+0x356c] ;  /* 0x00356c00010d7983 */ /* 0x001ee80000300800 */
[----:B------:R0:W-:Y:S04]  /*7fc50*/  @!P5 STL [R1+0x108], R12 ;  /* 0x0001080c0100d387 */ /* 0x0001e80000100800 */
[----:B0-----:R-:W4:Y:S04]  /*7fc60*/  LDL.LU R12, [R1+0x3568] ;  /* 0x00356800010c7983 */ /* 0x001f280000300800 */
[----:B------:R0:W-:Y:S04]  /*7fc70*/  @!P5 STL [R1+0x104], R7 ;  /* 0x000104070100d387 */ /* 0x0001e80000100800 */
[----:B0-----:R-:W5:Y:S04]  /*7fc80*/  LDL.LU R7, [R1+0x3564] ;  /* 0x0035640001077983 */ /* 0x001f680000300800 */
[----:B------:R0:W-:Y:S04]  /*7fc90*/  @!P5 STL [R1+0x100], R17 ;  /* 0x000100110100d387 */ /* 0x0001e80000100800 */
[----:B0-----:R-:W2:Y:S04]  /*7fca0*/  LDL.LU R17, [R1+0x3560] ;  /* 0x0035600001117983 */ /* 0x001ea80000300800 */
        /* <DEDUP_REMOVED lines=39> */
[----:B0-----:R-:W5:Y:S01]  /*7ff20*/  LDL.LU R28, [R1+0x3510] ;  /* 0x00351000011c7983 */ /* 0x001f620000300800 */
[----:B------:R-:W-:-:S02]  /*7ff30*/  @!P6 FMUL R15, R15, 16777216 ;  /* 0x4b8000000f0fe820 */ /* 0x000fc40000400000 */
[----:B------:R-:W-:Y:S02]  /*7ff40*/  @!P6 FMUL R14, R14, 16777216 ;  /* 0x4b8000000e0ee820 */ /* 0x000fe40000400000 */
[----:B------:R-:W-:Y:S01]  /*7ff50*/  @!P6 FMUL R0, R0, 16777216 ;  /* 0x4b8000000000e820 */ /* 0x000fe20000400000 */
[----:B------:R-:W-:Y:S01]  /*7ff60*/  @!P6 STL [R1+0xac], R15 ;  /* 0x0000ac0f0100e387 */ /* 0x000fe20000100800 */
[----:B------:R-:W-:-:S03]  /*7ff70*/  @!P6 FMUL R2, R2, 16777216 ;  /* 0x4b8000000202e820 */ /* 0x000fc60000400000 */
[----:B------:R-:W-:Y:S01]  /*7ff80*/  @!P6 STL [R1+0xa8], R14 ;  /* 0x0000a80e0100e387 */ /* 0x000fe20000100800 */
[----:B--2---:R-:W-:Y:S02]  /*7ff90*/  @!P6 FMUL R11, R11, 16777216 ;  /* 0x4b8000000b0be820 */ /* 0x004fe40000400000 */
[----:B---3--:R-:W-:Y:S02]  /*7ffa0*/  @!P6 FMUL R10, R10, 16777216 ;  /* 0x4b8000000a0ae820 */ /* 0x008fe40000400000 */
[----:B----4-:R-:W-:Y:S02]  /*7ffb0*/  @!P6 FMUL R22, R22, 16777216 ;  /* 0x4b8000001616e820 */ /* 0x010fe40000400000 */
[----:B-----5:R-:W-:Y:S02]  /*7ffc0*/  @!P6 FMUL R8, R8, 16777216 ;  /* 0x4b8000000808e820 */ /* 0x020fe40000400000 */
[----:B------:R-:W-:-:S05]  /*7ffd0*/  @!P6 FMUL R28, R28, 16777216 ;  /* 0x4b8000001c1ce820 */ /* 0x000fca0000400000 */
[----:B------:R0:W-:Y:S04]  /*7ffe0*/  STL [R1+0x9c], R28 ;  /* 0x00009c1c01007387 */ /* 0x0001e80000100800 */
[----:B------:R-:W-:Y:S04]  /*7fff0*/  @!P6 STL [R1+0xa4], R0 ;  /* 0x0000a4000100e387 */ /* 0x000fe80000100800 */
[----:B0-----:R-:W2:Y:S04]  /*80000*/  LDL.LU R28, [R1+0x350c] ;  /* 0x00350c00011c7983 */ /* 0x001ea80000300800 */
[----:B------:R-:W-:Y:S04]  /*80010*/  @!P6 STL [R1+0xa0], R2 ;  /* 0x0000a0020100e387 */ /* 0x000fe80000100800 */
[----:B------:R0:W-:Y:S04]  /*80020*/  STL [R1+0x98], R8 ;  /* 0x0000980801007387 */ /* 0x0001e80000100800 */
[----:B0-----:R-:W3:Y:S04]  /*80030*/  LDL.LU R8, [R1+0x3508] ;  /* 0x0035080001087983 */ /* 0x001ee80000300800 */
[----:B------:R0:W-:Y:S04]  /*80040*/  STL [R1+0x94], R22 ;  /* 0x0000941601007387 */ /* 0x0001e80000100800 */
[----:B0-----:R-:W4:Y:S04]  /*80050*/  LDL.LU R22, [R1+0x3504] ;  /* 0x0035040001167983 */ /* 0x001f280000300800 */
[----:B------:R0:W-:Y:S04]  /*80060*/  STL [R1+0x90], R10 ;  /* 0x0000900a01007387 */ /* 0x0001e80000100800 */
[----:B0-----:R-:W5:Y:S04]  /*80070*/  LDL.LU R10, [R1+0x3500] ;  /* 0x00350000010a7983 */ /* 0x001f680000300800 */
[----:B------:R0:W-:Y:S04]  /*80080*/  STL [R1+0x8c], R11 ;  /* 0x00008c0b01007387 */ /* 0x0001e80000100800 */
[----:B0-----:R-:W2:Y:S01]  /*80090*/  LDL.LU R11, [R1+0x34fc] ;  /* 0x0034fc00010b7983 */ /* 0x001ea20000300800 */
[----:B------:R-:W-:-:S02]  /*800a0*/  @!P6 FMUL R29, R29, 16777216 ;  /* 0x4b8000001d1de820 */ /* 0x000fc40000400000 */
[----:B------:R-:W-:Y:S02]  /*800b0*/  @!P6 FMUL R27, R27, 16777216 ;  /* 0x4b8000001b1be820 */ /* 0x000fe40000400000 */
[----:B------:R-:W-:Y:S02]  /*800c0*/  @!P6 FMUL R26, R26, 16777216 ;  /* 0x4b8000001a1ae820 */ /* 0x000fe40000400000 */
[----:B------:R-:W-:Y:S01]  /*800d0*/  @!P6 FMUL R25, R25, 16777216 ;  /* 0x4b8000001919e820 */ /* 0x000fe20000400000 */
[----:B------:R-:W-:Y:S01]  /*800e0*/  STL [R1+0x88], R29 ;  /* 0x0000881d01007387 */ /* 0x000fe20000100800 */
[----:B------:R-:W-:Y:S02]  /*800f0*/  @!P6 FMUL R24, R24, 16777216 ;  /* 0x4b8000001818e820 */ /* 0x000fe40000400000 */
[----:B------:R-:W-:Y:S01]  /*80100*/  @!P6 FMUL R4, R4, 16777216 ;  /* 0x4b8000000404e820 */ /* 0x000fe20000400000 */
[----:B------:R-:W-:Y:S01]  /*80110*/  STL [R1+0x84], R27 ;  /* 0x0000841b01007387 */ /* 0x000fe20000100800 */
[----:B------:R-:W-:-:S02]  /*80120*/  @!P6 FMUL R23, R23, 16777216 ;  /* 0x4b8000001717e820 */ /* 0x000fc40000400000 */
[----:B------:R-:W-:Y:S01]  /*80130*/  @!P6 FMUL R21, R21, 16777216 ;  /* 0x4b8000001515e820 */ /* 0x000fe20000400000 */
[----:B------:R-:W-:Y:S01]  /*80140*/  STL [R1+0x80], R26 ;  /* 0x0000801a01007387 */ /* 0x000fe20000100800 */
[----:B------:R-:W-:Y:S02]  /*80150*/  @!P6 FMUL R5, R5, 16777216 ;  /* 0x4b8000000505e820 */ /* 0x000fe40000400000 */
[----:B------:R-:W-:Y:S01]  /*80160*/  @!P6 FMUL R6, R6, 16777216 ;  /* 0x4b8000000606e820 */ /* 0x000fe20000400000 */
[----:B------:R-:W-:Y:S01]  /*80170*/  STL [R1+0x7c], R25 ;  /* 0x00007c1901007387 */ /* 0x000fe20000100800 */
[----:B------:R-:W-:-:S03]  /*80180*/  @!P6 FMUL R20, R20, 16777216 ;  /* 0x4b8000001414e820 */ /* 0x000fc60000400000 */
        /* <DEDUP_REMOVED lines=8> */
[----:B------:R-:W-:Y:S04]  /*80210*/  STL [R1+0x34ac], R5 ;  /* 0x0034ac0501007387 */ /* 0x000fe80000100800 */
[----:B------:R-:W-:Y:S04]  /*80220*/  STL [R1+0x34b0], R6 ;  /* 0x0034b00601007387 */ /* 0x000fe80000100800 */
[----:B------:R-:W-:Y:S04]  /*80230*/  STL [R1+0x154], R20 ;  /* 0x0001541401007387 */ /* 0x000fe80000100800 */
[----:B------:R-:W-:Y:S04]  /*80240*/  STL [R1+0x158], R19 ;  /* 0x0001581301007387 */ /* 0x000fe80000100800 */
[----:B------:R-:W-:Y:S04]  /*80250*/  STL [R1+0x34e4], R17 ;  /* 0x0034e41101007387 */ /* 0x000fe80000100800 */
[----:B------:R-:W-:Y:S04]  /*80260*/  STL [R1+0x15c], R18 ;  /* 0x00015c1201007387 */ /* 0x000fe80000100800 */
[----:B------:R0:W-:Y:S04]  /*80270*/  STL [R1+0x160], R9 ;  /* 0x0001600901007387 */ /* 0x0001e80000100800 */
[----:B0-----:R-:W3:Y:S01]  /*80280*/  LDL.LU R9, [R1+0x950] ;  /* 0x0009500001097983 */ /* 0x001ee20000300800 */
[----:B-----5:R-:W-:-:S02]  /*80290*/  FSEL R0, R10, -INF , P2 ;  /* 0xff8000000a007808 */ /* 0x020fc40001000000 */
[----:B--2---:R-:W-:-:S05]  /*802a0*/  FSEL R2, R11, -INF , P3 ;  /* 0xff8000000b027808 */ /* 0x004fca0001800000 */
[----:B------:R-:W-:Y:S04]  /*802b0*/  STL [R1+0x428], R2 ;  /* 0x0004280201007387 */ /* 0x000fe80000100800 */
[----:B------:R-:W-:Y:S04]  /*802c0*/  STL [R1+0x42c], R0 ;  /* 0x00042c0001007387 */ /* 0x000fe80000100800 */
[----:B------:R-:W2:Y:S04]  /*802d0*/  LDL.LU R10, [R1+0x9a0] ;  /* 0x0009a000010a7983 */ /* 0x000ea80000300800 */
[----:B------:R-:W5:Y:S04]  /*802e0*/  LDL.LU R11, [R1+0x990] ;  /* 0x00099000010b7983 */ /* 0x000f680000300800 */
[----:B------:R-:W5:Y:S04]  /*802f0*/  LDL.LU R18, [R1+0x980] ;  /* 0x0009800001127983 */ /* 0x000f680000300800 */
[----:B------:R-:W5:Y:S04]  /*80300*/  LDL.LU R19, [R1+0x970] ;  /* 0x0009700001137983 */ /* 0x000f680000300800 */
[----:B------:R-:W5:Y:S04]  /*80310*/  LDL.LU R20, [R1+0x960] ;  /* 0x0009600001147983 */ /* 0x000f680000300800 */
[----:B------:R-:W-:Y:S04]  /*80320*/  STL [R1+0x34a4], R28 ;  /* 0x0034a41c01007387 */ /* 0x000fe80000100800 */
[----:B------:R-:W5:Y:S04]  /*80330*/  LDL.LU R27, [R1+0x934] ;  /* 0x00093400011b7983 */ /* 0x000f680000300800 */
[----:B------:R-:W5:Y:S01]  /*80340*/  LDL.LU R29, [R1+0x944] ;  /* 0x00094400011d7983 */ /* 0x000f620000300800 */
[----:B---3--:R-:W-:-:S04]  /*80350*/  @P1 FMUL R9, R9, 0.25 ;  /* 0x3e80000009091820 */ /* 0x008fc80000400000 */
[----:B------:R-:W-:-:S04]  /*80360*/  @!P0 FMUL R9, R9, 16777216 ;  /* 0x4b80000009098820 */ /* 0x000fc80000400000 */
[----:B----4-:R-:W-:Y:S02]  /*80370*/  FMUL R9, R22, R9 ;  /* 0x0000000916097220 */ /* 0x010fe40000400000 */
[----:B--2---:R-:W-:Y:S02]  /*80380*/  @P1 FMUL R10, R10, 0.25 ;  /* 0x3e8000000a0a1820 */ /* 0x004fe40000400000 */
[----:B-----5:R-:W-:Y:S02]  /*80390*/  @P1 FMUL R11, R11, 0.25 ;  /* 0x3e8000000b0b1820 */ /* 0x020fe40000400000 */
[----:B------:R-:W-:Y:S02]  /*803a0*/  @P1 FMUL R18, R18, 0.25 ;  /* 0x3e80000012121820 */ /* 0x000fe40000400000 */
[----:B------:R-:W-:Y:S02]  /*803b0*/  @P1 FMUL R19, R19, 0.25 ;  /* 0x3e80000013131820 */ /* 0x000fe40000400000 */
[----:B------:R-:W-:-:S02]  /*803c0*/  @P1 FMUL R20, R20, 0.25 ;  /* 0x3e80000014141820 */ /* 0x000fc40000400000 */
[----:B------:R-:W-:Y:S02]  /*803d0*/  @!P0 FMUL R10, R10, 16777216 ;  /* 0x4b8000000a0a8820 */ /* 0x000fe40000400000 */
[----:B------:R-:W-:Y:S02]  /*803e0*/  @!P0 FMUL R11, R11, 16777216 ;  /* 0x4b8000000b0b8820 */ /* 0x000fe40000400000 */
[----:B------:R-:W-:Y:S02]  /*803f0*/  @!P0 FMUL R18, R18, 16777216 ;  /* 0x4b80000012128820 */ /* 0x000fe40000400000 */
[----:B------:R-:W-:Y:S02]  /*80400*/  @!P0 FMUL R19, R19, 16777216 ;  /* 0x4b80000013138820 */ /* 0x000fe40000400000 */
[----:B------:R-:W-:Y:S02]  /*80410*/  @!P0 FMUL R20, R20, 16777216 ;  /* 0x4b80000014148820 */ /* 0x000fe40000400000 */
[----:B------:R-:W-:-:S02]  /*80420*/  FMUL R21, R22, R10 ;  /* 0x0000000a16157220 */ /* 0x000fc40000400000 */
[C---:B------:R-:W-:Y:S02]  /*80430*/  FMUL R11, R22.reuse, R11 ;  /* 0x0000000b160b7220 */ /* 0x040fe40000400000 */
[C---:B------:R-:W-:Y:S02]  /*80440*/  FMUL R18, R22.reuse, R18 ;  /* 0x0000001216127220 */ /* 0x040fe40000400000 */
[C---:B------:R-:W-:Y:S02]  /*80450*/  FMUL R20, R22.reuse, R20 ;  /* 0x0000001416147220 */ /* 0x040fe40000400000 */
[----:B------:R-:W-:Y:S01]  /*80460*/  FMUL R10, R22, R19 ;  /* 0x00000013160a7220 */ /* 0x000fe20000400000 */
[----:B------:R-:W-:Y:S02]  /*80470*/  F2FP.PACK_AB R11, R21, R11 ;  /* 0x0000000b150b723e */ /* 0x000fe400000000ff */
[----:B------:R-:W-:Y:S01]  /*80480*/  F2FP.PACK_AB R9, R20, R9 ;  /* 0x000000091409723e */ /* 0x000fe200000000ff */
[----:B------:R-:W2:Y:S01]  /*80490*/  LDL.LU R21, [R1+0x954] ;  /* 0x0009540001157983 */ /* 0x000ea20000300800 */
[----:B------:R-:W-:-:S03]  /*804a0*/  F2FP.PACK_AB R10, R18, R10 ;  /* 0x0000000a120a723e */ /* 0x000fc600000000ff */
[----:B------:R-:W3:Y:S04]  /*804b0*/  LDL.LU R22, [R1+0x964] ;  /* 0x0009640001167983 */ /* 0x000ee80000300800 */
[----:B------:R-:W4:Y:S04]  /*804c0*/  LDL.LU R23, [R1+0x974] ;  /* 0x0009740001177983 */ /* 0x000f280000300800 */
[----:B------:R-:W5:Y:S04]  /*804d0*/  LDL.LU R24, [R1+0x984] ;  /* 0x0009840001187983 */ /* 0x000f680000300800 */
[----:B------:R-:W2:Y:S04]  /*804e0*/  LDL.LU R25, [R1+0x994] ;  /* 0x0009940001197983 */ /* 0x000ea80000300800 */
[----:B------:R0:W-:Y:S04]  /*804f0*/  STS.128 [R28], R8 ;  /* 0x000000081c007388 */ /* 0x0001e80000000c00 */
        /* <DEDUP_REMOVED lines=17> */
[----:B--2---:R-:W-:-:S02]  /*80610*/  @P1 FMUL R8, R8, 0.25 ;  /* 0x3e80000008081820 */ /* 0x004fc40000400000 */
[----:B---3--:R-:W-:Y:S02]  /*80620*/  @P1 FMUL R9, R9, 0.25 ;  /* 0x3e80000009091820 */ /* 0x008fe40000400000 */
[----:B----4-:R-:W-:Y:S02]  /*80630*/  @P1 FMUL R10, R10, 0.25 ;  /* 0x3e8000000a0a1820 */ /* 0x010fe40000400000 */
[----:B-----5:R-:W-:Y:S02]  /*80640*/  @P1 FMUL R11, R11, 0.25 ;  /* 0x3e8000000b0b1820 */ /* 0x020fe40000400000 */
[----:B------:R-:W-:Y:S02]  /*80650*/  @P1 FMUL R18, R18, 0.25 ;  /* 0x3e80000012121820 */ /* 0x000fe40000400000 */
[----:B------:R-:W-:Y:S02]  /*80660*/  @P1 FMUL R19, R19, 0.25 ;  /* 0x3e80000013131820 */ /* 0x000fe40000400000 */
[----:B------:R-:W-:-:S02]  /*80670*/  @P1 FMUL R20, R20, 0.25 ;  /* 0x3e80000014141820 */ /* 0x000fc40000400000 */
[----:B------:R-:W-:Y:S02]  /*80680*/  @P1 FMUL R28, R28, 0.25 ;  /* 0x3e8000001c1c1820 */ /* 0x000fe40000400000 */
[----:B------:R-:W-:Y:S02]  /*80690*/  @P1 FMUL R4, R4, 0.25 ;  /* 0x3e80000004041820 */ /* 0x000fe40000400000 */
[----:B------:R-:W-:Y:S02]  /*806a0*/  @P1 FMUL R5, R5, 0.25 ;  /* 0x3e80000005051820 */ /* 0x000fe40000400000 */
[----:B------:R-:W-:Y:S02]  /*806b0*/  @P1 FMUL R6, R6, 0.25 ;  /* 0x3e80000006061820 */ /* 0x000fe40000400000 */
[----:B------:R-:W-:Y:S02]  /*806c0*/  @P1 FMUL R14, R14, 0.25 ;  /* 0x3e8000000e0e1820 */ /* 0x000fe40000400000 */
[----:B------:R-:W-:-:S02]  /*806d0*/  @P1 FMUL R2, R2, 0.25 ;  /* 0x3e80000002021820 */ /* 0x000fc40000400000 */
[----:B------:R-:W-:Y:S02]  /*806e0*/  @P1 FMUL R0, R0, 0.25 ;  /* 0x3e80000000001820 */ /* 0x000fe40000400000 */
[----:B------:R-:W-:-:S03]  /*806f0*/  @P1 FMUL R17, R17, 0.25 ;  /* 0x3e80000011111820 */ /* 0x000fc60000400000 */
[----:B------:R0:W-:Y:S01]  /*80700*/  STL [R1+0x170], R0 ;  /* 0x0001700001007387 */ /* 0x0001e20000100800 */
[----:B------:R-:W-:-:S03]  /*80710*/  @P1 FMUL R15, R15, 0.25 ;  /* 0x3e8000000f0f1820 */ /* 0x000fc60000400000 */
[----:B0-----:R-:W2:Y:S04]  /*80720*/  LDL.LU R0, [R1+0x34f8] ;  /* 0x0034f80001007983 */ /* 0x001ea80000300800 */
[----:B------:R0:W-:Y:S04]  /*80730*/  STL [R1+0x16c], R2 ;  /* 0x00016c0201007387 */ /* 0x0001e80000100800 */
[----:B0-----:R-:W3:Y:S04]  /*80740*/  LDL.LU R2, [R1+0x34f4] ;  /* 0x0034f40001027983 */ /* 0x001ee80000300800 */
[----:B------:R0:W-:Y:S04]  /*80750*/  STL [R1+0x168], R17 ;  /* 0x0001681101007387 */ /* 0x0001e80000100800 */
[----:B------:R-:W-:Y:S04]  /*80760*/  STL [R1+0x164], R15 ;  /* 0x0001640f01007387 */ /* 0x000fe80000100800 */
[----:B------:R-:W-:Y:S04]  /*80770*/  STL [R1+0x10], R14 ;  /* 0x0000100e01007387 */ /* 0x000fe80000100800 */
[----:B0-----:R-:W4:Y:S04]  /*80780*/  LDL.LU R17, [R1+0x338] ;  /* 0x0003380001117983 */ /* 0x001f280000300800 */
[----:B------:R0:W-:Y:S04]  /*80790*/  STL [R1+0xc], R6 ;  /* 0x00000c0601007387 */ /* 0x0001e80000100800 */
[----:B0-----:R-:W5:Y:S04]  /*807a0*/  LDL.LU R6, [R1+0x33c] ;  /* 0x00033c0001067983 */ /* 0x001f680000300800 */
[----:B------:R0:W-:Y:S04]  /*807b0*/  STL [R1+0x8], R5 ;  /* 0x0000080501007387 */ /* 0x0001e80000100800 */
[----:B------:R-:W2:Y:S04]  /*807c0*/  LDL.LU R15, [R1+0x348] ;  /* 0x00034800010f7983 */ /* 0x000ea80000300800 */
[----:B------:R1:W-:Y:S04]  /*807d0*/  STL [R1+0x4], R4 ;  /* 0x0000040401007387 */ /* 0x0003e80000100800 */
[----:B------:R-:W2:Y:S04]  /*807e0*/  LDL.LU R14, [R1+0x34c] ;  /* 0x00034c00010e7983 */ /* 0x000ea80000300800 */
[----:B0-----:R-:W2:Y:S04]  /*807f0*/  LDL.LU R5, [R1+0x350] ;  /* 0x0003500001057983 */ /* 0x001ea80000300800 */
[----:B-1----:R-:W2:Y:S04]  /*80800*/  LDL.LU R4, [R1+0x354] ;  /* 0x0003540001047983 */ /* 0x002ea80000300800 */
[----:B------:R0:W-:Y:S04]  /*80810*/  STL [R1+0x34b4], R28 ;  /* 0x0034b41c01007387 */ /* 0x0001e80000100800 */
[----:B0-----:R-:W2:Y:S04]  /*80820*/  LDL.LU R28, [R1+0x334] ;  /* 0x00033400011c7983 */ /* 0x001ea80000300800 */
        /* <DEDUP_REMOVED lines=13> */
[----:B0-----:R-:W4:Y:S01]  /*80900*/  LDL.LU R8, [R1+0x31c] ;  /* 0x00031c0001087983 */ /* 0x001f220000300800 */
[----:B------:R-:W-:-:S05]  /*80910*/  @P1 FMUL R26, R26, 0.25 ;  /* 0x3e8000001a1a1820 */ /* 0x000fca0000400000 */
[----:B------:R0:W-:Y:S04]  /*80920*/  STL [R1+0x34d4], R26 ;  /* 0x0034d41a01007387 */ /* 0x0001e80000100800 */
[----:B0-----:R-:W0:Y:S01]  /*80930*/  S2R R26, SR_TID.X ;  /* 0x00000000001a7919 */ /* 0x001e220000002100 */
[----:B------:R-:W3:Y:S01]  /*80940*/  MUFU.RCP R7, R7 ;  /* 0x0000000700077308 */ /* 0x000ee20000001000 */
[----:B------:R-:W-:Y:S02]  /*80950*/  @P1 FMUL R25, R25, 0.25 ;  /* 0x3e80000019191820 */ /* 0x000fe40000400000 */
[----:B------:R-:W-:Y:S02]  /*80960*/  @P1 FMUL R24, R24, 0.25 ;  /* 0x3e80000018181820 */ /* 0x000fe40000400000 */
[----:B------:R-:W-:Y:S01]  /*80970*/  @P1 FMUL R23, R23, 0.25 ;  /* 0x3e80000017171820 */ /* 0x000fe20000400000 */
[----:B------:R0:W-:Y:S01]  /*80980*/  STL [R1+0x34d8], R25 ;  /* 0x0034d81901007387 */ /* 0x0001e20000100800 */
[----:B------:R-:W-:-:S03]  /*80990*/  @P1 FMUL R22, R22, 0.25 ;  /* 0x3e80000016161820 */ /* 0x000fc60000400000 */
[----:B------:R-:W-:Y:S01]  /*809a0*/  STL [R1+0x34dc], R24 ;  /* 0x0034dc1801007387 */ /* 0x000fe20000100800 */
[----:B------:R-:W-:-:S03]  /*809b0*/  LOP3.LUT P2, RZ, R3, 0x20, RZ, 0xc0, !PT ;  /* 0x0000002003ff7812 */ /* 0x000fc6000784c0ff */
[----:B------:R-:W-:Y:S01]  /*809c0*/  STL [R1+0x34e0], R23 ;  /* 0x0034e01701007387 */ /* 0x000fe20000100800 */
[C---:B0-----:R-:W-:Y:S02]  /*809d0*/  SHF.L.U32 R25, R26.reuse, 0xc, RZ ;  /* 0x0000000c1a197819 */ /* 0x041fe400000006ff */
[----:B------:R-:W-:Y:S02]  /*809e0*/  LOP3.LUT R26, R26, 0x7f, RZ, 0xc0, !PT ;  /* 0x0000007f1a1a7812 */ /* 0x000fe400078ec0ff */
[----:B------:R-:W-:Y:S01]  /*809f0*/  LOP3.LUT R25, R25, 0x6000, RZ, 0xc0, !PT ;  /* 0x0000600019197812 */ /* 0x000fe200078ec0ff */
[----:B------:R-:W-:Y:S04]  /*80a00*/  STL [R1+0x34e8], R22 ;  /* 0x0034e81601007387 */ /* 0x000fe80000100800 */
[----:B------:R0:W-:Y:S02]  /*80a10*/  STL [R1+0x3308], R3 ;  /* 0x0033080301007387 */ /* 0x0001e40000100800 */
[----:B0-----:R-:W-:Y:S01]  /*80a20*/  LEA R3, R26, R25, 0x4 ;  /* 0x000000191a037211 */ /* 0x001fe200078e20ff */
[----:B---3--:R-:W-:-:S02]  /*80a30*/  FMUL R2, R7, R2 ;  /* 0x0000000207027220 */ /* 0x008fc40000400000 */
[C---:B--2---:R-:W-:Y:S02]  /*80a40*/  FMUL R3, R7.reuse, R9 ;  /* 0x0000000907037220 */ /* 0x044fe40000400000 */
[----:B----4-:R-:W-:-:S05]  /*80a50*/  FMUL R8, R7, R8 ;  /* 0x0000000807087220 */ /* 0x010fca0000400000 */
[----:B------:R-:W-:Y:S04]  /*80a60*/  STL [R1+0x40c], R8 ;  /* 0x00040c0801007387 */ /* 0x000fe80000100800 */
[----:B------:R0:W-:Y:S04]  /*80a70*/  STL [R1+0x33a8], R2 ;  /* 0x0033a80201007387 */ /* 0x0001e80000100800 */
[----:B------:R1:W-:Y:S01]  /*80a80*/  STL [R1+0x408], R3 ;  /* 0x0004080301007387 */ /* 0x0003e20000100800 */
[C---:B0-----:R-:W-:Y:S02]  /*80a90*/  FMUL R2, R7.reuse, R19 ;  /* 0x0000001307027220 */ /* 0x041fe40000400000 */
[----:B-1----:R-:W-:-:S02]  /*80aa0*/  FMUL R3, R7, R18 ;  /* 0x0000001207037220 */ /* 0x002fc40000400000 */
[----:B------:R-:W2:Y:S04]  /*80ab0*/  LDL.LU R18, [R1+0x35c] ;  /* 0x00035c0001127983 */ /* 0x000ea80000300800 */
[----:B------:R0:W-:Y:S04]  /*80ac0*/  STL [R1+0x400], R3 ;  /* 0x0004000301007387 */ /* 0x0001e80000100800 */
[----:B------:R-:W3:Y:S01]  /*80ad0*/  LDL.LU R19, [R1+0x360] ;  /* 0x0003600001137983 */ /* 0x000ee20000300800 */
[----:B0-----:R-:W-:-:S03]  /*80ae0*/  FMUL R3, R7, R20 ;  /* 0x0000001407037220 */ /* 0x001fc60000400000 */
[----:B------:R0:W-:Y:S04]  /*80af0*/  STL [R1+0x3fc], R2 ;  /* 0x0003fc0201007387 */ /* 0x0001e80000100800 */
[----:B------:R1:W-:Y:S04]  /*80b00*/  STL [R1+0x3f8], R3 ;  /* 0x0003f80301007387 */ /* 0x0003e80000100800 */
[----:B------:R-:W4:Y:S01]  /*80b10*/  LDL.LU R20, [R1+0x364] ;  /* 0x0003640001147983 */ /* 0x000f220000300800 */
[C---:B0-----:R-:W-:Y:S02]  /*80b20*/  FMUL R2, R7.reuse, R28 ;  /* 0x0000001c07027220 */ /* 0x041fe40000400000 */
[----:B-1----:R-:W-:-:S03]  /*80b30*/  FMUL R3, R7, R17 ;  /* 0x0000001107037220 */ /* 0x002fc60000400000 */
[----:B------:R5:W-:Y:S04]  /*80b40*/  STL [R1+0x3f4], R2 ;  /* 0x0003f40201007387 */ /* 0x000be80000100800 */
[----:B------:R0:W-:Y:S04]  /*80b50*/  STL [R1+0x3f0], R3 ;  /* 0x0003f00301007387 */ /* 0x0001e80000100800 */
[----:B------:R-:W4:Y:S01]  /*80b60*/  LDL.LU R28, [R1+0x368] ;  /* 0x00036800011c7983 */ /* 0x000f220000300800 */
[----:B-----5:R-:W-:-:S03]  /*80b70*/  FMUL R2, R7, R6 ;  /* 0x0000000607027220 */ /* 0x020fc60000400000 */
[----:B------:R-:W5:Y:S04]  /*80b80*/  LDL.LU R17, [R1+0x36c] ;  /* 0x00036c0001117983 */ /* 0x000f680000300800 */
[----:B------:R1:W-:Y:S04]  /*80b90*/  STL [R1+0x3ec], R2 ;  /* 0x0003ec0201007387 */ /* 0x0003e80000100800 */
[----:B------:R-:W5:Y:S01]  /*80ba0*/  LDL.LU R6, [R1+0x370] ;  /* 0x0003700001067983 */ /* 0x000f620000300800 */
[C---:B------:R-:W-:Y:S02]  /*80bb0*/  FMUL R8, R7.reuse, R10 ;  /* 0x0000000a07087220 */ /* 0x040fe40000400000 */
[----:B0-----:R-:W-:-:S02]  /*80bc0*/  FMUL R3, R7, R15 ;  /* 0x0000000f07037220 */ /* 0x001fc40000400000 */
[C---:B-1----:R-:W-:Y:S01]  /*80bd0*/  FMUL R2, R7.reuse, R11 ;  /* 0x0000000b07027220 */ /* 0x042fe20000400000 */
[----:B------:R-:W-:Y:S04]  /*80be0*/  STL [R1+0x3e4], R8 ;  /* 0x0003e40801007387 */ /* 0x000fe80000100800 */
[----:B------:R-:W5:Y:S04]  /*80bf0*/  LDL.LU R15, [R1+0x374] ;  /* 0x00037400010f7983 */ /* 0x000f680000300800 */
[----:B------:R0:W-:Y:S04]  /*80c00*/  STL [R1+0x3e8], R2 ;  /* 0x0003e80201007387 */ /* 0x0001e80000100800 */
[----:B------:R-:W-:Y:S04]  /*80c10*/  STL [R1+0x3e0], R3 ;  /* 0x0003e00301007387 */ /* 0x000fe80000100800 */
[----:B------:R-:W5:Y:S01]  /*80c20*/  LDL.LU R22, [R1+0x378] ;  /* 0x0003780001167983 */ /* 0x000f620000300800 */
[----:B0-----:R-:W-:-:S03]  /*80c30*/  FMUL R2, R7, R14 ;  /* 0x0000000e07027220 */ /* 0x001fc60000400000 */
[----:B------:R-:W5:Y:S04]  /*80c40*/  LDL.LU R14, [R1+0x37c] ;  /* 0x00037c00010e7983 */ /* 0x000f680000300800 */
[----:B------:R0:W-:Y:S04]  /*80c50*/  STL [R1+0x3dc], R2 ;  /* 0x0003dc0201007387 */ /* 0x0001e80000100800 */
[----:B------:R-:W5:Y:S04]  /*80c60*/  LDL.LU R23, [R1+0x380] ;  /* 0x0003800001177983 */ /* 0x000f680000300800 */
[----:B------:R-:W5:Y:S01]  /*80c70*/  LDL.LU R24, [R1+0x384] ;  /* 0x0003840001187983 */ /* 0x000f620000300800 */
[----:B0-----:R-:W-:-:S05]  /*80c80*/  FMUL R2, R7, R5 ;  /* 0x0000000507027220 */ /* 0x001fca0000400000 */
[----:B------:R0:W-:Y:S04]  /*80c90*/  STL [R1+0x3d8], R2 ;  /* 0x0003d80201007387 */ /* 0x0001e80000100800 */
[----:B------:R-:W5:Y:S01]  /*80ca0*/  LDL.LU R5, [R1+0x388] ;  /* 0x0003880001057983 */ /* 0x000f620000300800 */
[----:B------:R-:W-:Y:S02]  /*80cb0*/  @P1 FMUL R21, R21, 0.25 ;  /* 0x3e80000015151820 */ /* 0x000fe40000400000 */
[----:B0-----:R-:W-:Y:S02]  /*80cc0*/  FMUL R2, R7, R4 ;  /* 0x0000000407027220 */ /* 0x001fe40000400000 */
[----:B------:R-:W5:Y:S01]  /*80cd0*/  LDL.LU R4, [R1+0x38c] ;  /* 0x00038c0001047983 */ /* 0x000f620000300800 */
[----:B------:R-:W-:-:S02]  /*80ce0*/  @P1 FMUL R29, R29, 0.25 ;  /* 0x3e8000001d1d1820 */ /* 0x000fc40000400000 */
[----:B------:R-:W-:Y:S01]  /*80cf0*/  @P1 FMUL R27, R27, 0.25 ;  /* 0x3e8000001b1b1820 */ /* 0x000fe20000400000 */
[----:B------:R-:W-:Y:S01]  /*80d00*/  ISETP.GE.U32.AND P1, PT, R26, 0x40, PT ;  /* 0x000000401a00780c */ /* 0x000fe20003f26070 */
[----:B------:R-:W5:Y:S04]  /*80d10*/  LDL.LU R25, [R1+0x390] ;  /* 0x0003900001197983 */ /* 0x000f680000300800 */
[----:B------:R-:W5:Y:S04]  /*80d20*/  LDL.LU R26, [R1+0x394] ;  /* 0x00039400011a7983 */ /* 0x000f680000300800 */
[----:B------:R-:W5:Y:S04]  /*80d30*/  LDL.LU R8, [R1+0x398] ;  /* 0x0003980001087983 */ /* 0x000f680000300800 */
[----:B------:R-:W-:Y:S04]  /*80d40*/  STL [R1+0x33b0], R2 ;  /* 0x0033b00201007387 */ /* 0x000fe80000100800 */
[----:B------:R-:W5:Y:S01]  /*80d50*/  LDL.LU R11, [R1+0x29c] ;  /* 0x00029c00010b7983 */ /* 0x000f620000300800 */
[----:B------:R-:W-:-:S05]  /*80d60*/  FMUL R0, R7, R0 ;  /* 0x0000000007007220 */ /* 0x000fca0000400000 */
[----:B------:R2:W-:Y:S04]  /*80d70*/  STL [R1+0x33b4], R0 ;  /* 0x0033b40001007387 */ /* 0x0005e80000100800 */
[----:B------:R-:W5:Y:S04]  /*80d80*/  LDL.LU R9, [R1+0x2a0] ;  /* 0x0002a00001097983 */ /* 0x000f680000300800 */
[----:B------:R-:W5:Y:S01]  /*80d90*/  LDL.LU R10, [R1+0x2a4] ;  /* 0x0002a400010a7983 */ /* 0x000f620000300800 */
[----:B--2---:R-:W-:-:S05]  /*80da0*/  FMUL R0, R7, R18 ;  /* 0x0000001207007220 */ /* 0x004fca0000400000 */
[----:B------:R3:W-:Y:S04]  /*80db0*/  STL [R1+0x35c], R0 ;  /* 0x00035c0001007387 */ /* 0x0007e80000100800 */
[----:B------:R-:W2:Y:S01]  /*80dc0*/  LDL.LU R18, [R1+0x2a8] ;  /* 0x0002a80001127983 */ /* 0x000ea20000300800 */
[----:B---3--:R-:W-:-:S03]  /*80dd0*/  FMUL R0, R7, R19 ;  /* 0x0000001307007220 */ /* 0x008fc60000400000 */
[----:B------:R-:W3:Y:S04]  /*80de0*/  LDL.LU R19, [R1+0x2ac] ;  /* 0x0002ac0001137983 */ /* 0x000ee80000300800 */
[----:B------:R4:W-:Y:S02]  /*80df0*/  STL [R1+0x358], R0 ;  /* 0x0003580001007387 */ /* 0x0009e40000100800 */
[C---:B----4-:R-:W-:Y:S02]  /*80e00*/  FMUL R0, R7.reuse, R20 ;  /* 0x0000001407007220 */ /* 0x050fe40000400000 */
[----:B------:R-:W4:Y:S01]  /*80e10*/  LDL.LU R20, [R1+0x2b0] ;  /* 0x0002b00001147983 */ /* 0x000f220000300800 */
[----:B------:R-:W-:-:S03]  /*80e20*/  FMUL R3, R7, R28 ;  /* 0x0000001c07037220 */ /* 0x000fc60000400000 */
[----:B------:R0:W-:Y:S01]  /*80e30*/  STL [R1+0x354], R0 ;  /* 0x0003540001007387 */ /* 0x0001e20000100800 */
[----:B-----5:R-:W-:-:S03]  /*80e40*/  FMUL R2, R7, R17 ;  /* 0x0000001107027220 */ /* 0x020fc60000400000 */
[----:B------:R-:W-:Y:S04]  /*80e50*/  STL [R1+0x350], R3 ;  /* 0x0003500301007387 */ /* 0x000fe80000100800 */
[----:B------:R-:W5:Y:S01]  /*80e60*/  LDL.LU R28, [R1+0x2b4] ;  /* 0x0002b400011c7983 */ /* 0x000f620000300800 */
[----:B0-----:R-:W-:-:S03]  /*80e70*/  FMUL R0, R7, R6 ;  /* 0x0000000607007220 */ /* 0x001fc60000400000 */
[----:B------:R-:W-:Y:S04]  /*80e80*/  STL [R1+0x34c], R2 ;  /* 0x00034c0201007387 */ /* 0x000fe80000100800 */
[----:B------:R-:W5:Y:S04]  /*80e90*/  LDL.LU R17, [R1+0x2b8] ;  /* 0x0002b80001117983 */ /* 0x000f680000300800 */
[----:B------:R0:W-:Y:S04]  /*80ea0*/  STL [R1+0x348], R0 ;  /* 0x0003480001007387 */ /* 0x0001e80000100800 */
[----:B------:R-:W5:Y:S01]  /*80eb0*/  LDL.LU R6, [R1+0x2bc] ;  /* 0x0002bc0001067983 */ /* 0x000f620000300800 */
[----:B0-----:R-:W-:-:S03]  /*80ec0*/  FMUL R0, R7, R15 ;  /* 0x0000000f07007220 */ /* 0x001fc60000400000 */
[----:B------:R-:W5:Y:S01]  /*80ed0*/  LDL.LU R15, [R1+0x2c0] ;  /* 0x0002c000010f7983 */ /* 0x000f620000300800 */
[----:B------:R-:W-:-:S03]  /*80ee0*/  FMUL R2, R7, R22 ;  /* 0x0000001607027220 */ /* 0x000fc60000400000 */
[----:B------:R0:W-:Y:S01]  /*80ef0*/  STL [R1+0x344], R0 ;  /* 0x0003440001007387 */ /* 0x0001e20000100800 */
[----:B------:R-:W1:Y:S01]  /*80f00*/  MUFU.RCP R12, R12 ;  /* 0x0000000c000c7308 */ /* 0x000e620000001000 */
[C---:B0-----:R-:W-:Y:S02]  /*80f10*/  FMUL R0, R7.reuse, R14 ;  /* 0x0000000e07007220 */ /* 0x041fe40000400000 */
[----:B------:R-:W5:Y:S01]  /*80f20*/  LDL.LU R14, [R1+0x2c4] ;  /* 0x0002c400010e7983 */ /* 0x000f620000300800 */
[----:B------:R-:W-:-:S03]  /*80f30*/  FMUL R3, R7, R23 ;  /* 0x0000001707037220 */ /* 0x000fc60000400000 */
[----:B------:R0:W-:Y:S04]  /*80f40*/  STL [R1+0x340], R2 ;  /* 0x0003400201007387 */ /* 0x0001e80000100800 */
[----:B------:R1:W-:Y:S04]  /*80f50*/  STL [R1+0x33c], R0 ;  /* 0x00033c0001007387 */ /* 0x0003e80000100800 */
[----:B------:R1:W-:Y:S01]  /*80f60*/  STL [R1+0x338], R3 ;  /* 0x0003380301007387 */ /* 0x0003e20000100800 */
[----:B0-----:R-:W-:-:S03]  /*80f70*/  FMUL R2, R7, R5 ;  /* 0x0000000507027220 */ /* 0x001fc60000400000 */
[----:B------:R-:W5:Y:S01]  /*80f80*/  LDL.LU R5, [R1+0x2c8] ;  /* 0x0002c80001057983 */ /* 0x000f620000300800 */
[----:B-1----:R-:W-:-:S05]  /*80f90*/  FMUL R0, R7, R24 ;  /* 0x0000001807007220 */ /* 0x002fca0000400000 */
[----:B------:R0:W-:Y:S04]  /*80fa0*/  STL [R1+0x334], R0 ;  /* 0x0003340001007387 */ /* 0x0001e80000100800 */
[----:B------:R1:W-:Y:S01]  /*80fb0*/  STL [R1+0x330], R2 ;  /* 0x0003300201007387 */ /* 0x0003e20000100800 */
[C---:B------:R-:W-:Y:S02]  /*80fc0*/  FMUL R3, R7.reuse, R25 ;  /* 0x0000001907037220 */ /* 0x040fe40000400000 */
[C---:B0-----:R-:W-:Y:S02]  /*80fd0*/  FMUL R0, R7.reuse, R4 ;  /* 0x0000000407007220 */ /* 0x041fe40000400000 */
[----:B------:R-:W5:Y:S01]  /*80fe0*/  LDL.LU R4, [R1+0x2cc] ;  /* 0x0002cc0001047983 */ /* 0x000f620000300800 */
[----:B-1----:R-:W-:-:S03]  /*80ff0*/  FMUL R2, R7, R8 ;  /* 0x0000000807027220 */ /* 0x002fc60000400000 */
[----:B------:R0:W-:Y:S04]  /*81000*/  STL [R1+0x32c], R0 ;  /* 0x00032c0001007387 */ /* 0x0001e80000100800 */
[----:B------:R-:W-:Y:S01]  /*81010*/  STL [R1+0x328], R3 ;  /* 0x0003280301007387 */ /* 0x000fe20000100800 */
[----:B0-----:R-:W-:-:S05]  /*81020*/  FMUL R0, R7, R26 ;  /* 0x0000001a07007220 */ /* 0x001fca0000400000 */
[----:B------:R0:W-:Y:S04]  /*81030*/  STL [R1+0x324], R0 ;  /* 0x0003240001007387 */ /* 0x0001e80000100800 */
[----:B------:R1:W-:Y:S01]  /*81040*/  STL [R1+0x320], R2 ;  /* 0x0003200201007387 */ /* 0x0003e20000100800 */
[----:B0-----:R-:W-:-:S03]  /*81050*/  FMUL R0, R12, R11 ;  /* 0x0000000b0c007220 */ /* 0x001fc60000400000 */
[----:B------:R-:W5:Y:S01]  /*81060*/  LDL.LU R11, [R1+0x2d0] ;  /* 0x0002d000010b7983 */ /* 0x000f620000300800 */
[----:B-1----:R-:W-:-:S03]  /*81070*/  FMUL R2, R12, R10 ;  /* 0x0000000a0c027220 */ /* 0x002fc60000400000 */
[----:B------:R0:W-:Y:S04]  /*81080*/  STL [R1+0x33b8], R0 ;  /* 0x0033b80001007387 */ /* 0x0001e80000100800 */
[----:B------:R2:W-:Y:S01]  /*81090*/  STL [R1+0x33bc], R2 ;  /* 0x0033bc0201007387 */ /* 0x0005e20000100800 */
[----:B0-----:R-:W-:-:S05]  /*810a0*/  FMUL R0, R12, R9 ;  /* 0x000000090c007220 */ /* 0x001fca0000400000 */
[----:B------:R3:W-:Y:S01]  /*810b0*/  STL [R1+0x3c4], R0 ;  /* 0x0003c40001007387 */ /* 0x0007e20000100800 */
[C---:B--2---:R-:W-:Y:S02]  /*810c0*/  FMUL R2, R12.reuse, R18 ;  /* 0x000000120c027220 */ /* 0x044fe40000400000 */
[----:B---3--:R-:W-:-:S05]  /*810d0*/  FMUL R0, R12, R19 ;  /* 0x000000130c007220 */ /* 0x008fca0000400000 */
[----:B------:R-:W-:Y:S04]  /*810e0*/  STL [R1+0x33c0], R0 ;  /* 0x0033c00001007387 */ /* 0x000fe80000100800 */
[----:B------:R4:W-:Y:S04]  /*810f0*/  STL [R1+0x3bc], R2 ;  /* 0x0003bc0201007387 */ /* 0x0009e80000100800 */
[----:B------:R-:W2:Y:S01]  /*81100*/  LDL.LU R19, [R1+0x2d4] ;  /* 0x0002d40001137983 */ /* 0x000ea20000300800 */
[----:B----4-:R-:W-:-:S03]  /*81110*/  FMUL R2, R12, R20 ;  /* 0x000000140c027220 */ /* 0x010fc60000400000 */
[----:B------:R-:W3:Y:S04]  /*81120*/  LDL.LU R20, [R1+0x2d8] ;  /* 0x0002d80001147983 */ /* 0x000ee80000300800 */
[----:B------:R0:W-:Y:S01]  /*81130*/  STL [R1+0x33c4], R2 ;  /* 0x0033c40201007387 */ /* 0x0001e20000100800 */
[----:B-----5:R-:W-:-:S05]  /*81140*/  FMUL R3, R12, R28 ;  /* 0x0000001c0c037220 */ /* 0x020fca0000400000 */
[----:B------:R-:W-:Y:S01]  /*81150*/  STL [R1+0x3b0], R3 ;  /* 0x0003b00301007387 */ /* 0x000fe20000100800 */
[C---:B0-----:R-:W-:Y:S02]  /*81160*/  FMUL R2, R12.reuse, R17 ;  /* 0x000000110c027220 */ /* 0x041fe40000400000 */
[----:B------:R-:W-:-:S05]  /*81170*/  FMUL R0, R12, R6 ;  /* 0x000000060c007220 */ /* 0x000fca0000400000 */
[----:B------:R-:W-:Y:S04]  /*81180*/  STL [R1+0x33c8], R0 ;  /* 0x0033c80001007387 */ /* 0x000fe80000100800 */
[----:B------:R0:W-:Y:S04]  /*81190*/  STL [R1+0x3ac], R2 ;  /* 0x0003ac0201007387 */ /* 0x0001e80000100800 */
[----:B------:R-:W4:Y:S01]  /*811a0*/  LDL.LU R17, [R1+0x2dc] ;  /* 0x0002dc0001117983 */ /* 0x000f220000300800 */
[C---:B0-----:R-:W-:Y:S02]  /*811b0*/  FMUL R2, R12.reuse, R15 ;  /* 0x0000000f0c027220 */ /* 0x041fe40000400000 */
[----:B------:R-:W-:-:S03]  /*811c0*/  FMUL R0, R12, R14 ;  /* 0x0000000e0c007220 */ /* 0x000fc60000400000 */
[----:B------:R0:W-:Y:S04]  /*811d0*/  STL [R1+0x33cc], R2 ;  /* 0x0033cc0201007387 */ /* 0x0001e80000100800 */
[----:B------:R-:W5:Y:S04]  /*811e0*/  LDL.LU R15, [R1+0x2e0] ;  /* 0x0002e000010f7983 */ /* 0x000f680000300800 */
[----:B------:R-:W5:Y:S04]  /*811f0*/  LDL.LU R14, [R1+0x2e4] ;  /* 0x0002e400010e7983 */ /* 0x000f680000300800 */
[----:B------:R1:W-:Y:S01]  /*81200*/  STL [R1+0x3a0], R0 ;  /* 0x0003a00001007387 */ /* 0x0003e20000100800 */
[----:B0-----:R-:W-:-:S03]  /*81210*/  FMUL R2, R12, R5 ;  /* 0x000000050c027220 */ /* 0x001fc60000400000 */
[----:B------:R-:W5:Y:S04]  /*81220*/  LDL.LU R28, [R1+0x2ec] ;  /* 0x0002ec00011c7983 */ /* 0x000f680000300800 */
[----:B------:R-:W5:Y:S04]  /*81230*/  LDL.LU R6, [R1+0x2f0] ;  /* 0x0002f00001067983 */ /* 0x000f680000300800 */
[----:B------:R-:W-:Y:S04]  /*81240*/  STL [R1+0x398], R2 ;  /* 0x0003980201007387 */ /* 0x000fe80000100800 */
[----:B------:R-:W5:Y:S04]  /*81250*/  LDL.LU R5, [R1+0x2f4] ;  /* 0x0002f40001057983 */ /* 0x000f680000300800 */
[----:B------:R-:W5:Y:S01]  /*81260*/  LDL.LU R18, [R1+0x2fc] ;  /* 0x0002fc0001127983 */ /* 0x000f620000300800 */
[----:B-1----:R-:W-:-:S03]  /*81270*/  FMUL R0, R12, R4 ;  /* 0x000000040c007220 */ /* 0x002fc60000400000 */
[----:B------:R-:W5:Y:S04]  /*81280*/  LDL.LU R4, [R1+0x300] ;  /* 0x0003000001047983 */ /* 0x000f680000300800 */
[----:B------:R0:W-:Y:S04]  /*81290*/  STL [R1+0x33d0], R0 ;  /* 0x0033d00001007387 */ /* 0x0001e80000100800 */
[----:B0-----:R-:W5:Y:S04]  /*812a0*/  LDL.LU R0, [R1+0x2f8] ;  /* 0x0002f80001007983 */ /* 0x001f680000300800 */
[----:B------:R-:W5:Y:S04]  /*812b0*/  LDL.LU R7, [R1+0x304] ;  /* 0x0003040001077983 */ /* 0x000f680000300800 */
[----:B------:R-:W5:Y:S04]  /*812c0*/  LDL.LU R3, [R1+0x308] ;  /* 0x0003080001037983 */ /* 0x000f680000300800 */
[----:B------:R-:W5:Y:S01]  /*812d0*/  LDL.LU R22, [R1+0x30c] ;  /* 0x00030c0001167983 */ /* 0x000f620000300800 */
[----:B------:R-:W-:-:S03]  /*812e0*/  FMUL R2, R12, R11 ;  /* 0x0000000b0c027220 */ /* 0x000fc60000400000 */
[----:B------:R-:W5:Y:S04]  /*812f0*/  LDL.LU R23, [R1+0x310] ;  /* 0x0003100001177983 */ /* 0x000f680000300800 */
[----:B------:R-:W5:Y:S04]  /*81300*/  LDL.LU R24, [R1+0x314] ;  /* 0x0003140001187983 */ /* 0x000f680000300800 */
[----:B------:R-:W5:Y:S04]  /*81310*/  LDL.LU R25, [R1+0x318] ;  /* 0x0003180001197983 */ /* 0x000f680000300800 */
[----:B------:R0:W-:Y:S04]  /*81320*/  STL [R1+0x33d4], R2 ;  /* 0x0033d40201007387 */ /* 0x0001e80000100800 */
[----:B0-----:R-:W5:Y:S04]  /*81330*/  LDL.LU R2, [R1+0x2e8] ;  /* 0x0002e80001027983 */ /* 0x001f680000300800 */
[----:B------:R-:W5:Y:S01]  /*81340*/  LDL.LU R26, [R1+0x21c] ;  /* 0x00021c00011a7983 */ /* 0x000f620000300800 */
[----:B--2---:R-:W-:-:S05]  /*81350*/  FMUL R8, R12, R19 ;  /* 0x000000130c087220 */ /* 0x004fca0000400000 */
[----:B------:R0:W-:Y:S01]  /*81360*/  STL [R1+0x38c], R8 ;  /* 0x00038c0801007387 */ /* 0x0001e20000100800 */
[----:B---3--:R-:W-:-:S03]  /*81370*/  FMUL R10, R12, R20 ;  /* 0x000000140c0a7220 */ /* 0x008fc60000400000 */
[----:B0-----:R-:W2:Y:S04]  /*81380*/  LDL.LU R8, [R1+0x220] ;  /* 0x0002200001087983 */ /* 0x001ea80000300800 */
[----:B------:R-:W3:Y:S04]  /*81390*/  LDL.LU R9, [R1+0x224] ;  /* 0x0002240001097983 */ /* 0x000ee80000300800 */
[----:B------:R0:W-:Y:S04]  /*813a0*/  STL [R1+0x388], R10 ;  /* 0x0003880a01007387 */ /* 0x0001e80000100800 */
[----:B0-----:R-:W3:Y:S04]  /*813b0*/  LDL.LU R10, [R1+0x228] ;  /* 0x00022800010a7983 */ /* 0x001ee80000300800 */
[----:B------:R-:W3:Y:S04]  /*813c0*/  LDL.LU R11, [R1+0x22c] ;  /* 0x00022c00010b7983 */ /* 0x000ee80000300800 */
[----:B------:R-:W3:Y:S04]  /*813d0*/  LDL.LU R19, [R1+0x230] ;  /* 0x0002300001137983 */ /* 0x000ee80000300800 */
[----:B------:R-:W3:Y:S01]  /*813e0*/  LDL.LU R20, [R1+0x234] ;  /* 0x0002340001147983 */ /* 0x000ee20000300800 */
[----:B----4-:R-:W-:-:S05]  /*813f0*/  FMUL R17, R12, R17 ;  /* 0x000000110c117220 */ /* 0x010fca0000400000 */
[----:B------:R0:W-:Y:S04]  /*81400*/  STL [R1+0x31c], R17 ;  /* 0x00031c1101007387 */ /* 0x0001e80000100800 */
[----:B0-----:R-:W4:Y:S01]  /*81410*/  LDL.LU R17, [R1+0x238] ;  /* 0x0002380001117983 */ /* 0x001f220000300800 */
[C---:B-----5:R-:W-:Y:S02]  /*81420*/  FMUL R15, R12.reuse, R15 ;  /* 0x0000000f0c0f7220 */ /* 0x060fe40000400000 */
[----:B------:R-:W-:-:S03]  /*81430*/  FMUL R14, R12, R14 ;  /* 0x0000000e0c0e7220 */ /* 0x000fc60000400000 */
[----:B------:R0:W-:Y:S04]  /*81440*/  STL [R1+0x2dc], R15 ;  /* 0x0002dc0f01007387 */ /* 0x0001e80000100800 */
[----:B0-----:R-:W5:Y:S04]  /*81450*/  LDL.LU R15, [R1+0x34f0] ;  /* 0x0034f000010f7983 */ /* 0x001f680000300800 */
[----:B------:R0:W-:Y:S04]  /*81460*/  STL [R1+0x2d8], R14 ;  /* 0x0002d80e01007387 */ /* 0x0001e80000100800 */
[----:B0-----:R-:W5:Y:S01]  /*81470*/  LDL.LU R14, [R1+0x34ec] ;  /* 0x0034ec00010e7983 */ /* 0x001f620000300800 */
[----:B------:R-:W0:Y:S01]  /*81480*/  MUFU.RCP R13, R13 ;  /* 0x0000000d000d7308 */ /* 0x000e220000001000 */
[----:B------:R-:W-:-:S02]  /*81490*/  FMUL R0, R12, R0 ;  /* 0x000000000c007220 */ /* 0x000fc40000400000 */
[C---:B------:R-:W-:Y:S02]  /*814a0*/  FMUL R7, R12.reuse, R7 ;  /* 0x000000070c077220 */ /* 0x040fe40000400000 */
[----:B------:R-:W-:-:S05]  /*814b0*/  FMUL R2, R12, R2 ;  /* 0x000000020c027220 */ /* 0x000fca0000400000 */
[----:B------:R1:W-:Y:S02]  /*814c0*/  STL [R1+0x2d4], R2 ;  /* 0x0002d40201007387 */ /* 0x0003e40000100800 */
[C---:B-1----:R-:W-:Y:S02]  /*814d0*/  FMUL R2, R12.reuse, R28 ;  /* 0x0000001c0c027220 */ /* 0x042fe40000400000 */
[----:B------:R-:W5:Y:S04]  /*814e0*/  LDL.LU R28, [R1+0x23c] ;  /* 0x00023c00011c7983 */ /* 0x000f680000300800 */
[----:B------:R1:W-:Y:S02]  /*814f0*/  STL [R1+0x2d0], R2 ;  /* 0x0002d00201007387 */ /* 0x0003e40000100800 */
[----:B-1----:R-:W-:-:S02]  /*81500*/  FMUL R2, R12, R6 ;  /* 0x000000060c027220 */ /* 0x002fc40000400000 */
[----:B------:R-:W5:Y:S04]  /*81510*/  LDL.LU R6, [R1+0x240] ;  /* 0x0002400001067983 */ /* 0x000f680000300800 */
[----:B------:R1:W-:Y:S02]  /*81520*/  STL [R1+0x2cc], R2 ;  /* 0x0002cc0201007387 */ /* 0x0003e40000100800 */
[C---:B-1----:R-:W-:Y:S02]  /*81530*/  FMUL R2, R12.reuse, R5 ;  /* 0x000000050c027220 */ /* 0x042fe40000400000 */
[----:B------:R-:W5:Y:S04]  /*81540*/  LDL.LU R5, [R1+0x244] ;  /* 0x0002440001057983 */ /* 0x000f680000300800 */
[----:B------:R1:W-:Y:S04]  /*81550*/  STL [R1+0x2c8], R2 ;  /* 0x0002c80201007387 */ /* 0x0003e80000100800 */
[----:B------:R0:W-:Y:S01]  /*81560*/  STL [R1+0x2c4], R0 ;  /* 0x0002c40001007387 */ /* 0x0001e20000100800 */
[----:B-1----:R-:W-:-:S03]  /*81570*/  FMUL R2, R12, R18 ;  /* 0x000000120c027220 */ /* 0x002fc60000400000 */
[----:B------:R-:W5:Y:S01]  /*81580*/  LDL.LU R18, [R1+0x248] ;  /* 0x0002480001127983 */ /* 0x000f620000300800 */
[----:B0-----:R-:W-:-:S03]  /*81590*/  FMUL R0, R12, R4 ;  /* 0x000000040c007220 */ /* 0x001fc60000400000 */
[----:B------:R0:W-:Y:S04]  /*815a0*/  STL [R1+0x2c0], R2 ;  /* 0x0002c00201007387 */ /* 0x0001e80000100800 */
[----:B------:R-:W5:Y:S04]  /*815b0*/  LDL.LU R4, [R1+0x24c] ;  /* 0x00024c0001047983 */ /* 0x000f680000300800 */
[----:B------:R1:W-:Y:S01]  /*815c0*/  STL [R1+0x2bc], R0 ;  /* 0x0002bc0001007387 */ /* 0x0003e20000100800 */
[----:B0-----:R-:W-:-:S03]  /*815d0*/  FMUL R2, R12, R22 ;  /* 0x000000160c027220 */ /* 0x001fc60000400000 */
[----:B------:R-:W-:Y:S01]  /*815e0*/  STL [R1+0x2b8], R7 ;  /* 0x0002b80701007387 */ /* 0x000fe20000100800 */
[C---:B-1----:R-:W-:Y:S02]  /*815f0*/  FMUL R0, R12.reuse, R3 ;  /* 0x000000030c007220 */ /* 0x042fe40000400000 */
[----:B------:R-:W-:-:S03]  /*81600*/  FMUL R3, R12, R23 ;  /* 0x000000170c037220 */ /* 0x000fc60000400000 */
[----:B------:R0:W-:Y:S04]  /*81610*/  STL [R1+0x2b4], R0 ;  /* 0x0002b40001007387 */ /* 0x0001e80000100800 */
[----:B------:R1:W-:Y:S01]  /*81620*/  STL [R1+0x2b0], R2 ;  /* 0x0002b00201007387 */ /* 0x0003e20000100800 */
[----:B0-----:R-:W-:-:S03]  /*81630*/  FMUL R0, R12, R24 ;  /* 0x000000180c007220 */ /* 0x001fc60000400000 */
[----:B------:R-:W-:Y:S01]  /*81640*/  STL [R1+0x2ac], R3 ;  /* 0x0002ac0301007387 */ /* 0x000fe20000100800 */
[----:B-1----:R-:W-:-:S03]  /*81650*/  FMUL R2, R12, R25 ;  /* 0x000000190c027220 */ /* 0x002fc60000400000 */
[----:B------:R0:W-:Y:S04]  /*81660*/  STL [R1+0x2a8], R0 ;  /* 0x0002a80001007387 */ /* 0x0001e80000100800 */
[----:B------:R-:W-:Y:S01]  /*81670*/  STL [R1+0x2a4], R2 ;  /* 0x0002a40201007387 */ /* 0x000fe20000100800 */
[----:B0-----:R-:W-:-:S05]  /*81680*/  FMUL R0, R13, R26 ;  /* 0x0000001a0d007220 */ /* 0x001fca0000400000 */
[----:B------:R3:W-:Y:S01]  /*81690*/  STL [R1+0x33d8], R0 ;  /* 0x0033d80001007387 */ /* 0x0007e20000100800 */
[C---:B--2---:R-:W-:Y:S02]  /*816a0*/  FMUL R3, R13.reuse, R8 ;  /* 0x000000080d037220 */ /* 0x044fe40000400000 */
[----:B---3--:R-:W-:-:S03]  /*816b0*/  FMUL R0, R13, R9 ;  /* 0x000000090d007220 */ /* 0x008fc60000400000 */
[----:B------:R0:W-:Y:S04]  /*816c0*/  STL [R1+0x380], R3 ;  /* 0x0003800301007387 */ /* 0x0001e80000100800 */
[----:B------:R1:W-:Y:S01]  /*816d0*/  STL [R1+0x37c], R0 ;  /* 0x00037c0001007387 */ /* 0x0003e20000100800 */
[C---:B------:R-:W-:Y:S02]  /*816e0*/  FMUL R2, R13.reuse, R10 ;  /* 0x0000000a0d027220 */ /* 0x040fe40000400000 */
[----:B0-----:R-:W-:-:S03]  /*816f0*/  FMUL R3, R13, R11 ;  /* 0x0000000b0d037220 */ /* 0x001fc60000400000 */
[----:B------:R0:W-:Y:S01]  /*81700*/  STL [R1+0x378], R2 ;  /* 0x0003780201007387 */ /* 0x0001e20000100800 */
[----:B-1----:R-:W-:-:S03]  /*81710*/  FMUL R0, R13, R19 ;  /* 0x000000130d007220 */ /* 0x002fc60000400000 */
[----:B------:R-:W-:Y:S01]  /*81720*/  STL [R1+0x374], R3 ;  /* 0x0003740301007387 */ /* 0x000fe20000100800 */
[----:B0-----:R-:W-:-:S05]  /*81730*/  FMUL R2, R13, R20 ;  /* 0x000000140d027220 */ /* 0x001fca0000400000 */
[----:B------:R-:W-:Y:S04]  /*81740*/  STL [R1+0x33dc], R2 ;  /* 0x0033dc0201007387 */ /* 0x000fe80000100800 */
[----:B------:R4:W-:Y:S02]  /*81750*/  STL [R1+0x370], R0 ;  /* 0x0003700001007387 */ /* 0x0009e40000100800 */
[C---:B----4-:R-:W-:Y:S02]  /*81760*/  FMUL R0, R13.reuse, R17 ;  /* 0x000000110d007220 */ /* 0x050fe40000400000 */
[----:B------:R-:W2:Y:S04]  /*81770*/  LDL.LU R17, [R1+0x258] ;  /* 0x0002580001117983 */ /* 0x000ea80000300800 */
[----:B------:R-:W3:Y:S04]  /*81780*/  LDL.LU R19, [R1+0x25c] ;  /* 0x00025c0001137983 */ /* 0x000ee80000300800 */
[----:B------:R0:W-:Y:S04]  /*81790*/  STL [R1+0x33e0], R0 ;  /* 0x0033e00001007387 */ /* 0x0001e80000100800 */
[----:B0-----:R-:W4:Y:S04]  /*817a0*/  LDL.LU R0, [R1+0x250] ;  /* 0x0002500001007983 */ /* 0x001f280000300800 */
[----:B------:R-:W2:Y:S01]  /*817b0*/  LDL.LU R20, [R1+0x260] ;  /* 0x0002600001147983 */ /* 0x000ea20000300800 */
[----:B-----5:R-:W-:-:S05]  /*817c0*/  FMUL R2, R13, R28 ;  /* 0x0000001c0d027220 */ /* 0x020fca0000400000 */
[----:B------:R0:W-:Y:S04]  /*817d0*/  STL [R1+0x364], R2 ;  /* 0x0003640201007387 */ /* 0x0001e80000100800 */
[----:B------:R-:W5:Y:S01]  /*817e0*/  LDL.LU R28, [R1+0x264] ;  /* 0x00026400011c7983 */ /* 0x000f620000300800 */
[----:B------:R-:W-:-:S05]  /*817f0*/  FMUL R3, R13, R6 ;  /* 0x000000060d037220 */ /* 0x000fca0000400000 */
[----:B------:R1:W-:Y:S04]  /*81800*/  STL [R1+0x360], R3 ;  /* 0x0003600301007387 */ /* 0x0003e80000100800 */
[----:B------:R-:W2:Y:S04]  /*81810*/  LDL.LU R12, [R1+0x26c] ;  /* 0x00026c00010c7983 */ /* 0x000ea80000300800 */
[----:B------:R-:W3:Y:S01]  /*81820*/  LDL.LU R6, [R1+0x270] ;  /* 0x0002700001067983 */ /* 0x000ee20000300800 */
[----:B0-----:R-:W-:-:S05]  /*81830*/  FMUL R2, R13, R5 ;  /* 0x000000050d027220 */ /* 0x001fca0000400000 */
[----:B------:R0:W-:Y:S04]  /*81840*/  STL [R1+0x318], R2 ;  /* 0x0003180201007387 */ /* 0x0001e80000100800 */
[----:B------:R-:W3:Y:S04]  /*81850*/  LDL.LU R5, [R1+0x274] ;  /* 0x0002740001057983 */ /* 0x000ee80000300800 */
[----:B------:R-:W3:Y:S01]  /*81860*/  LDL.LU R7, [R1+0x278] ;  /* 0x0002780001077983 */ /* 0x000ee20000300800 */
[----:B-1----:R-:W-:-:S05]  /*81870*/  FMUL R3, R13, R18 ;  /* 0x000000120d037220 */ /* 0x002fca0000400000 */
[----:B------:R1:W-:Y:S01]  /*81880*/  STL [R1+0x314], R3 ;  /* 0x0003140301007387 */ /* 0x0003e20000100800 */
[----:B0-----:R-:W-:-:S03]  /*81890*/  FMUL R2, R13, R4 ;  /* 0x000000040d027220 */ /* 0x001fc60000400000 */
        /* <DEDUP_REMOVED lines=12> */
[----:B------:R0:W-:Y:S04]  /*81960*/  STL [R1+0x33e4], R2 ;  /* 0x0033e40201007387 */ /* 0x0001e80000100800 */
[----:B0-----:R-:W3:Y:S01]  /*81970*/  LDL.LU R2, [R1+0x268] ;  /* 0x0002680001027983 */ /* 0x001ee20000300800 */
[----:B----4-:R-:W-:-:S05]  /*81980*/  FMUL R0, R13, R0 ;  /* 0x000000000d007220 */ /* 0x010fca0000400000 */
[----:B------:R0:W-:Y:S04]  /*81990*/  STL [R1+0x33e8], R0 ;  /* 0x0033e80001007387 */ /* 0x0001e80000100800 */
[----:B0-----:R-:W4:Y:S01]  /*819a0*/  LDL.LU R0, [R1+0x254] ;  /* 0x0002540001007983 */ /* 0x001f220000300800 */
[C---:B--2---:R-:W-:Y:S02]  /*819b0*/  FMUL R12, R13.reuse, R12 ;  /* 0x0000000c0d0c7220 */ /* 0x044fe40000400000 */
[----:B----4-:R-:W-:-:S05]  /*819c0*/  FMUL R0, R13, R0 ;  /* 0x000000000d007220 */ /* 0x010fca0000400000 */
[----:B------:R0:W-:Y:S02]  /*819d0*/  STL [R1+0x308], R0 ;  /* 0x0003080001007387 */ /* 0x0001e40000100800 */
[C---:B0-----:R-:W-:Y:S02]  /*819e0*/  FMUL R0, R13.reuse, R17 ;  /* 0x000000110d007220 */ /* 0x041fe40000400000 */
[----:B------:R-:W2:Y:S04]  /*819f0*/  LDL.LU R17, [R1+0x198] ;  /* 0x0001980001117983 */ /* 0x000ea80000300800 */
[----:B------:R3:W-:Y:S02]  /*81a00*/  STL [R1+0x304], R0 ;  /* 0x0003040001007387 */ /* 0x0007e40000100800 */
[----:B---3--:R-:W-:-:S02]  /*81a10*/  FMUL R0, R13, R19 ;  /* 0x000000130d007220 */ /* 0x008fc40000400000 */
[----:B------:R-:W3:Y:S04]  /*81a20*/  LDL.LU R19, [R1+0x1ac] ;  /* 0x0001ac0001137983 */ /* 0x000ee80000300800 */
[----:B------:R0:W-:Y:S02]  /*81a30*/  STL [R1+0x2a0], R0 ;  /* 0x0002a00001007387 */ /* 0x0001e40000100800 */
[C---:B0-----:R-:W-:Y:S02]  /*81a40*/  FMUL R0, R13.reuse, R20 ;  /* 0x000000140d007220 */ /* 0x041fe40000400000 */
[----:B------:R-:W4:Y:S04]  /*81a50*/  LDL.LU R20, [R1+0x1b0] ;  /* 0x0001b00001147983 */ /* 0x000f280000300800 */
[----:B------:R5:W-:Y:S02]  /*81a60*/  STL [R1+0x29c], R0 ;  /* 0x00029c0001007387 */ /* 0x000be40000100800 */
[----:B-----5:R-:W-:-:S02]  /*81a70*/  FMUL R0, R13, R28 ;  /* 0x0000001c0d007220 */ /* 0x020fc40000400000 */
[----:B------:R-:W5:Y:S04]  /*81a80*/  LDL.LU R28, [R1+0x1b4] ;  /* 0x0001b400011c7983 */ /* 0x000f680000300800 */
[----:B------:R0:W-:Y:S02]  /*81a90*/  STL [R1+0x264], R0 ;  /* 0x0002640001007387 */ /* 0x0001e40000100800 */
[C---:B0-----:R-:W-:Y:S02]  /*81aa0*/  FMUL R0, R13.reuse, R2 ;  /* 0x000000020d007220 */ /* 0x041fe40000400000 */
[----:B------:R-:W-:-:S03]  /*81ab0*/  FMUL R2, R13, R6 ;  /* 0x000000060d027220 */ /* 0x000fc60000400000 */
[----:B------:R0:W-:Y:S04]  /*81ac0*/  STL [R1+0x260], R0 ;  /* 0x0002600001007387 */ /* 0x0001e80000100800 */
[----:B------:R-:W-:Y:S04]  /*81ad0*/  STL [R1+0x25c], R12 ;  /* 0x00025c0c01007387 */ /* 0x000fe80000100800 */
[----:B------:R-:W5:Y:S01]  /*81ae0*/  LDL.LU R6, [R1+0x1b8] ;  /* 0x0001b80001067983 */ /* 0x000f620000300800 */
[----:B0-----:R-:W-:-:S03]  /*81af0*/  FMUL R0, R13, R5 ;  /* 0x000000050d007220 */ /* 0x001fc60000400000 */
[----:B------:R0:W-:Y:S04]  /*81b00*/  STL [R1+0x258], R2 ;  /* 0x0002580201007387 */ /* 0x0001e80000100800 */
[----:B------:R-:W5:Y:S01]  /*81b10*/  LDL.LU R5, [R1+0x1bc] ;  /* 0x0001bc0001057983 */ /* 0x000f620000300800 */
[----:B------:R-:W-:-:S03]  /*81b20*/  FMUL R7, R13, R7 ;  /* 0x000000070d077220 */ /* 0x000fc60000400000 */
[----:B------:R1:W-:Y:S01]  /*81b30*/  STL [R1+0x254], R0 ;  /* 0x0002540001007387 */ /* 0x0003e20000100800 */
[----:B------:R-:W1:Y:S01]  /*81b40*/  MUFU.RCP R14, R14 ;  /* 0x0000000e000e7308 */ /* 0x000e620000001000 */
[C---:B0-----:R-:W-:Y:S02]  /*81b50*/  FMUL R2, R13.reuse, R22 ;  /* 0x000000160d027220 */ /* 0x041fe40000400000 */
[----:B------:R-:W-:Y:S01]  /*81b60*/  STL [R1+0x250], R7 ;  /* 0x0002500701007387 */ /* 0x000fe20000100800 */
[C---:B-1----:R-:W-:Y:S02]  /*81b70*/  FMUL R0, R13.reuse, R3 ;  /* 0x000000030d007220 */ /* 0x042fe40000400000 */
[----:B------:R-:W-:-:S03]  /*81b80*/  FMUL R3, R13, R23 ;  /* 0x000000170d037220 */ /* 0x000fc60000400000 */
[----:B------:R0:W-:Y:S04]  /*81b90*/  STL [R1+0x24c], R0 ;  /* 0x00024c0001007387 */ /* 0x0001e80000100800 */
[----:B------:R1:W-:Y:S01]  /*81ba0*/  STL [R1+0x248], R2 ;  /* 0x0002480201007387 */ /* 0x0003e20000100800 */
[----:B0-----:R-:W-:-:S03]  /*81bb0*/  FMUL R0, R13, R24 ;  /* 0x000000180d007220 */ /* 0x001fc60000400000 */
[----:B------:R0:W-:Y:S01]  /*81bc0*/  STL [R1+0x244], R3 ;  /* 0x0002440301007387 */ /* 0x0001e20000100800 */
[----:B-1----:R-:W-:-:S03]  /*81bd0*/  FMUL R2, R13, R25 ;  /* 0x000000190d027220 */ /* 0x002fc60000400000 */
[----:B------:R1:W-:Y:S01]  /*81be0*/  STL [R1+0x240], R0 ;  /* 0x0002400001007387 */ /* 0x0003e20000100800 */
[----:B0-----:R-:W-:-:S03]  /*81bf0*/  FMUL R3, R13, R26 ;  /* 0x0000001a0d037220 */ /* 0x001fc60000400000 */
[----:B------:R0:W-:Y:S01]  /*81c00*/  STL [R1+0x23c], R2 ;  /* 0x00023c0201007387 */ /* 0x0001e20000100800 */
[----:B-1----:R-:W-:-:S03]  /*81c10*/  FMUL R0, R13, R8 ;  /* 0x000000080d007220 */ /* 0x002fc60000400000 */
[----:B------:R1:W-:Y:S04]  /*81c20*/  STL [R1+0x238], R3 ;  /* 0x0002380301007387 */ /* 0x0003e80000100800 */
[----:B------:R1:W-:Y:S01]  /*81c30*/  STL [R1+0x234], R0 ;  /* 0x0002340001007387 */ /* 0x0003e20000100800 */
[----:B0-----:R-:W-:Y:S02]  /*81c40*/  FMUL R2, R13, R9 ;  /* 0x000000090d027220 */ /* 0x001fe40000400000 */
[----:B-1----:R-:W-:-:S03]  /*81c50*/  FMUL R3, R14, R11 ;  /* 0x0000000b0e037220 */ /* 0x002fc60000400000 */
[----:B------:R0:W-:Y:S01]  /*81c60*/  STL [R1+0x230], R2 ;  /* 0x0002300201007387 */ /* 0x0001e20000100800 */
[----:B------:R-:W-:-:S05]  /*81c70*/  FMUL R0, R14, R10 ;  /* 0x0000000a0e007220 */ /* 0x000fca0000400000 */
[----:B------:R1:W-:Y:S01]  /*81c80*/  STL [R1+0x300], R0 ;  /* 0x0003000001007387 */ /* 0x0003e20000100800 */
[----:B0-----:R-:W-:-:S03]  /*81c90*/  FMUL R2, R14, R18 ;  /* 0x000000120e027220 */ /* 0x001fc60000400000 */
[----:B------:R-:W-:Y:S04]  /*81ca0*/  STL [R1+0x2f0], R3 ;  /* 0x0002f00301007387 */ /* 0x000fe80000100800 */
[----:B------:R-:W5:Y:S01]  /*81cb0*/  LDL.LU R10, [R1+0x1c0] ;  /* 0x0001c000010a7983 */ /* 0x000f620000300800 */
[----:B-1----:R-:W-:-:S03]  /*81cc0*/  FMUL R0, R14, R4 ;  /* 0x000000040e007220 */ /* 0x002fc60000400000 */
[----:B------:R2:W-:Y:S04]  /*81cd0*/  STL [R1+0x2fc], R2 ;  /* 0x0002fc0201007387 */ /* 0x0005e80000100800 */
[----:B------:R-:W5:Y:S04]  /*81ce0*/  LDL.LU R4, [R1+0x1c4] ;  /* 0x0001c40001047983 */ /* 0x000f680000300800 */
[----:B------:R-:W5:Y:S04]  /*81cf0*/  LDL.LU R11, [R1+0x1c8] ;  /* 0x0001c800010b7983 */ /* 0x000f680000300800 */
[----:B------:R3:W-:Y:S01]  /*81d00*/  STL [R1+0x33ec], R0 ;  /* 0x0033ec0001007387 */ /* 0x0007e20000100800 */
[----:B--2---:R-:W-:-:S03]  /*81d10*/  FMUL R2, R14, R17 ;  /* 0x000000110e027220 */ /* 0x004fc60000400000 */
[----:B------:R-:W2:Y:S04]  /*81d20*/  LDL.LU R17, [R1+0x1cc] ;  /* 0x0001cc0001117983 */ /* 0x000ea80000300800 */
[----:B------:R4:W-:Y:S01]  /*81d30*/  STL [R1+0x2f8], R2 ;  /* 0x0002f80201007387 */ /* 0x0009e20000100800 */
[----:B---3--:R-:W-:-:S05]  /*81d40*/  FMUL R0, R14, R19 ;  /* 0x000000130e007220 */ /* 0x008fca0000400000 */
[----:B------:R5:W-:Y:S04]  /*81d50*/  STL [R1+0x33f0], R0 ;  /* 0x0033f00001007387 */ /* 0x000be80000100800 */
[----:B------:R-:W3:Y:S01]  /*81d60*/  LDL.LU R13, [R1+0x1d4] ;  /* 0x0001d400010d7983 */ /* 0x000ee20000300800 */
[----:B----4-:R-:W-:-:S05]  /*81d70*/  FMUL R2, R14, R20 ;  /* 0x000000140e027220 */ /* 0x010fca0000400000 */
[----:B------:R0:W-:Y:S04]  /*81d80*/  STL [R1+0x2f4], R2 ;  /* 0x0002f40201007387 */ /* 0x0001e80000100800 */
[----:B------:R-:W4:Y:S04]  /*81d90*/  LDL.LU R12, [R1+0x1d8] ;  /* 0x0001d800010c7983 */ /* 0x000f280000300800 */
[----:B------:R-:W4:Y:S01]  /*81da0*/  LDL.LU R7, [R1+0x1dc] ;  /* 0x0001dc0001077983 */ /* 0x000f220000300800 */
[----:B-----5:R-:W-:-:S05]  /*81db0*/  FMUL R0, R14, R28 ;  /* 0x0000001c0e007220 */ /* 0x020fca0000400000 */
[----:B------:R1:W-:Y:S04]  /*81dc0*/  STL [R1+0x298], R0 ;  /* 0x0002980001007387 */ /* 0x0003e80000100800 */
[----:B------:R-:W5:Y:S04]  /*81dd0*/  LDL.LU R18, [R1+0x1e0] ;  /* 0x0001e00001127983 */ /* 0x000f680000300800 */
[----:B------:R-:W5:Y:S04]  /*81de0*/  LDL.LU R19, [R1+0x1e4] ;  /* 0x0001e40001137983 */ /* 0x000f680000300800 */
[----:B------:R-:W5:Y:S01]  /*81df0*/  LDL.LU R3, [R1+0x1e8] ;  /* 0x0001e80001037983 */ /* 0x000f620000300800 */
[----:B0-----:R-:W-:-:S05]  /*81e00*/  FMUL R2, R14, R6 ;  /* 0x000000060e027220 */ /* 0x001fca0000400000 */
[----:B------:R-:W-:Y:S04]  /*81e10*/  STL [R1+0x2e8], R2 ;  /* 0x0002e80201007387 */ /* 0x000fe80000100800 */
[----:B------:R-:W5:Y:S04]  /*81e20*/  LDL.LU R22, [R1+0x1ec] ;  /* 0x0001ec0001167983 */ /* 0x000f680000300800 */
[----:B------:R-:W5:Y:S04]  /*81e30*/  LDL.LU R23, [R1+0x1f0] ;  /* 0x0001f00001177983 */ /* 0x000f680000300800 */
[----:B------:R-:W5:Y:S01]  /*81e40*/  LDL.LU R24, [R1+0x1f4] ;  /* 0x0001f40001187983 */ /* 0x000f620000300800 */
[----:B-1----:R-:W-:-:S03]  /*81e50*/  FMUL R0, R14, R5 ;  /* 0x000000050e007220 */ /* 0x002fc60000400000 */
        /* <DEDUP_REMOVED lines=8> */
[----:B------:R0:W-:Y:S04]  /*81ee0*/  STL [R1+0x33f8], R0 ;  /* 0x0033f80001007387 */ /* 0x0001e80000100800 */
[----:B0-----:R-:W5:Y:S01]  /*81ef0*/  LDL.LU R0, [R1+0x1d0] ;  /* 0x0001d00001007983 */ /* 0x001f620000300800 */
[----:B------:R-:W-:-:S02]  /*81f00*/  FMUL R2, R14, R10 ;  /* 0x0000000a0e027220 */ /* 0x000fc40000400000 */
[C---:B------:R-:W-:Y:S02]  /*81f10*/  FMUL R10, R14.reuse, R4 ;  /* 0x000000040e0a7220 */ /* 0x040fe40000400000 */
[----:B------:R-:W5:Y:S04]  /*81f20*/  LDL.LU R4, [R1+0x6c] ;  /* 0x00006c0001047983 */ /* 0x000f680000300800 */
[----:B------:R0:W-:Y:S04]  /*81f30*/  STL [R1+0x2e0], R2 ;  /* 0x0002e00201007387 */ /* 0x0001e80000100800 */
[----:B------:R1:W-:Y:S01]  /*81f40*/  STL [R1+0x28c], R10 ;  /* 0x00028c0a01007387 */ /* 0x0003e20000100800 */
[----:B0-----:R-:W-:-:S05]  /*81f50*/  FMUL R2, R14, R11 ;  /* 0x0000000b0e027220 */ /* 0x001fca0000400000 */
[----:B------:R2:W-:Y:S04]  /*81f60*/  STL [R1+0x33f4], R2 ;  /* 0x0033f40201007387 */ /* 0x0005e80000100800 */
[----:B-1----:R-:W5:Y:S04]  /*81f70*/  LDL.LU R10, [R1+0x68] ;  /* 0x00006800010a7983 */ /* 0x002f680000300800 */
[----:B------:R-:W5:Y:S01]  /*81f80*/  LDL.LU R11, [R1+0x64] ;  /* 0x00006400010b7983 */ /* 0x000f620000300800 */
[----:B--2---:R-:W-:-:S05]  /*81f90*/  FMUL R2, R14, R17 ;  /* 0x000000110e027220 */ /* 0x004fca0000400000 */
[----:B------:R3:W-:Y:S04]  /*81fa0*/  STL [R1+0x284], R2 ;  /* 0x0002840201007387 */ /* 0x0007e80000100800 */
[----:B------:R-:W2:Y:S01]  /*81fb0*/  LDL.LU R17, [R1+0x60] ;  /* 0x0000600001117983 */ /* 0x000ea20000300800 */
[----:B---3--:R-:W-:-:S05]  /*81fc0*/  FMUL R2, R14, R13 ;  /* 0x0000000d0e027220 */ /* 0x008fca0000400000 */
[----:B------:R5:W-:Y:S01]  /*81fd0*/  STL [R1+0x33fc], R2 ;  /* 0x0033fc0201007387 */ /* 0x000be20000100800 */
[C---:B----4-:R-:W-:Y:S02]  /*81fe0*/  FMUL R7, R14.reuse, R7 ;  /* 0x000000070e077220 */ /* 0x050fe40000400000 */
[C---:B-----5:R-:W-:Y:S02]  /*81ff0*/  FMUL R2, R14.reuse, R18 ;  /* 0x000000120e027220 */ /* 0x060fe40000400000 */
[----:B------:R-:W-:-:S05]  /*82000*/  FMUL R0, R14, R0 ;  /* 0x000000000e007220 */ /* 0x000fca0000400000 */
[----:B------:R0:W-:Y:S02]  /*82010*/  STL [R1+0x288], R0 ;  /* 0x0002880001007387 */ /* 0x0001e40000100800 */
[----:B0-----:R-:W-:-:S05]  /*82020*/  FMUL R0, R14, R12 ;  /* 0x0000000c0e007220 */ /* 0x001fca0000400000 */
[----:B------:R0:W-:Y:S04]  /*82030*/  STL [R1+0x22c], R0 ;  /* 0x00022c0001007387 */ /* 0x0001e80000100800 */
[----:B------:R-:W-:Y:S04]  /*82040*/  STL [R1+0x228], R7 ;  /* 0x0002280701007387 */ /* 0x000fe80000100800 */
[----:B------:R-:W3:Y:S01]  /*82050*/  LDL.LU R18, [R1+0x5c] ;  /* 0x00005c0001127983 */ /* 0x000ee20000300800 */
[----:B0-----:R-:W-:-:S03]  /*82060*/  FMUL R0, R14, R19 ;  /* 0x000000130e007220 */ /* 0x001fc60000400000 */
[----:B------:R0:W-:Y:S04]  /*82070*/  STL [R1+0x224], R2 ;  /* 0x0002240201007387 */ /* 0x0001e80000100800 */
[----:B------:R-:W4:Y:S04]  /*82080*/  LDL.LU R19, [R1+0x58] ;  /* 0x0000580001137983 */ /* 0x000f280000300800 */
[----:B------:R1:W-:Y:S01]  /*82090*/  STL [R1+0x220], R0 ;  /* 0x0002200001007387 */ /* 0x0003e20000100800 */
[C---:B0-----:R-:W-:Y:S02]  /*820a0*/  FMUL R2, R14.reuse, R23 ;  /* 0x000000170e027220 */ /* 0x041fe40000400000 */
[----:B-1----:R-:W-:-:S02]  /*820b0*/  FMUL R0, R14, R3 ;  /* 0x000000030e007220 */ /* 0x002fc40000400000 */
[----:B------:R-:W-:-:S03]  /*820c0*/  FMUL R3, R14, R22 ;  /* 0x000000160e037220 */ /* 0x000fc60000400000 */
[----:B------:R0:W-:Y:S04]  /*820d0*/  STL [R1+0x21c], R0 ;  /* 0x00021c0001007387 */ /* 0x0001e80000100800 */
[----:B------:R1:W-:Y:S01]  /*820e0*/  STL [R1+0x1ec], R3 ;  /* 0x0001ec0301007387 */ /* 0x0003e20000100800 */
[----:B0-----:R-:W-:-:S03]  /*820f0*/  FMUL R0, R14, R24 ;  /* 0x000000180e007220 */ /* 0x001fc60000400000 */
[----:B------:R0:W-:Y:S01]  /*82100*/  STL [R1+0x1e8], R2 ;  /* 0x0001e80201007387 */ /* 0x0001e20000100800 */
[----:B-1----:R-:W-:-:S03]  /*82110*/  FMUL R3, R14, R25 ;  /* 0x000000190e037220 */ /* 0x002fc60000400000 */
[----:B------:R1:W-:Y:S01]  /*82120*/  STL [R1+0x1e4], R0 ;  /* 0x0001e40001007387 */ /* 0x0003e20000100800 */
[----:B------:R-:W5:Y:S01]  /*82130*/  MUFU.RCP R15, R15 ;  /* 0x0000000f000f7308 */ /* 0x000f620000001000 */
[C---:B0-----:R-:W-:Y:S02]  /*82140*/  FMUL R2, R14.reuse, R26 ;  /* 0x0000001a0e027220 */ /* 0x041fe40000400000 */
[----:B------:R0:W-:Y:S01]  /*82150*/  STL [R1+0x1e0], R3 ;  /* 0x0001e00301007387 */ /* 0x0001e20000100800 */
[----:B-1----:R-:W-:-:S03]  /*82160*/  FMUL R0, R14, R8 ;  /* 0x000000080e007220 */ /* 0x002fc60000400000 */
[----:B------:R1:W-:Y:S04]  /*82170*/  STL [R1+0x1dc], R2 ;  /* 0x0001dc0201007387 */ /* 0x0003e80000100800 */
[----:B------:R5:W-:Y:S01]  /*82180*/  STL [R1+0x1d8], R0 ;  /* 0x0001d80001007387 */ /* 0x000be20000100800 */
[C---:B0-----:R-:W-:Y:S02]  /*82190*/  FMUL R3, R14.reuse, R9 ;  /* 0x000000090e037220 */ /* 0x041fe40000400000 */
[----:B-1----:R-:W-:-:S03]  /*821a0*/  FMUL R2, R14, R20 ;  /* 0x000000140e027220 */ /* 0x002fc60000400000 */
[----:B------:R-:W-:Y:S01]  /*821b0*/  STL [R1+0x1d4], R3 ;  /* 0x0001d40301007387 */ /* 0x000fe20000100800 */
[----:B-----5:R-:W-:-:S03]  /*821c0*/  FMUL R0, R14, R28 ;  /* 0x0000001c0e007220 */ /* 0x020fc60000400000 */
[----:B------:R-:W5:Y:S04]  /*821d0*/  LDL.LU R20, [R1+0x54] ;  /* 0x0000540001147983 */ /* 0x000f680000300800 */
[----:B------:R0:W-:Y:S04]  /*821e0*/  STL [R1+0x1d0], R2 ;  /* 0x0001d00201007387 */ /* 0x0001e80000100800 */
[----:B------:R1:W-:Y:S04]  /*821f0*/  STL [R1+0x1cc], R0 ;  /* 0x0001cc0001007387 */ /* 0x0003e80000100800 */
[----:B------:R-:W5:Y:S01]  /*82200*/  LDL.LU R28, [R1+0x50] ;  /* 0x00005000011c7983 */ /* 0x000f620000300800 */
[----:B0-----:R-:W-:-:S02]  /*82210*/  FMUL R2, R14, R6 ;  /* 0x000000060e027220 */ /* 0x001fc40000400000 */
[----:B-1----:R-:W-:-:S03]  /*82220*/  FMUL R0, R14, R5 ;  /* 0x000000050e007220 */ /* 0x002fc60000400000 */
[----:B------:R0:W-:Y:S01]  /*82230*/  STL [R1+0x1c8], R2 ;  /* 0x0001c80201007387 */ /* 0x0001e20000100800 */
[----:B------:R-:W-:-:S03]  /*82240*/  FMUL R3, R15, R10 ;  /* 0x0000000a0f037220 */ /* 0x000fc60000400000 */
[----:B------:R1:W-:Y:S04]  /*82250*/  STL [R1+0x1c4], R0 ;  /* 0x0001c40001007387 */ /* 0x0003e80000100800 */
[----:B------:R-:W5:Y:S01]  /*82260*/  LDL.LU R6, [R1+0x4c] ;  /* 0x00004c0001067983 */ /* 0x000f620000300800 */
[----:B0-----:R-:W-:-:S03]  /*82270*/  FMUL R2, R15, R11 ;  /* 0x0000000b0f027220 */ /* 0x001fc60000400000 */
[----:B------:R-:W5:Y:S01]  /*82280*/  LDL.LU R5, [R1+0x48] ;  /* 0x0000480001057983 */ /* 0x000f620000300800 */
[----:B-1----:R-:W-:-:S05]  /*82290*/  FMUL R0, R15, R4 ;  /* 0x000000040f007220 */ /* 0x002fca0000400000 */
[----:B------:R2:W-:Y:S04]  /*822a0*/  STL [R1+0x27c], R0 ;  /* 0x00027c0001007387 */ /* 0x0005e80000100800 */
[----:B------:R-:W5:Y:S04]  /*822b0*/  LDL.LU R4, [R1+0x44] ;  /* 0x0000440001047983 */ /* 0x000f680000300800 */
[----:B------:R-:W-:Y:S04]  /*822c0*/  STL [R1+0x278], R3 ;  /* 0x0002780301007387 */ /* 0x000fe80000100800 */
[----:B------:R-:W5:Y:S04]  /*822d0*/  LDL.LU R22, [R1+0x40] ;  /* 0x0000400001167983 */ /* 0x000f680000300800 */
[----:B------:R0:W-:Y:S01]  /*822e0*/  STL [R1+0x274], R2 ;  /* 0x0002740201007387 */ /* 0x0001e20000100800 */
[----:B--2---:R-:W-:-:S03]  /*822f0*/  FMUL R0, R15, R17 ;  /* 0x000000110f007220 */ /* 0x004fc60000400000 */
[----:B------:R-:W2:Y:S04]  /*82300*/  LDL.LU R17, [R1+0x3c] ;  /* 0x00003c0001117983 */ /* 0x000ea80000300800 */
[----:B------:R1:W-:Y:S04]  /*82310*/  STL [R1+0x270], R0 ;  /* 0x0002700001007387 */ /* 0x0003e80000100800 */
[----:B------:R-:W2:Y:S04]  /*82320*/  LDL.LU R14, [R1+0x38] ;  /* 0x00003800010e7983 */ /* 0x000ea80000300800 */
[----:B0-----:R-:W2:Y:S04]  /*82330*/  LDL.LU R2, [R1+0x34] ;  /* 0x0000340001027983 */ /* 0x001ea80000300800 */
[----:B-1----:R-:W2:Y:S04]  /*82340*/  LDL.LU R0, [R1+0x30] ;  /* 0x0000300001007983 */ /* 0x002ea80000300800 */
[----:B------:R-:W2:Y:S04]  /*82350*/  LDL.LU R10, [R1+0x2c] ;  /* 0x00002c00010a7983 */ /* 0x000ea80000300800 */
[----:B------:R-:W2:Y:S04]  /*82360*/  LDL.LU R11, [R1+0x28] ;  /* 0x00002800010b7983 */ /* 0x000ea80000300800 */
[----:B------:R-:W2:Y:S01]  /*82370*/  LDL.LU R13, [R1+0x24] ;  /* 0x00002400010d7983 */ /* 0x000ea20000300800 */
[----:B---3--:R-:W-:-:S05]  /*82380*/  FMUL R7, R15, R18 ;  /* 0x000000120f077220 */ /* 0x008fca0000400000 */
[----:B------:R0:W-:Y:S01]  /*82390*/  STL [R1+0x26c], R7 ;  /* 0x00026c0701007387 */ /* 0x0001e20000100800 */
[----:B----4-:R-:W-:-:S03]  /*823a0*/  FMUL R3, R15, R19 ;  /* 0x000000130f037220 */ /* 0x010fc60000400000 */
[----:B------:R-:W3:Y:S04]  /*823b0*/  LDL.LU R12, [R1+0x20] ;  /* 0x00002000010c7983 */ /* 0x000ee80000300800 */
[----:B------:R1:W-:Y:S04]  /*823c0*/  STL [R1+0x268], R3 ;  /* 0x0002680301007387 */ /* 0x0003e80000100800 */
[----:B0-----:R-:W4:Y:S04]  /*823d0*/  LDL.LU R7, [R1+0x1c] ;  /* 0x00001c0001077983 */ /* 0x001f280000300800 */
        /* <DEDUP_REMOVED lines=9> */
[----:B-----5:R-:W-:-:S05]  /*82470*/  FMUL R20, R15, R20 ;  /* 0x000000140f147220 */ /* 0x020fca0000400000 */
[----:B------:R0:W-:Y:S01]  /*82480*/  STL [R1+0x218], R20 ;  /* 0x0002181401007387 */ /* 0x0001e20000100800 */
[----:B------:R-:W-:-:S03]  /*82490*/  FMUL R28, R15, R28 ;  /* 0x0000001c0f1c7220 */ /* 0x000fc60000400000 */
[----:B0-----:R-:W5:Y:S04]  /*824a0*/  LDL.LU R20, [R1+0x190] ;  /* 0x0001900001147983 */ /* 0x001f680000300800 */
[----:B------:R0:W-:Y:S01]  /*824b0*/  STL [R1+0x214], R28 ;  /* 0x0002141c01007387 */ /* 0x0001e20000100800 */
[----:B------:R-:W-:-:S03]  /*824c0*/  FMUL R6, R15, R6 ;  /* 0x000000060f067220 */ /* 0x000fc60000400000 */
[----:B0-----:R-:W5:Y:S01]  /*824d0*/  LDL.LU R28, [R1+0x194] ;  /* 0x00019400011c7983 */ /* 0x001f620000300800 */
[----:B------:R-:W-:-:S03]  /*824e0*/  FMUL R5, R15, R5 ;  /* 0x000000050f057220 */ /* 0x000fc60000400000 */
[----:B------:R0:W-:Y:S01]  /*824f0*/  STL [R1+0x210], R6 ;  /* 0x0002100601007387 */ /* 0x0001e20000100800 */
[----:B------:R-:W-:-:S03]  /*82500*/  FMUL R4, R15, R4 ;  /* 0x000000040f047220 */ /* 0x000fc60000400000 */
[----:B0-----:R-:W5:Y:S04]  /*82510*/  LDL.LU R6, [R1+0x150] ;  /* 0x0001500001067983 */ /* 0x001f680000300800 */
[----:B------:R0:W-:Y:S01]  /*82520*/  STL [R1+0x20c], R5 ;  /* 0x00020c0501007387 */ /* 0x0001e20000100800 */
[----:B------:R-:W-:-:S03]  /*82530*/  FMUL R22, R15, R22 ;  /* 0x000000160f167220 */ /* 0x000fc60000400000 */
[----:B0-----:R-:W5:Y:S04]  /*82540*/  LDL.LU R5, [R1+0x14c] ;  /* 0x00014c0001057983 */ /* 0x001f680000300800 */
[----:B------:R0:W-:Y:S04]  /*82550*/  STL [R1+0x204], R4 ;  /* 0x0002040401007387 */ /* 0x0001e80000100800 */
[----:B0-----:R-:W5:Y:S04]  /*82560*/  LDL.LU R4, [R1+0x148] ;  /* 0x0001480001047983 */ /* 0x001f680000300800 */
[----:B------:R0:W-:Y:S01]  /*82570*/  STL [R1+0x200], R22 ;  /* 0x0002001601007387 */ /* 0x0001e20000100800 */
[----:B--2---:R-:W-:-:S03]  /*82580*/  FMUL R17, R15, R17 ;  /* 0x000000110f117220 */ /* 0x004fc60000400000 */
[----:B0-----:R-:W2:Y:S01]  /*82590*/  LDL.LU R22, [R1+0x34e8] ;  /* 0x0034e80001167983 */ /* 0x001ea20000300800 */
[----:B------:R-:W-:-:S03]  /*825a0*/  FMUL R14, R15, R14 ;  /* 0x0000000e0f0e7220 */ /* 0x000fc60000400000 */
[----:B------:R0:W-:Y:S01]  /*825b0*/  STL [R1+0x1fc], R17 ;  /* 0x0001fc1101007387 */ /* 0x0001e20000100800 */
[----:B------:R-:W-:-:S03]  /*825c0*/  FMUL R2, R15, R2 ;  /* 0x000000020f027220 */ /* 0x000fc60000400000 */
[----:B0-----:R-:W2:Y:S04]  /*825d0*/  LDL.LU R17, [R1+0x34e4] ;  /* 0x0034e40001117983 */ /* 0x001ea80000300800 */
[----:B------:R0:W-:Y:S04]  /*825e0*/  STL [R1+0x1f8], R14 ;  /* 0x0001f80e01007387 */ /* 0x0001e80000100800 */
[----:B------:R1:W-:Y:S01]  /*825f0*/  STL [R1+0x1f4], R2 ;  /* 0x0001f40201007387 */ /* 0x0003e20000100800 */
[C---:B0-----:R-:W-:Y:S02]  /*82600*/  FMUL R14, R15.reuse, R0 ;  /* 0x000000000f0e7220 */ /* 0x041fe40000400000 */
[----:B------:R-:W-:-:S02]  /*82610*/  FMUL R0, R15, R11 ;  /* 0x0000000b0f007220 */ /* 0x000fc40000400000 */
[C---:B-1----:R-:W-:Y:S01]  /*82620*/  FMUL R2, R15.reuse, R10 ;  /* 0x0000000a0f027220 */ /* 0x042fe20000400000 */
[----:B------:R-:W-:Y:S04]  /*82630*/  STL [R1+0x1f0], R14 ;  /* 0x0001f00e01007387 */ /* 0x000fe80000100800 */
[----:B------:R-:W2:Y:S04]  /*82640*/  LDL.LU R10, [R1+0x144] ;  /* 0x00014400010a7983 */ /* 0x000ea80000300800 */
[----:B------:R-:W-:Y:S04]  /*82650*/  STL [R1+0x1c0], R2 ;  /* 0x0001c00201007387 */ /* 0x000fe80000100800 */
[----:B------:R-:W2:Y:S04]  /*82660*/  LDL.LU R11, [R1+0x140] ;  /* 0x00014000010b7983 */ /* 0x000ea80000300800 */
[----:B------:R0:W-:Y:S02]  /*82670*/  STL [R1+0x1b8], R0 ;  /* 0x0001b80001007387 */ /* 0x0001e40000100800 */
[----:B0-----:R-:W-:-:S05]  /*82680*/  FMUL R0, R15, R13 ;  /* 0x0000000d0f007220 */ /* 0x001fca0000400000 */
[----:B------:R0:W-:Y:S01]  /*82690*/  STL [R1+0x1bc], R0 ;  /* 0x0001bc0001007387 */ /* 0x0001e20000100800 */
[C---:B---3--:R-:W-:Y:S02]  /*826a0*/  FMUL R12, R15.reuse, R12 ;  /* 0x0000000c0f0c7220 */ /* 0x048fe40000400000 */
[----:B----4-:R-:W-:-:S03]  /*826b0*/  FMUL R2, R15, R7 ;  /* 0x000000070f027220 */ /* 0x010fc60000400000 */
[----:B------:R-:W-:Y:S01]  /*826c0*/  STL [R1+0x1b0], R12 ;  /* 0x0001b00c01007387 */ /* 0x000fe20000100800 */
[----:B0-----:R-:W-:-:S03]  /*826d0*/  FMUL R0, R15, R3 ;  /* 0x000000030f007220 */ /* 0x001fc60000400000 */
[----:B------:R0:W-:Y:S01]  /*826e0*/  STL [R1+0x1b4], R2 ;  /* 0x0001b40201007387 */ /* 0x0001e20000100800 */
[----:B------:R-:W-:-:S03]  /*826f0*/  FMUL R3, R15, R23 ;  /* 0x000000170f037220 */ /* 0x000fc60000400000 */
[----:B------:R1:W-:Y:S04]  /*82700*/  STL [R1+0x1a4], R0 ;  /* 0x0001a40001007387 */ /* 0x0003e80000100800 */
[----:B------:R3:W-:Y:S01]  /*82710*/  STL [R1+0x1ac], R3 ;  /* 0x0001ac0301007387 */ /* 0x0007e20000100800 */
[C---:B0-----:R-:W-:Y:S02]  /*82720*/  FMUL R2, R15.reuse, R24 ;  /* 0x000000180f027220 */ /* 0x041fe40000400000 */
[----:B-1----:R-:W-:-:S03]  /*82730*/  FMUL R0, R15, R25 ;  /* 0x000000190f007220 */ /* 0x002fc60000400000 */
[----:B------:R0:W-:Y:S01]  /*82740*/  STL [R1+0x19c], R2 ;  /* 0x00019c0201007387 */ /* 0x0001e20000100800 */
[----:B---3--:R-:W-:-:S03]  /*82750*/  FMUL R3, R15, R26 ;  /* 0x0000001a0f037220 */ /* 0x008fc60000400000 */
[----:B------:R1:W-:Y:S04]  /*82760*/  STL [R1+0x1a8], R0 ;  /* 0x0001a80001007387 */ /* 0x0003e80000100800 */
[----:B------:R-:W-:Y:S01]  /*82770*/  STL [R1+0x198], R3 ;  /* 0x0001980301007387 */ /* 0x000fe20000100800 */
[C---:B0-----:R-:W-:Y:S02]  /*82780*/  FMUL R2, R15.reuse, R8 ;  /* 0x000000080f027220 */ /* 0x041fe40000400000 */
[C---:B-1----:R-:W-:Y:S02]  /*82790*/  FMUL R0, R15.reuse, R18 ;  /* 0x000000120f007220 */ /* 0x042fe40000400000 */
[----:B------:R-:W3:Y:S04]  /*827a0*/  LDL.LU R18, [R1+0x13c] ;  /* 0x00013c0001127983 */ /* 0x000ee80000300800 */
[----:B------:R-:W-:Y:S04]  /*827b0*/  STL [R1+0x1a0], R2 ;  /* 0x0001a00201007387 */ /* 0x000fe80000100800 */
[----:B------:R0:W-:Y:S02]  /*827c0*/  STL [R1+0x17c], R0 ;  /* 0x00017c0001007387 */ /* 0x0001e40000100800 */
[----:B0-----:R-:W-:-:S02]  /*827d0*/  FMUL R0, R15, R19 ;  /* 0x000000130f007220 */ /* 0x001fc40000400000 */
[----:B------:R-:W4:Y:S01]  /*827e0*/  LDL.LU R19, [R1+0x138] ;  /* 0x0001380001137983 */ /* 0x000f220000300800 */
[----:B------:R-:W-:-:S06]  /*827f0*/  @!P5 FMUL R16, R16, 16777216 ;  /* 0x4b8000001010d820 */ /* 0x000fcc0000400000 */
[----:B------:R-:W0:Y:S01]  /*82800*/  MUFU.RCP R16, R16 ;  /* 0x0000001000107308 */ /* 0x000e220000001000 */
[----:B------:R-:W-:-:S05]  /*82810*/  FMUL R2, R15, R9 ;  /* 0x000000090f027220 */ /* 0x000fca0000400000 */
[----:B------:R5:W-:Y:S04]  /*82820*/  STL [R1+0x184], R2 ;  /* 0x0001840201007387 */ /* 0x000be80000100800 */
[----:B------:R1:W-:Y:S01]  /*82830*/  STL [R1+0x178], R0 ;  /* 0x0001780001007387 */ /* 0x0003e20000100800 */
[----:B-----5:R-:W-:-:S03]  /*82840*/  FMUL R2, R15, R20 ;  /* 0x000000140f027220 */ /* 0x020fc60000400000 */
[----:B------:R-:W5:Y:S01]  /*82850*/  LDL.LU R20, [R1+0x134] ;  /* 0x0001340001147983 */ /* 0x000f620000300800 */
[----:B-1----:R-:W-:-:S03]  /*82860*/  FMUL R0, R15, R28 ;  /* 0x0000001c0f007220 */ /* 0x002fc60000400000 */
[----:B------:R1:W-:Y:S04]  /*82870*/  STL [R1+0x180], R2 ;  /* 0x0001800201007387 */ /* 0x0003e80000100800 */
[----:B------:R-:W5:Y:S01]  /*82880*/  LDL.LU R28, [R1+0x130] ;  /* 0x00013000011c7983 */ /* 0x000f620000300800 */
[----:B0-----:R-:W-:-:S03]  /*82890*/  FMUL R3, R16, R6 ;  /* 0x0000000610037220 */ /* 0x001fc60000400000 */
[----:B------:R0:W-:Y:S04]  /*828a0*/  STL [R1+0x174], R0 ;  /* 0x0001740001007387 */ /* 0x0001e80000100800 */
[----:B------:R-:W-:Y:S04]  /*828b0*/  STL [R1+0x150], R3 ;  /* 0x0001500301007387 */ /* 0x000fe80000100800 */
[----:B------:R-:W5:Y:S01]  /*828c0*/  LDL.LU R23, [R1+0x12c] ;  /* 0x00012c0001177983 */ /* 0x000f620000300800 */
[----:B-1----:R-:W-:-:S05]  /*828d0*/  FMUL R2, R16, R5 ;  /* 0x0000000510027220 */ /* 0x002fca0000400000 */
[----:B------:R2:W-:Y:S04]  /*828e0*/  STL [R1+0x14c], R2 ;  /* 0x00014c0201007387 */ /* 0x0005e80000100800 */
[----:B------:R-:W5:Y:S04]  /*828f0*/  LDL.LU R24, [R1+0x128] ;  /* 0x0001280001187983 */ /* 0x000f680000300800 */
[----:B------:R-:W5:Y:S01]  /*82900*/  LDL.LU R6, [R1+0x124] ;  /* 0x0001240001067983 */ /* 0x000f620000300800 */
[----:B0-----:R-:W-:-:S03]  /*82910*/  FMUL R0, R16, R4 ;  /* 0x0000000410007220 */ /* 0x001fc60000400000 */
[----:B------:R-:W5:Y:S04]  /*82920*/  LDL.LU R25, [R1+0x120] ;  /* 0x0001200001197983 */ /* 0x000f680000300800 */
[----:B------:R-:W5:Y:S04]  /*82930*/  LDL.LU R5, [R1+0x11c] ;  /* 0x00011c0001057983 */ /* 0x000f680000300800 */
[----:B------:R-:W5:Y:S04]  /*82940*/  LDL.LU R4, [R1+0x118] ;  /* 0x0001180001047983 */ /* 0x000f680000300800 */
[----:B------:R0:W-:Y:S04]  /*82950*/  STL [R1+0x3400], R0 ;  /* 0x0034000001007387 */ /* 0x0001e80000100800 */
[----:B------:R-:W5:Y:S01]  /*82960*/  LDL.LU R26, [R1+0x114] ;  /* 0x00011400011a7983 */ /* 0x000f620000300800 */
[----:B--2---:R-:W-:-:S05]  /*82970*/  FMUL R2, R16, R10 ;  /* 0x0000000a10027220 */ /* 0x004fca0000400000 */
[----:B------:R-:W-:Y:S01]  /*82980*/  STL [R1+0x144], R2 ;  /* 0x0001440201007387 */ /* 0x000fe20000100800 */
[----:B0-----:R-:W-:-:S03]  /*82990*/  FMUL R0, R16, R11 ;  /* 0x0000000b10007220 */ /* 0x001fc60000400000 */
[----:B------:R-:W2:Y:S04]  /*829a0*/  LDL.LU R8, [R1+0x110] ;  /* 0x0001100001087983 */ /* 0x000ea80000300800 */
[----:B------:R0:W-:Y:S04]  /*829b0*/  STL [R1+0x140], R0 ;  /* 0x0001400001007387 */ /* 0x0001e80000100800 */
        /* <DEDUP_REMOVED lines=10> */
[----:B---3--:R-:W-:-:S05]  /*82a60*/  FMUL R2, R16, R18 ;  /* 0x0000001210027220 */ /* 0x008fca0000400000 */
[----:B------:R4:W-:Y:S02]  /*82a70*/  STL [R1+0x13c], R2 ;  /* 0x00013c0201007387 */ /* 0x0009e40000100800 */
[----:B----4-:R-:W-:-:S05]  /*82a80*/  FMUL R2, R16, R19 ;  /* 0x0000001310027220 */ /* 0x010fca0000400000 */
[----:B------:R0:W-:Y:S04]  /*82a90*/  STL [R1+0x3404], R2 ;  /* 0x0034040201007387 */ /* 0x0001e80000100800 */
[----:B0-----:R-:W3:Y:S04]  /*82aa0*/  LDL.LU R2, [R1+0x10c] ;  /* 0x00010c0001027983 */ /* 0x001ee80000300800 */
[----:B------:R-:W4:Y:S01]  /*82ab0*/  LDL.LU R18, [R1+0xe0] ;  /* 0x0000e00001127983 */ /* 0x000f220000300800 */
[----:B-----5:R-:W-:-:S05]  /*82ac0*/  FMUL R19, R16, R20 ;  /* 0x0000001410137220 */ /* 0x020fca0000400000 */
[----:B------:R0:W-:Y:S01]  /*82ad0*/  STL [R1+0x134], R19 ;  /* 0x0001341301007387 */ /* 0x0001e20000100800 */
[----:B------:R-:W-:-:S03]  /*82ae0*/  FMUL R28, R16, R28 ;  /* 0x0000001c101c7220 */ /* 0x000fc60000400000 */
[----:B0-----:R-:W5:Y:S04]  /*82af0*/  LDL.LU R19, [R1+0xdc] ;  /* 0x0000dc0001137983 */ /* 0x001f680000300800 */
[----:B------:R-:W4:Y:S01]  /*82b00*/  LDL.LU R20, [R1+0xd8] ;  /* 0x0000d80001147983 */ /* 0x000f220000300800 */
[----:B------:R-:W-:-:S03]  /*82b10*/  FMUL R23, R16, R23 ;  /* 0x0000001710177220 */ /* 0x000fc60000400000 */
[----:B------:R0:W-:Y:S04]  /*82b20*/  STL [R1+0x130], R28 ;  /* 0x0001301c01007387 */ /* 0x0001e80000100800 */
[----:B0-----:R-:W4:Y:S01]  /*82b30*/  LDL.LU R28, [R1+0xd4] ;  /* 0x0000d400011c7983 */ /* 0x001f220000300800 */
[----:B------:R-:W-:-:S03]  /*82b40*/  FMUL R24, R16, R24 ;  /* 0x0000001810187220 */ /* 0x000fc60000400000 */
[----:B------:R0:W-:Y:S01]  /*82b50*/  STL [R1+0x12c], R23 ;  /* 0x00012c1701007387 */ /* 0x0001e20000100800 */
[C---:B------:R-:W-:Y:S02]  /*82b60*/  FMUL R6, R16.reuse, R6 ;  /* 0x0000000610067220 */ /* 0x040fe40000400000 */
[C---:B------:R-:W-:Y:S01]  /*82b70*/  FMUL R25, R16.reuse, R25 ;  /* 0x0000001910197220 */ /* 0x040fe20000400000 */
[----:B0-----:R-:W4:Y:S01]  /*82b80*/  LDL.LU R23, [R1+0x34e0] ;  /* 0x0034e00001177983 */ /* 0x001f220000300800 */
[----:B------:R-:W-:-:S03]  /*82b90*/  FMUL R5, R16, R5 ;  /* 0x0000000510057220 */ /* 0x000fc60000400000 */
[----:B------:R0:W-:Y:S01]  /*82ba0*/  STL [R1+0x128], R24 ;  /* 0x0001281801007387 */ /* 0x0001e20000100800 */
[----:B------:R-:W-:-:S03]  /*82bb0*/  FMUL R4, R16, R4 ;  /* 0x0000000410047220 */ /* 0x000fc60000400000 */
[----:B0-----:R-:W4:Y:S01]  /*82bc0*/  LDL.LU R24, [R1+0x34dc] ;  /* 0x0034dc0001187983 */ /* 0x001f220000300800 */
[----:B------:R-:W-:-:S03]  /*82bd0*/  FMUL R26, R16, R26 ;  /* 0x0000001a101a7220 */ /* 0x000fc60000400000 */
[----:B------:R0:W-:Y:S04]  /*82be0*/  STL [R1+0x124], R6 ;  /* 0x0001240601007387 */ /* 0x0001e80000100800 */
[----:B0-----:R-:W4:Y:S04]  /*82bf0*/  LDL.LU R6, [R1+0xd0] ;  /* 0x0000d00001067983 */ /* 0x001f280000300800 */
[----:B------:R0:W-:Y:S04]  /*82c00*/  STL [R1+0x120], R25 ;  /* 0x0001201901007387 */ /* 0x0001e80000100800 */
[----:B0-----:R-:W4:Y:S04]  /*82c10*/  LDL.LU R25, [R1+0x34d8] ;  /* 0x0034d80001197983 */ /* 0x001f280000300800 */
[----:B------:R0:W-:Y:S01]  /*82c20*/  STL [R1+0x11c], R5 ;  /* 0x00011c0501007387 */ /* 0x0001e20000100800 */
[----:B--2---:R-:W-:-:S03]  /*82c30*/  FMUL R8, R16, R8 ;  /* 0x0000000810087220 */ /* 0x004fc60000400000 */
[----:B0-----:R-:W2:Y:S04]  /*82c40*/  LDL.LU R5, [R1+0xcc] ;  /* 0x0000cc0001057983 */ /* 0x001ea80000300800 */
[----:B------:R0:W-:Y:S04]  /*82c50*/  STL [R1+0x118], R4 ;  /* 0x0001180401007387 */ /* 0x0001e80000100800 */
[----:B0-----:R-:W2:Y:S04]  /*82c60*/  LDL.LU R4, [R1+0xc8] ;  /* 0x0000c80001047983 */ /* 0x001ea80000300800 */
[----:B------:R0:W-:Y:S01]  /*82c70*/  STL [R1+0x114], R26 ;  /* 0x0001141a01007387 */ /* 0x0001e20000100800 */
[----:B------:R-:W-:-:S03]  /*82c80*/  FMUL R14, R16, R14 ;  /* 0x0000000e100e7220 */ /* 0x000fc60000400000 */
[----:B0-----:R-:W2:Y:S04]  /*82c90*/  LDL.LU R26, [R1+0x34d4] ;  /* 0x0034d400011a7983 */ /* 0x001ea80000300800 */
[----:B------:R0:W-:Y:S04]  /*82ca0*/  STL [R1+0x110], R8 ;  /* 0x0001100801007387 */ /* 0x0001e80000100800 */
[----:B0-----:R-:W2:Y:S01]  /*82cb0*/  LDL.LU R8, [R1+0x34d0] ;  /* 0x0034d00001087983 */ /* 0x001ea20000300800 */
[C---:B------:R-:W-:Y:S02]  /*82cc0*/  FMUL R7, R16.reuse, R7 ;  /* 0x0000000710077220 */ /* 0x040fe40000400000 */
[----:B---3--:R-:W-:-:S05]  /*82cd0*/  FMUL R2, R16, R2 ;  /* 0x0000000210027220 */ /* 0x008fca0000400000 */
[----:B------:R0:W-:Y:S02]  /*82ce0*/  STL [R1+0x10c], R2 ;  /* 0x00010c0201007387 */ /* 0x0001e40000100800 */
[C---:B0-----:R-:W-:Y:S02]  /*82cf0*/  FMUL R2, R16.reuse, R0 ;  /* 0x0000000010027220 */ /* 0x041fe40000400000 */
[----:B------:R-:W-:-:S03]  /*82d00*/  FMUL R0, R16, R15 ;  /* 0x0000000f10007220 */ /* 0x000fc60000400000 */
[----:B------:R0:W-:Y:S04]  /*82d10*/  STL [R1+0x108], R2 ;  /* 0x0001080201007387 */ /* 0x0001e80000100800 */
[----:B------:R1:W-:Y:S01]  /*82d20*/  STL [R1+0x104], R0 ;  /* 0x0001040001007387 */ /* 0x0003e20000100800 */
[----:B0-----:R-:W-:-:S03]  /*82d30*/  FMUL R2, R16, R13 ;  /* 0x0000000d10027220 */ /* 0x001fc60000400000 */
[----:B------:R-:W-:Y:S01]  /*82d40*/  STL [R1+0x100], R14 ;  /* 0x0001000e01007387 */ /* 0x000fe20000100800 */
[----:B-1----:R-:W-:-:S03]  /*82d50*/  FMUL R0, R16, R12 ;  /* 0x0000000c10007220 */ /* 0x002fc60000400000 */
[----:B------:R0:W-:Y:S04]  /*82d60*/  STL [R1+0xfc], R2 ;  /* 0x0000fc0201007387 */ /* 0x0001e80000100800 */
[----:B------:R1:W-:Y:S04]  /*82d70*/  STL [R1+0xf8], R0 ;  /* 0x0000f80001007387 */ /* 0x0003e80000100800 */
[----:B------:R-:W-:Y:S01]  /*82d80*/  STL [R1+0xf4], R7 ;  /* 0x0000f40701007387 */ /* 0x000fe20000100800 */
[----:B0-----:R-:W-:-:S03]  /*82d90*/  FMUL R2, R16, R3 ;  /* 0x0000000310027220 */ /* 0x001fc60000400000 */
[----:B------:R-:W3:Y:S01]  /*82da0*/  LDL.LU R3, [R1+0xc4] ;  /* 0x0000c40001037983 */ /* 0x000ee20000300800 */
[----:B-1----:R-:W-:-:S03]  /*82db0*/  FMUL R0, R16, R9 ;  /* 0x0000000910007220 */ /* 0x002fc60000400000 */
[----:B------:R0:W-:Y:S01]  /*82dc0*/  STL [R1+0xf0], R2 ;  /* 0x0000f00201007387 */ /* 0x0001e20000100800 */
[----:B------:R-:W2:Y:S03]  /*82dd0*/  MUFU.RCP R17, R17 ;  /* 0x0000001100117308 */ /* 0x000ea60000001000 */
[----:B------:R1:W-:Y:S04]  /*82de0*/  STL [R1+0xec], R0 ;  /* 0x0000ec0001007387 */ /* 0x0003e80000100800 */
[----:B------:R-:W3:Y:S01]  /*82df0*/  LDL.LU R15, [R1+0xbc] ;  /* 0x0000bc00010f7983 */ /* 0x000ee20000300800 */
[C---:B0-----:R-:W-:Y:S02]  /*82e00*/  FMUL R2, R16.reuse, R10 ;  /* 0x0000000a10027220 */ /* 0x041fe40000400000 */
[----:B-1----:R-:W-:-:S03]  /*82e10*/  FMUL R0, R16, R11 ;  /* 0x0000000b10007220 */ /* 0x002fc60000400000 */
[----:B------:R4:W-:Y:S01]  /*82e20*/  STL [R1+0xe8], R2 ;  /* 0x0000e80201007387 */ /* 0x0009e20000100800 */
[----:B-----5:R-:W-:-:S03]  /*82e30*/  FMUL R7, R16, R19 ;  /* 0x0000001310077220 */ /* 0x020fc60000400000 */
[----:B------:R-:W5:Y:S04]  /*82e40*/  LDL.LU R14, [R1+0xb8] ;  /* 0x0000b800010e7983 */ /* 0x000f680000300800 */
[----:B------:R0:W-:Y:S01]  /*82e50*/  STL [R1+0x68], R0 ;  /* 0x0000680001007387 */ /* 0x0001e20000100800 */
[----:B----4-:R-:W-:-:S03]  /*82e60*/  FMUL R2, R16, R20 ;  /* 0x0000001410027220 */ /* 0x010fc60000400000 */
[----:B------:R-:W4:Y:S04]  /*82e70*/  LDL.LU R12, [R1+0xb4] ;  /* 0x0000b400010c7983 */ /* 0x000f280000300800 */
[----:B------:R-:W4:Y:S01]  /*82e80*/  LDL.LU R13, [R1+0xb0] ;  /* 0x0000b000010d7983 */ /* 0x000f220000300800 */
[----:B0-----:R-:W-:-:S05]  /*82e90*/  FMUL R0, R16, R18 ;  /* 0x0000001210007220 */ /* 0x001fca0000400000 */
[----:B------:R0:W-:Y:S04]  /*82ea0*/  STL [R1+0x60], R0 ;  /* 0x0000600001007387 */ /* 0x0001e80000100800 */
[----:B------:R-:W-:Y:S01]  /*82eb0*/  STL [R1+0x58], R7 ;  /* 0x0000580701007387 */ /* 0x000fe20000100800 */
[----:B0-----:R-:W-:-:S03]  /*82ec0*/  FMUL R0, R16, R28 ;  /* 0x0000001c10007220 */ /* 0x001fc60000400000 */
[----:B------:R-:W4:Y:S04]  /*82ed0*/  LDL.LU R16, [R1+0xc0] ;  /* 0x0000c00001107983 */ /* 0x000f280000300800 */
[----:B------:R0:W-:Y:S04]  /*82ee0*/  STL [R1+0x54], R2 ;  /* 0x0000540201007387 */ /* 0x0001e80000100800 */
[----:B------:R-:W-:Y:S01]  /*82ef0*/  STL [R1+0x48], R0 ;  /* 0x0000480001007387 */ /* 0x000fe20000100800 */
[----:B--2---:R-:W-:-:S03]  /*82f00*/  FMUL R5, R17, R5 ;  /* 0x0000000511057220 */ /* 0x004fc60000400000 */
[----:B------:R-:W2:Y:S01]  /*82f10*/  LDL.LU R9, [R1+0xac] ;  /* 0x0000ac0001097983 */ /* 0x000ea20000300800 */
[----:B0-----:R-:W-:-:S05]  /*82f20*/  FMUL R2, R17, R6 ;  /* 0x0000000611027220 */ /* 0x001fca0000400000 */
[----:B------:R0:W-:Y:S04]  /*82f30*/  STL [R1+0x3420], R2 ;  /* 0x0034200201007387 */ /* 0x0001e80000100800 */
[----:B0-----:R-:W2:Y:S04]  /*82f40*/  LDL.LU R2, [R1+0xa8] ;  /* 0x0000a80001027983 */ /* 0x001ea80000300800 */
[----:B------:R-:W2:Y:S04]  /*82f50*/  LDL.LU R10, [R1+0xa0] ;  /* 0x0000a000010a7983 */ /* 0x000ea80000300800 */
[----:B------:R0:W-:Y:S04]  /*82f60*/  STL [R1+0xcc], R5 ;  /* 0x0000cc0501007387 */ /* 0x0001e80000100800 */
[----:B------:R-:W2:Y:S01]  /*82f70*/  LDL.LU R11, [R1+0x9c] ;  /* 0x00009c00010b7983 */ /* 0x000ea20000300800 */
[----:B------:R-:W-:-:S03]  /*82f80*/  FMUL R0, R17, R4 ;  /* 0x0000000411007220 */ /* 0x000fc60000400000 */
[----:B------:R-:W2:Y:S04]  /*82f90*/  LDL.LU R18, [R1+0x98] ;  /* 0x0000980001127983 */ /* 0x000ea80000300800 */
[----:B------:R-:W2:Y:S04]  /*82fa0*/  LDL.LU R19, [R1+0x94] ;  /* 0x0000940001137983 */ /* 0x000ea80000300800 */
[----:B------:R-:W2:Y:S04]  /*82fb0*/  LDL.LU R20, [R1+0x90] ;  /* 0x0000900001147983 */ /* 0x000ea80000300800 */
[----:B------:R-:W2:Y:S04]  /*82fc0*/  LDL.LU R28, [R1+0x8c] ;  /* 0x00008c00011c7983 */ /* 0x000ea80000300800 */
[----:B------:R-:W2:Y:S04]  /*82fd0*/  LDL.LU R6, [R1+0x88] ;  /* 0x0000880001067983 */ /* 0x000ea80000300800 */
[----:B0-----:R-:W2:Y:S04]  /*82fe0*/  LDL.LU R5, [R1+0x84] ;  /* 0x0000840001057983 */ /* 0x001ea80000300800 */
[----:B------:R-:W2:Y:S04]  /*82ff0*/  LDL.LU R4, [R1+0x80] ;  /* 0x0000800001047983 */ /* 0x000ea80000300800 */
[----:B------:R-:W2:Y:S04]  /*83000*/  LDL.LU R7, [R1+0x70] ;  /* 0x0000700001077983 */ /* 0x000ea80000300800 */
[----:B------:R-:W-:Y:S01]  /*83010*/  STL [R1+0x3424], R0 ;  /* 0x0034240001007387 */ /* 0x000fe20000100800 */
[----:B---3--:R-:W-:-:S05]  /*83020*/  FMUL R3, R17, R3 ;  /* 0x0000000311037220 */ /* 0x008fca0000400000 */
[----:B------:R0:W-:Y:S04]  /*83030*/  STL [R1+0x3428], R3 ;  /* 0x0034280301007387 */ /* 0x0001e80000100800 */
[----:B0-----:R-:W3:Y:S01]  /*83040*/  LDL.LU R3, [R1+0xa4] ;  /* 0x0000a40001037983 */ /* 0x001ee20000300800 */
[C---:B------:R-:W-:Y:S02]  /*83050*/  FMUL R15, R17.reuse, R15 ;  /* 0x0000000f110f7220 */ /* 0x040fe40000400000 */
[C---:B-----5:R-:W-:Y:S02]  /*83060*/  FMUL R0, R17.reuse, R14 ;  /* 0x0000000e11007220 */ /* 0x060fe40000400000 */
[C---:B----4-:R-:W-:Y:S02]  /*83070*/  FMUL R14, R17.reuse, R12 ;  /* 0x0000000c110e7220 */ /* 0x050fe40000400000 */
[----:B------:R-:W-:-:S05]  /*83080*/  FMUL R16, R17, R16 ;  /* 0x0000001011107220 */ /* 0x000fca0000400000 */
[----:B------:R0:W-:Y:S04]  /*83090*/  STL [R1+0xc0], R16 ;  /* 0x0000c01001007387 */ /* 0x0001e80000100800 */
[----:B------:R-:W-:Y:S04]  /*830a0*/  STL [R1+0xbc], R15 ;  /* 0x0000bc0f01007387 */ /* 0x000fe80000100800 */
[----:B------:R-:W4:Y:S01]  /*830b0*/  LDL R12, [R1+0x39c] ;  /* 0x00039c00010c7983 */ /* 0x000f220000100800 */
[----:B--2---:R-:W-:-:S03]  /*830c0*/  FMUL R9, R17, R9 ;  /* 0x0000000911097220 */ /* 0x004fc60000400000 */
[----:B------:R1:W-:Y:S04]  /*830d0*/  STL [R1+0xb8], R0 ;  /* 0x0000b80001007387 */ /* 0x0003e80000100800 */
[----:B------:R2:W-:Y:S04]  /*830e0*/  STL [R1+0xb4], R14 ;  /* 0x0000b40e01007387 */ /* 0x0005e80000100800 */
[----:B0-----:R-:W5:Y:S01]  /*830f0*/  LDL.LU R16, [R1+0x154] ;  /* 0x0001540001107983 */ /* 0x001f620000300800 */
[----:B-1----:R-:W-:-:S03]  /*83100*/  FMUL R0, R17, R13 ;  /* 0x0000000d11007220 */ /* 0x002fc60000400000 */
[----:B------:R-:W4:Y:S01]  /*83110*/  LDL.LU R15, [R1+0x158] ;  /* 0x00015800010f7983 */ /* 0x000f220000300800 */
[----:B------:R-:W-:-:S03]  /*83120*/  FMUL R2, R17, R2 ;  /* 0x0000000211027220 */ /* 0x000fc60000400000 */
[----:B--2---:R-:W2:Y:S04]  /*83130*/  LDL.LU R14, [R1+0x15c] ;  /* 0x00015c00010e7983 */ /* 0x004ea80000300800 */
[----:B------:R-:W2:Y:S01]  /*83140*/  LDL.LU R13, [R1+0x160] ;  /* 0x00016000010d7983 */ /* 0x000ea20000300800 */
[----:B------:R-:W-:-:S03]  /*83150*/  FMUL R10, R17, R10 ;  /* 0x0000000a110a7220 */ /* 0x000fc60000400000 */
[----:B------:R0:W-:Y:S01]  /*83160*/  STL [R1+0x342c], R0 ;  /* 0x00342c0001007387 */ /* 0x0001e20000100800 */
[C---:B------:R-:W-:Y:S02]  /*83170*/  FMUL R11, R17.reuse, R11 ;  /* 0x0000000b110b7220 */ /* 0x040fe40000400000 */
[C---:B------:R-:W-:Y:S01]  /*83180*/  FMUL R18, R17.reuse, R18 ;  /* 0x0000001211127220 */ /* 0x040fe20000400000 */
[----:B0-----:R-:W2:Y:S04]  /*83190*/  LDL.LU R0, [R1+0x74] ;  /* 0x0000740001007983 */ /* 0x001ea80000300800 */
[----:B------:R0:W-:Y:S01]  /*831a0*/  STL [R1+0xac], R9 ;  /* 0x0000ac0901007387 */ /* 0x0001e20000100800 */
[----:B------:R-:W-:-:S03]  /*831b0*/  FMUL R19, R17, R19 ;  /* 0x0000001311137220 */ /* 0x000fc60000400000 */
[----:B0-----:R-:W2:Y:S04]  /*831c0*/  LDL.LU R9, [R1+0x34cc] ;  /* 0x0034cc0001097983 */ /* 0x001ea80000300800 */
[----:B------:R0:W-:Y:S01]  /*831d0*/  STL [R1+0x3430], R2 ;  /* 0x0034300201007387 */ /* 0x0001e20000100800 */
[----:B------:R-:W-:-:S03]  /*831e0*/  FMUL R20, R17, R20 ;  /* 0x0000001411147220 */ /* 0x000fc60000400000 */
[----:B0-----:R-:W2:Y:S01]  /*831f0*/  LDL.LU R2, [R1+0x78] ;  /* 0x0000780001027983 */ /* 0x001ea20000300800 */
[C---:B------:R-:W-:Y:S02]  /*83200*/  FMUL R28, R17.reuse, R28 ;  /* 0x0000001c111c7220 */ /* 0x040fe40000400000 */
[C---:B------:R-:W-:Y:S02]  /*83210*/  FMUL R6, R17.reuse, R6 ;  /* 0x0000000611067220 */ /* 0x040fe40000400000 */
[C---:B------:R-:W-:Y:S02]  /*83220*/  FMUL R5, R17.reuse, R5 ;  /* 0x0000000511057220 */ /* 0x040fe40000400000 */
[C---:B------:R-:W-:Y:S02]  /*83230*/  FMUL R4, R17.reuse, R4 ;  /* 0x0000000411047220 */ /* 0x040fe40000400000 */
[----:B---3--:R-:W-:-:S05]  /*83240*/  FMUL R3, R17, R3 ;  /* 0x0000000311037220 */ /* 0x008fca0000400000 */
[----:B------:R0:W-:Y:S04]  /*83250*/  STL [R1+0x3434], R3 ;  /* 0x0034340301007387 */ /* 0x0001e80000100800 */
[----:B0-----:R-:W3:Y:S04]  /*83260*/  LDL.LU R3, [R1+0x7c] ;  /* 0x00007c0001037983 */ /* 0x001ee80000300800 */
[----:B------:R0:W-:Y:S04]  /*83270*/  STL [R1+0xa0], R10 ;  /* 0x0000a00a01007387 */ /* 0x0001e80000100800 */
[----:B0-----:R-:W5:Y:S04]  /*83280*/  LDL.LU R10, [R1+0x34c8] ;  /* 0x0034c800010a7983 */ /* 0x001f680000300800 */
        /* <DEDUP_REMOVED lines=15> */
[----:B0-----:R-:W5:Y:S01]  /*83380*/  LDL.LU R4, [R1+0x34a8] ;  /* 0x0034a80001047983 */ /* 0x001f620000300800 */
[----:B--2---:R-:W-:-:S02]  /*83390*/  FMUL R2, R17, R2 ;  /* 0x0000000211027220 */ /* 0x004fc40000400000 */
[----:B------:R-:W-:-:S04]  /*833a0*/  @!P0 FMUL R29, R29, 16777216 ;  /* 0x4b8000001d1d8820 */ /* 0x000fc80000400000 */
[----:B----4-:R-:W-:Y:S02]  /*833b0*/  FMUL R12, R12, R29 ;  /* 0x0000001d0c0c7220 */ /* 0x010fe40000400000 */
[----:B---3--:R-:W-:-:S05]  /*833c0*/  FMUL R3, R17, R3 ;  /* 0x0000000311037220 */ /* 0x008fca0000400000 */
[----:B------:R0:W-:Y:S04]  /*833d0*/  STL [R1+0x24], R3 ;  /* 0x0000240301007387 */ /* 0x0001e80000100800 */
[----:B------:R1:W-:Y:S01]  /*833e0*/  STL [R1+0x20], R2 ;  /* 0x0000200201007387 */ /* 0x0003e20000100800 */
[C---:B0-----:R-:W-:Y:S02]  /*833f0*/  FMUL R3, R17.reuse, R0 ;  /* 0x0000000011037220 */ /* 0x041fe40000400000 */
[----:B-1----:R-:W-:-:S03]  /*83400*/  FMUL R2, R17, R7 ;  /* 0x0000000711027220 */ /* 0x002fc60000400000 */
[----:B------:R0:W-:Y:S04]  /*83410*/  STL [R1+0x1c], R3 ;  /* 0x00001c0301007387 */ /* 0x0001e80000100800 */
[----:B0-----:R-:W2:Y:S04]  /*83420*/  LDL.LU R3, [R1+0xc] ;  /* 0x00000c0001037983 */ /* 0x001ea80000300800 */
[----:B------:R0:W-:Y:S04]  /*83430*/  STL [R1+0x18], R2 ;  /* 0x0000180201007387 */ /* 0x0001e80000100800 */
[----:B0-----:R-:W3:Y:S01]  /*83440*/  LDL.LU R2, [R1+0x8] ;  /* 0x0000080001027983 */ /* 0x001ee20000300800 */
[----:B-----5:R-:W-:-:S05]  /*83450*/  FMUL R0, R17, R4 ;  /* 0x0000000411007220 */ /* 0x020fca0000400000 */
[----:B------:R0:W-:Y:S04]  /*83460*/  STL [R1+0x14], R0 ;  /* 0x0000140001007387 */ /* 0x0001e80000100800 */
[----:B0-----:R-:W4:Y:S04]  /*83470*/  LDL.LU R0, [R1+0x4] ;  /* 0x0000040001007983 */ /* 0x001f280000300800 */
[----:B------:R-:W5:Y:S01]  /*83480*/  LDL.LU R29, [R1+0x39c] ;  /* 0x00039c00011d7983 */ /* 0x000f620000300800 */
[----:B------:R-:W-:Y:S02]  /*83490*/  @!P0 FMUL R27, R27, 16777216 ;  /* 0x4b8000001b1b8820 */ /* 0x000fe40000400000 */
[----:B------:R-:W-:-:S02]  /*834a0*/  FMUL R7, R17, R5 ;  /* 0x0000000511077220 */ /* 0x000fc40000400000 */
[----:B------:R-:W-:Y:S02]  /*834b0*/  @!P0 FMUL R22, R22, 16777216 ;  /* 0x4b80000016168820 */ /* 0x000fe40000400000 */
[----:B------:R-:W-:Y:S02]  /*834c0*/  @!P0 FMUL R21, R21, 16777216 ;  /* 0x4b80000015158820 */ /* 0x000fe40000400000 */
[C---:B------:R-:W-:Y:S02]  /*834d0*/  FMUL R5, R17.reuse, R16 ;  /* 0x0000001011057220 */ /* 0x040fe40000400000 */
[----:B------:R-:W-:Y:S02]  /*834e0*/  @!P0 FMUL R26, R26, 16777216 ;  /* 0x4b8000001a1a8820 */ /* 0x000fe40000400000 */
[C---:B------:R-:W-:Y:S02]  /*834f0*/  FMUL R6, R17.reuse, R6 ;  /* 0x0000000611067220 */ /* 0x040fe40000400000 */
[----:B------:R-:W-:-:S02]  /*83500*/  FMUL R4, R17, R15 ;  /* 0x0000000f11047220 */ /* 0x000fc40000400000 */
[C---:B------:R-:W-:Y:S02]  /*83510*/  FMUL R16, R17.reuse, R14 ;  /* 0x0000000e11107220 */ /* 0x040fe40000400000 */
[----:B------:R-:W-:Y:S02]  /*83520*/  @!P0 FMUL R24, R24, 16777216 ;  /* 0x4b80000018188820 */ /* 0x000fe40000400000 */
[----:B------:R-:W-:Y:S02]  /*83530*/  FMUL R17, R17, R13 ;  /* 0x0000000d11117220 */ /* 0x000fe40000400000 */
[C---:B-----5:R-:W-:Y:S02]  /*83540*/  FMUL R27, R29.reuse, R27 ;  /* 0x0000001b1d1b7220 */ /* 0x060fe40000400000 */
[C---:B------:R-:W-:Y:S02]  /*83550*/  FMUL R13, R29.reuse, R22 ;  /* 0x000000161d0d7220 */ /* 0x040fe40000400000 */
[C---:B------:R-:W-:Y:S01]  /*83560*/  FMUL R21, R29.reuse, R21 ;  /* 0x000000151d157220 */ /* 0x040fe20000400000 */
[----:B------:R-:W-:Y:S01]  /*83570*/  F2FP.PACK_AB R12, R12, R27 ;  /* 0x0000001b0c0c723e */ /* 0x000fe200000000ff */
[C---:B------:R-:W-:Y:S01]  /*83580*/  FMUL R15, R29.reuse, R26 ;  /* 0x0000001a1d0f7220 */ /* 0x040fe20000400000 */
[----:B------:R-:W5:Y:S01]  /*83590*/  LDL.LU R27, [R1+0x10] ;  /* 0x00001000011b7983 */ /* 0x000f620000300800 */
[----:B------:R-:W-:Y:S01]  /*835a0*/  FMUL R14, R29, R24 ;  /* 0x000000181d0e7220 */ /* 0x000fe20000400000 */
[----:B------:R-:W-:-:S02]  /*835b0*/  F2FP.PACK_AB R13, R13, R21 ;  /* 0x000000150d0d723e */ /* 0x000fc400000000ff */
[----:B------:R-:W5:Y:S04]  /*835c0*/  LDL.LU R26, [R1+0x164] ;  /* 0x00016400011a7983 */ /* 0x000f680000300800 */
[----:B------:R-:W5:Y:S04]  /*835d0*/  LDL.LU R24, [R1+0x168] ;  /* 0x0001680001187983 */ /* 0x000f680000300800 */
[----:B------:R-:W5:Y:S04]  /*835e0*/  LDL.LU R22, [R1+0x16c] ;  /* 0x00016c0001167983 */ /* 0x000f680000300800 */
[----:B------:R-:W5:Y:S01]  /*835f0*/  LDL.LU R21, [R1+0x170] ;  /* 0x0001700001157983 */ /* 0x000f620000300800 */
[----:B------:R-:W-:-:S04]  /*83600*/  @!P0 FMUL R23, R23, 16777216 ;  /* 0x4b80000017178820 */ /* 0x000fc80000400000 */
[----:B------:R-:W-:-:S05]  /*83610*/  FMUL R23, R29, R23 ;  /* 0x000000171d177220 */ /* 0x000fca0000400000 */
[----:B------:R-:W-:Y:S01]  /*83620*/  F2FP.PACK_AB R14, R14, R23 ;  /* 0x000000170e0e723e */ /* 0x000fe200000000ff */
[----:B--2---:R-:W-:Y:S02]  /*83630*/  @!P0 FMUL R3, R3, 16777216 ;  /* 0x4b80000003038820 */ /* 0x004fe40000400000 */
[----:B---3--:R-:W-:Y:S02]  /*83640*/  @!P0 FMUL R2, R2, 16777216 ;  /* 0x4b80000002028820 */ /* 0x008fe40000400000 */
[----:B----4-:R-:W-:Y:S02]  /*83650*/  @!P0 FMUL R0, R0, 16777216 ;  /* 0x4b80000000008820 */ /* 0x010fe40000400000 */
[----:B------:R-:W-:Y:S02]  /*83660*/  @!P0 FMUL R28, R28, 16777216 ;  /* 0x4b8000001c1c8820 */ /* 0x000fe40000400000 */
[----:B------:R-:W-:Y:S02]  /*83670*/  @!P0 FMUL R20, R20, 16777216 ;  /* 0x4b80000014148820 */ /* 0x000fe40000400000 */
[----:B-----5:R-:W-:-:S02]  /*83680*/  @!P0 FMUL R27, R27, 16777216 ;  /* 0x4b8000001b1b8820 */ /* 0x020fc40000400000 */
[----:B------:R-:W-:Y:S02]  /*83690*/  @!P0 FMUL R26, R26, 16777216 ;  /* 0x4b8000001a1a8820 */ /* 0x000fe40000400000 */
[----:B------:R-:W-:Y:S02]  /*836a0*/  @!P0 FMUL R24, R24, 16777216 ;  /* 0x4b80000018188820 */ /* 0x000fe40000400000 */
[----:B------:R-:W-:Y:S02]  /*836b0*/  @!P0 FMUL R22, R22, 16777216 ;  /* 0x4b80000016168820 */ /* 0x000fe40000400000 */
[----:B------:R-:W-:Y:S02]  /*836c0*/  @!P0 FMUL R21, R21, 16777216 ;  /* 0x4b80000015158820 */ /* 0x000fe40000400000 */
[C---:B------:R-:W-:Y:S02]  /*836d0*/  FMUL R22, R29.reuse, R22 ;  /* 0x000000161d167220 */ /* 0x040fe40000400000 */
[----:B------:R-:W-:-:S02]  /*836e0*/  FMUL R23, R29, R21 ;  /* 0x000000151d177220 */ /* 0x000fc40000400000 */
[----:B------:R-:W-:-:S03]  /*836f0*/  FMUL R21, R29, R24 ;  /* 0x000000181d157220 */ /* 0x000fc60000400000 */
[----:B------:R0:W-:Y:S04]  /*83700*/  STL [R1+0x74], R23 ;  /* 0x0000741701007387 */ /* 0x0001e80000100800 */
[----:B------:R1:W-:Y:S04]  /*83710*/  STL [R1+0x70], R22 ;  /* 0x0000701601007387 */ /* 0x0003e80000100800 */
[----:B------:R2:W-:Y:S01]  /*83720*/  STL [R1+0x6c], R21 ;  /* 0x00006c1501007387 */ /* 0x0005e20000100800 */
[C---:B0-----:R-:W-:Y:S02]  /*83730*/  FMUL R23, R29.reuse, R26 ;  /* 0x0000001a1d177220 */ /* 0x041fe40000400000 */
[----:B-1----:R-:W-:-:S03]  /*83740*/  FMUL R22, R29, R27 ;  /* 0x0000001b1d167220 */ /* 0x002fc60000400000 */
[----:B------:R-:W-:Y:S01]  /*83750*/  STL [R1+0x64], R23 ;  /* 0x0000641701007387 */ /* 0x000fe20000100800 */
[C---:B--2---:R-:W-:Y:S02]  /*83760*/  FMUL R21, R29.reuse, R3 ;  /* 0x000000031d157220 */ /* 0x044fe40000400000 */
[C---:B------:R-:W-:Y:S01]  /*83770*/  FMUL R3, R29.reuse, R2 ;  /* 0x000000021d037220 */ /* 0x040fe20000400000 */
[----:B------:R-:W-:Y:S01]  /*83780*/  STL [R1+0x5c], R22 ;  /* 0x00005c1601007387 */ /* 0x000fe20000100800 */
[C---:B------:R-:W-:Y:S02]  /*83790*/  FMUL R2, R29.reuse, R0 ;  /* 0x000000001d027220 */ /* 0x040fe40000400000 */
[C---:B------:R-:W-:Y:S01]  /*837a0*/  FMUL R0, R29.reuse, R28 ;  /* 0x0000001c1d007220 */ /* 0x040fe20000400000 */
[----:B------:R-:W-:Y:S04]  /*837b0*/  STL [R1+0x50], R21 ;  /* 0x0000501501007387 */ /* 0x000fe80000100800 */
[----:B------:R0:W-:Y:S04]  /*837c0*/  STL [R1+0x4c], R3 ;  /* 0x00004c0301007387 */ /* 0x0001e80000100800 */
[----:B------:R-:W2:Y:S01]  /*837d0*/  LDL.LU R28, [R1+0x34a4] ;  /* 0x0034a400011c7983 */ /* 0x000ea20000300800 */
[----:B0-----:R-:W-:-:S03]  /*837e0*/  FMUL R3, R29, R20 ;  /* 0x000000141d037220 */ /* 0x001fc60000400000 */
[----:B------:R0:W-:Y:S04]  /*837f0*/  STL [R1+0x44], R2 ;  /* 0x0000440201007387 */ /* 0x0001e80000100800 */
[----:B------:R1:W-:Y:S04]  /*83800*/  STL [R1+0x40], R0 ;  /* 0x0000400001007387 */ /* 0x0003e80000100800 */
[----:B------:R3:W-:Y:S04]  /*83810*/  STL [R1+0x3c], R3 ;  /* 0x00003c0301007387 */ /* 0x0007e80000100800 */
[----:B------:R-:W4:Y:S01]  /*83820*/  LDL.LU R26, [R1+0xf4] ;  /* 0x0000f400011a7983 */ /* 0x000f220000300800 */
[----:B------:R-:W-:-:S02]  /*83830*/  @!P0 FMUL R19, R19, 16777216 ;  /* 0x4b80000013138820 */ /* 0x000fc40000400000 */
[----:B------:R-:W-:Y:S02]  /*83840*/  @!P0 FMUL R18, R18, 16777216 ;  /* 0x4b80000012128820 */ /* 0x000fe40000400000 */
[C---:B0-----:R-:W-:Y:S02]  /*83850*/  FMUL R2, R29.reuse, R19 ;  /* 0x000000131d027220 */ /* 0x041fe40000400000 */
[----:B-1----:R-:W-:-:S03]  /*83860*/  FMUL R0, R29, R18 ;  /* 0x000000121d007220 */ /* 0x002fc60000400000 */
[----:B------:R-:W-:Y:S04]  /*83870*/  STL [R1+0x10], R2 ;  /* 0x0000100201007387 */ /* 0x000fe80000100800 */
[----:B----4-:R-:W-:Y:S04]  /*83880*/  STL [R1+0x3484], R26 ;  /* 0x0034841a01007387 */ /* 0x010fe80000100800 */
[----:B------:R0:W-:Y:S04]  /*83890*/  STL [R1+0xc], R0 ;  /* 0x00000c0001007387 */ /* 0x0001e80000100800 */
[----:B---3--:R-:W3:Y:S01]  /*838a0*/  LDL.LU R3, [R1+0xf8] ;  /* 0x0000f80001037983 */ /* 0x008ee20000300800 */
[----:B------:R-:W-:-:S03]  /*838b0*/  @!P0 FMUL R11, R11, 16777216 ;  /* 0x4b8000000b0b8820 */ /* 0x000fc60000400000 */
[----:B---3--:R-:W-:Y:S04]  /*838c0*/  STL [R1+0x3488], R3 ;  /* 0x0034880301007387 */ /* 0x008fe80000100800 */
[----:B------:R-:W3:Y:S01]  /*838d0*/  LDL.LU R18, [R1+0x20] ;  /* 0x0000200001127983 */ /* 0x000ee20000300800 */
[----:B0-----:R-:W-:-:S03]  /*838e0*/  FMUL R0, R29, R11 ;  /* 0x0000000b1d007220 */ /* 0x001fc60000400000 */
[----:B---3--:R0:W-:Y:S04]  /*838f0*/  STL [R1+0x34a0], R18 ;  /* 0x0034a01201007387 */ /* 0x0081e80000100800 */
[----:B------:R-:W-:Y:S04]  /*83900*/  STL [R1+0x8], R0 ;  /* 0x0000080001007387 */ /* 0x000fe80000100800 */
[----:B0-----:R-:W3:Y:S04]  /*83910*/  LDL.LU R18, [R1+0x24] ;  /* 0x0000240001127983 */ /* 0x001ee80000300800 */
[----:B------:R-:W4:Y:S04]  /*83920*/  LDL.LU R19, [R1+0x30] ;  /* 0x0000300001137983 */ /* 0x000f280000300800 */
[----:B----4-:R0:W-:Y:S04]  /*83930*/  STL [R1+0x3498], R19 ;  /* 0x0034981301007387 */ /* 0x0101e80000100800 */
[----:B0-----:R-:W4:Y:S04]  /*83940*/  LDL.LU R19, [R1+0x34] ;  /* 0x0000340001137983 */ /* 0x001f280000300800 */
[----:B----4-:R0:W-:Y:S04]  /*83950*/  STL [R1+0x349c], R19 ;  /* 0x00349c1301007387 */ /* 0x0101e80000100800 */
[----:B0-----:R-:W4:Y:S04]  /*83960*/  LDL.LU R19, [R1+0x28] ;  /* 0x0000280001137983 */ /* 0x001f280000300800 */
[----:B------:R-:W5:Y:S04]  /*83970*/  LDL.LU R24, [R1+0x48] ;  /* 0x0000480001187983 */ /* 0x000f680000300800 */
[----:B-----5:R0:W-:Y:S04]  /*83980*/  STL [R1+0x3494], R24 ;  /* 0x0034941801007387 */ /* 0x0201e80000100800 */
[----:B0-----:R-:W5:Y:S04]  /*83990*/  LDL.LU R24, [R1+0x38] ;  /* 0x0000380001187983 */ /* 0x001f680000300800 */
[----:B------:R-:W2:Y:S01]  /*839a0*/  LDL.LU R3, [R1+0x178] ;  /* 0x0001780001037983 */ /* 0x000ea20000300800 */
[----:B------:R-:W-:-:S03]  /*839b0*/  @!P0 FMUL R25, R25, 16777216 ;  /* 0x4b80000019198820 */ /* 0x000fc60000400000 */
[----:B--2---:R0:W-:Y:S04]  /*839c0*/  STL [R1+0x348c], R3 ;  /* 0x00348c0301007387 */ /* 0x0041e80000100800 */
[----:B0-----:R-:W2:Y:S01]  /*839d0*/  LDL.LU R3, [R1+0x60] ;  /* 0x0000600001037983 */ /* 0x001ea20000300800 */
[----:B------:R-:W-:Y:S02]  /*839e0*/  FMUL R25, R29, R25 ;  /* 0x000000191d197220 */ /* 0x000fe40000400000 */
[----:B------:R-:W-:-:S03]  /*839f0*/  @!P0 FMUL R10, R10, 16777216 ;  /* 0x4b8000000a0a8820 */ /* 0x000fc60000400000 */
[----:B------:R-:W-:Y:S01]  /*83a00*/  F2FP.PACK_AB R15, R15, R25 ;  /* 0x000000190f0f723e */ /* 0x000fe200000000ff */
[----:B------:R-:W-:Y:S02]  /*83a10*/  @!P0 FMUL R9, R9, 16777216 ;  /* 0x4b80000009098820 */ /* 0x000fe40000400000 */
[C---:B------:R-:W-:Y:S02]  /*83a20*/  FMUL R0, R29.reuse, R10 ;  /* 0x0000000a1d007220 */ /* 0x040fe40000400000 */
[----:B------:R-:W-:Y:S02]  /*83a30*/  @!P0 FMUL R8, R8, 16777216 ;  /* 0x4b80000008088820 */ /* 0x000fe40000400000 */
[C---:B------:R-:W-:Y:S02]  /*83a40*/  FMUL R9, R29.reuse, R9 ;  /* 0x000000091d097220 */ /* 0x040fe40000400000 */
[----:B------:R-:W-:Y:S01]  /*83a50*/  FMUL R29, R29, R8 ;  /* 0x000000081d1d7220 */ /* 0x000fe20000400000 */
[----:B------:R-:W-:Y:S01]  /*83a60*/  STS.128 [R28+0x400], R12 ;  /* 0x0004000c1c007388 */ /* 0x000fe20000000c00 */
[----:B------:R-:W-:-:S02]  /*83a70*/  F2FP.PACK_AB R4, R4, R17 ;  /* 0x000000110404723e */ /* 0x000fc400000000ff */
[----:B------:R-:W-:Y:S01]  /*83a80*/  F2FP.PACK_AB R16, R5, R16 ;  /* 0x000000100510723e */ /* 0x000fe200000000ff */
        /* <DEDUP_REMOVED lines=12> */
[----:B------:R0:W-:Y:S04]  /*83b50*/  STL [R1+0x3438], R0 ;  /* 0x0034380001007387 */ /* 0x0001e80000100800 */
[----:B0-----:R-:W2:Y:S04]  /*83b60*/  LDL.LU R0, [R1+0xfc] ;  /* 0x0000fc0001007983 */ /* 0x001ea80000300800 */
[----:B------:R0:W-:Y:S04]  /*83b70*/  STL [R1], R9 ;  /* 0x0000000901007387 */ /* 0x0001e80000100800 */
[----:B0-----:R-:W2:Y:S04]  /*83b80*/  LDL.LU R9, [R1+0xe8] ;  /* 0x0000e80001097983 */ /* 0x001ea80000300800 */
        /* <DEDUP_REMOVED lines=8> */
[----:B------:R-:W2:Y:S02]  /*83c10*/  LDL.LU R5, [R1+0x14] ;  /* 0x0000140001057983 */ /* 0x000ea40000300800 */
[----:B--2---:R-:W-:-:S02]  /*83c20*/  F2FP.PACK_AB R5, R5, R6 ;  /* 0x000000060505723e */ /* 0x004fc400000000ff */
[----:B------:R-:W3:Y:S01]  /*83c30*/  LDL.LU R6, [R1+0x1c] ;  /* 0x00001c0001067983 */ /* 0x000ee20000300800 */
[----:B------:R-:W-:-:S03]  /*83c40*/  F2FP.PACK_AB R17, R17, R7 ;  /* 0x000000071111723e */ /* 0x000fc600000000ff */
[----:B------:R-:W2:Y:S01]  /*83c50*/  LDL.LU R7, [R1+0x2c] ;  /* 0x00002c0001077983 */ /* 0x000ea20000300800 */
[----:B---3--:R-:W-:-:S03]  /*83c60*/  F2FP.PACK_AB R6, R18, R6 ;  /* 0x000000061206723e */ /* 0x008fc600000000ff */
[----:B------:R-:W4:Y:S02]  /*83c70*/  LDL.LU R18, [R1+0x34a0] ;  /* 0x0034a00001127983 */ /* 0x000f240000300800 */
[----:B----4-:R-:W-:Y:S02]  /*83c80*/  F2FP.PACK_AB R18, R19, R18 ;  /* 0x000000121312723e */ /* 0x010fe400000000ff */
[----:B------:R-:W2:Y:S02]  /*83c90*/  LDL.LU R19, [R1+0x349c] ;  /* 0x00349c0001137983 */ /* 0x000ea40000300800 */
[----:B--2---:R-:W-:Y:S02]  /*83ca0*/  F2FP.PACK_AB R7, R19, R7 ;  /* 0x000000071307723e */ /* 0x004fe400000000ff */
[----:B------:R-:W5:Y:S02]  /*83cb0*/  LDL.LU R19, [R1+0x3498] ;  /* 0x0034980001137983 */ /* 0x000f640000300800 */
[----:B-----5:R-:W-:-:S02]  /*83cc0*/  F2FP.PACK_AB R19, R24, R19 ;  /* 0x000000131813723e */ /* 0x020fc400000000ff */
[----:B------:R-:W2:Y:S02]  /*83cd0*/  LDL.LU R24, [R1+0x3494] ;  /* 0x0034940001187983 */ /* 0x000ea40000300800 */
[----:B--2---:R-:W-:Y:S02]  /*83ce0*/  F2FP.PACK_AB R24, R3, R24 ;  /* 0x000000180318723e */ /* 0x004fe400000000ff */
[----:B------:R-:W2:Y:S02]  /*83cf0*/  LDL.LU R3, [R1+0x3490] ;  /* 0x0034900001037983 */ /* 0x000ea40000300800 */
[----:B--2---:R-:W-:Y:S02]  /*83d00*/  F2FP.PACK_AB R8, R3, R8 ;  /* 0x000000080308723e */ /* 0x004fe400000000ff */
[----:B------:R-:W2:Y:S01]  /*83d10*/  LDL.LU R3, [R1+0x348c] ;  /* 0x00348c0001037983 */ /* 0x000ea20000300800 */
[----:B------:R-:W-:Y:S02]  /*83d20*/  F2FP.PACK_AB R25, R26, R25 ;  /* 0x000000191a19723e */ /* 0x000fe400000000ff */
[----:B------:R-:W-:-:S02]  /*83d30*/  F2FP.PACK_AB R9, R13, R9 ;  /* 0x000000090d09723e */ /* 0x000fc400000000ff */
[----:B------:R-:W-:Y:S02]  /*83d40*/  F2FP.PACK_AB R13, R14, R29 ;  /* 0x0000001d0e0d723e */ /* 0x000fe400000000ff */
[----:B--2---:R-:W-:Y:S02]  /*83d50*/  F2FP.PACK_AB R12, R3, R12 ;  /* 0x0000000c030c723e */ /* 0x004fe400000000ff */
[----:B------:R-:W2:Y:S04]  /*83d60*/  LDL.LU R3, [R1+0x3488] ;  /* 0x0034880001037983 */ /* 0x000ea80000300800 */
[----:B------:R-:W3:Y:S04]  /*83d70*/  LDL.LU R26, [R1+0x3484] ;  /* 0x00348400011a7983 */ /* 0x000ee80000300800 */
[----:B------:R-:W4:Y:S01]  /*83d80*/  LDL.LU R29, [R1+0x260] ;  /* 0x00026000011d7983 */ /* 0x000f220000300800 */
[----:B---3--:R-:W-:-:S03]  /*83d90*/  F2FP.PACK_AB R26, R0, R26 ;  /* 0x0000001a001a723e */ /* 0x008fc600000000ff */
[----:B----4-:R-:W-:Y:S04]  /*83da0*/  STL [R1+0x3454], R29 ;  /* 0x0034541d01007387 */ /* 0x010fe80000100800 */
[----:B------:R-:W3:Y:S01]  /*83db0*/  LDL.LU R0, [R1+0x2a0] ;  /* 0x0002a00001007983 */ /* 0x000ee20000300800 */
[----:B--2---:R-:W-:-:S03]  /*83dc0*/  F2FP.PACK_AB R10, R10, R3 ;  /* 0x000000030a0a723e */ /* 0x004fc600000000ff */
[----:B---3--:R-:W-:Y:S04]  /*83dd0*/  STL [R1+0x3458], R0 ;  /* 0x0034580001007387 */ /* 0x008fe80000100800 */
[----:B------:R-:W2:Y:S01]  /*83de0*/  LDL.LU R3, [R1+0x264] ;  /* 0x0002640001037983 */ /* 0x000ea20000300800 */
[----:B------:R-:W-:Y:S02]  /*83df0*/  F2FP.PACK_AB R14, R15, R11 ;  /* 0x0000000b0f0e723e */ /* 0x000fe400000000ff */
[----:B------:R-:W-:Y:S02]  /*83e00*/  F2FP.PACK_AB R27, R20, R27 ;  /* 0x0000001b141b723e */ /* 0x000fe400000000ff */
[----:B------:R-:W-:Y:S01]  /*83e10*/  F2FP.PACK_AB R11, R23, R21 ;  /* 0x00000015170b723e */ /* 0x000fe200000000ff */
[----:B--2---:R-:W-:Y:S04]  /*83e20*/  STL [R1+0x345c], R3 ;  /* 0x00345c0301007387 */ /* 0x004fe80000100800 */
[----:B------:R-:W2:Y:S04]  /*83e30*/  LDL.LU R20, [R1+0x180] ;  /* 0x0001800001147983 */ /* 0x000ea80000300800 */
[----:B------:R-:W3:Y:S01]  /*83e40*/  LDL.LU R21, [R1+0x1a0] ;  /* 0x0001a00001157983 */ /* 0x000ee20000300800 */
[----:B------:R-:W-:-:S03]  /*83e50*/  F2FP.PACK_AB R15, R22, R2 ;  /* 0x00000002160f723e */ /* 0x000fc600000000ff */
[----:B---3--:R0:W-:Y:S04]  /*83e60*/  STL [R1+0x3480], R21 ;  /* 0x0034801501007387 */ /* 0x0081e80000100800 */
[----:B0-----:R-:W2:Y:S04]  /*83e70*/  LDL.LU R21, [R1+0x184] ;  /* 0x0001840001157983 */ /* 0x001ea80000300800 */
[----:B------:R-:W3:Y:S04]  /*83e80*/  LDL.LU R22, [R1+0x1ac] ;  /* 0x0001ac0001167983 */ /* 0x000ee80000300800 */
[----:B---3--:R0:W-:Y:S04]  /*83e90*/  STL [R1+0x347c], R22 ;  /* 0x00347c1601007387 */ /* 0x0081e80000100800 */
[----:B0-----:R-:W3:Y:S04]  /*83ea0*/  LDL.LU R22, [R1+0x1a8] ;  /* 0x0001a80001167983 */ /* 0x001ee80000300800 */
[----:B------:R-:W4:Y:S04]  /*83eb0*/  LDL.LU R23, [R1+0x1bc] ;  /* 0x0001bc0001177983 */ /* 0x000f280000300800 */
[----:B----4-:R0:W-:Y:S04]  /*83ec0*/  STL [R1+0x3478], R23 ;  /* 0x0034781701007387 */ /* 0x0101e80000100800 */
[----:B0-----:R-:W4:Y:S04]  /*83ed0*/  LDL.LU R23, [R1+0x1b4] ;  /* 0x0001b40001177983 */ /* 0x001f280000300800 */
[----:B------:R-:W5:Y:S04]  /*83ee0*/  LDL.LU R3, [R1+0x1e0] ;  /* 0x0001e00001037983 */ /* 0x000f680000300800 */
[----:B-----5:R0:W-:Y:S04]  /*83ef0*/  STL [R1+0x3460], R3 ;  /* 0x0034600301007387 */ /* 0x0201e80000100800 */
[----:B0-----:R-:W5:Y:S04]  /*83f00*/  LDL.LU R3, [R1+0x1dc] ;  /* 0x0001dc0001037983 */ /* 0x001f680000300800 */
        /* <DEDUP_REMOVED lines=10> */
[----:B------:R-:W3:Y:S04]  /*83fb0*/  LDL.LU R0, [R1+0x248] ;  /* 0x0002480001007983 */ /* 0x000ee80000300800 */
[----:B------:R-:W3:Y:S04]  /*83fc0*/  LDL.LU R29, [R1+0x24c] ;  /* 0x00024c00011d7983 */ /* 0x000ee80000300800 */
[----:B------:R-:W3:Y:S04]  /*83fd0*/  LDL R2, [R1+0x3c8] ;  /* 0x0003c80001027983 */ /* 0x000ee80000100800 */
[----:B------:R-:W-:Y:S04]  /*83fe0*/  STS.128 [R28+0x80], R4 ;  /* 0x000080041c007388 */ /* 0x000fe80000000c00 */
[----:B------:R-:W-:Y:S04]  /*83ff0*/  STS.128 [R28+0x480], R16 ;  /* 0x000480101c007388 */ /* 0x000fe80000000c00 */
[----:B------:R-:W-:Y:S04]  /*84000*/  STS.128 [R28+0x100], R24 ;  /* 0x000100181c007388 */ /* 0x000fe80000000c00 */
[----:B------:R-:W-:Y:S04]  /*84010*/  STS.128 [R28+0x500], R8 ;  /* 0x000500081c007388 */ /* 0x000fe80000000c00 */
[----:B------:R-:W-:Y:S01]  /*84020*/  STS.128 [R28+0x180], R12 ;  /* 0x0001800c1c007388 */ /* 0x000fe20000000c00 */
[----:B--2---:R-:W-:-:S03]  /*84030*/  F2FP.PACK_AB R20, R21, R20 ;  /* 0x000000141514723e */ /* 0x004fc600000000ff */
        /* <DEDUP_REMOVED lines=8> */
[----:B------:R-:W2:Y:S04]  /*840c0*/  LDL R18, [R1+0x254] ;  /* 0x0002540001127983 */ /* 0x000ea80000100800 */
        /* <DEDUP_REMOVED lines=13> */
[----:B------:R-:W2:Y:S02]  /*841a0*/  LDL.LU R21, [R1+0x3480] ;  /* 0x0034800001157983 */ /* 0x000ea40000300800 */
[----:B--2---:R-:W-:-:S02]  /*841b0*/  F2FP.PACK_AB R21, R22, R21 ;  /* 0x000000151615723e */ /* 0x004fc400000000ff */
[----:B------:R-:W4:Y:S02]  /*841c0*/  LDL.LU R22, [R1+0x347c] ;  /* 0x00347c0001167983 */ /* 0x000f240000300800 */
[----:B----4-:R-:W-:Y:S02]  /*841d0*/  F2FP.PACK_AB R22, R23, R22 ;  /* 0x000000161716723e */ /* 0x010fe400000000ff */
[----:B------:R-:W5:Y:S02]  /*841e0*/  LDL.LU R23, [R1+0x3478] ;  /* 0x0034780001177983 */ /* 0x000f640000300800 */
[----:B-----5:R-:W-:Y:S02]  /*841f0*/  F2FP.PACK_AB R23, R3, R23 ;  /* 0x000000170317723e */ /* 0x020fe400000000ff */
[----:B------:R-:W3:Y:S02]  /*84200*/  LDL.LU R3, [R1+0x3474] ;  /* 0x0034740001037983 */ /* 0x000ee40000300800 */
[----:B---3--:R-:W-:-:S02]  /*84210*/  F2FP.PACK_AB R4, R3, R4 ;  /* 0x000000040304723e */ /* 0x008fc400000000ff */
[----:B------:R-:W2:Y:S02]  /*84220*/  LDL.LU R3, [R1+0x3470] ;  /* 0x0034700001037983 */ /* 0x000ea40000300800 */
[----:B--2---:R-:W-:Y:S02]  /*84230*/  F2FP.PACK_AB R8, R3, R8 ;  /* 0x000000080308723e */ /* 0x004fe400000000ff */
[----:B------:R-:W2:Y:S02]  /*84240*/  LDL.LU R3, [R1+0x346c] ;  /* 0x00346c0001037983 */ /* 0x000ea40000300800 */
[----:B--2---:R-:W-:Y:S02]  /*84250*/  F2FP.PACK_AB R12, R3, R12 ;  /* 0x0000000c030c723e */ /* 0x004fe400000000ff */
[----:B------:R-:W2:Y:S02]  /*84260*/  LDL.LU R3, [R1+0x3468] ;  /* 0x0034680001037983 */ /* 0x000ea40000300800 */
[----:B--2---:R-:W-:-:S02]  /*84270*/  F2FP.PACK_AB R16, R3, R16 ;  /* 0x000000100310723e */ /* 0x004fc400000000ff */
[----:B------:R-:W2:Y:S02]  /*84280*/  LDL.LU R3, [R1+0x3464] ;  /* 0x0034640001037983 */ /* 0x000ea40000300800 */
[----:B--2---:R-:W-:Y:S02]  /*84290*/  F2FP.PACK_AB R5, R3, R5 ;  /* 0x000000050305723e */ /* 0x004fe400000000ff */
[----:B------:R-:W2:Y:S01]  /*842a0*/  LDL.LU R3, [R1+0x3460] ;  /* 0x0034600001037983 */ /* 0x000ea20000300800 */
[----:B------:R-:W-:Y:S02]  /*842b0*/  F2FP.PACK_AB R13, R0, R13 ;  /* 0x0000000d000d723e */ /* 0x000fe400000000ff */
[----:B------:R-:W-:Y:S02]  /*842c0*/  F2FP.PACK_AB R17, R29, R17 ;  /* 0x000000111d11723e */ /* 0x000fe400000000ff */
[----:B--2---:R-:W-:Y:S02]  /*842d0*/  F2FP.PACK_AB R9, R3, R9 ;  /* 0x000000090309723e */ /* 0x004fe400000000ff */
[----:B------:R-:W2:Y:S04]  /*842e0*/  LDL.LU R3, [R1+0x345c] ;  /* 0x00345c0001037983 */ /* 0x000ea80000300800 */
[----:B------:R-:W2:Y:S04]  /*842f0*/  LDL.LU R0, [R1+0x3458] ;  /* 0x0034580001007983 */ /* 0x000ea80000300800 */
[----:B------:R-:W3:Y:S01]  /*84300*/  LDL.LU R29, [R1+0x3454] ;  /* 0x00345400011d7983 */ /* 0x000ee20000300800 */
[----:B------:R-:W-:-:S02]  /*84310*/  F2FP.PACK_AB R10, R15, R10 ;  /* 0x0000000a0f0a723e */ /* 0x000fc400000000ff */
[----:B---3--:R-:W-:Y:S02]  /*84320*/  F2FP.PACK_AB R15, R2, R29 ;  /* 0x0000001d020f723e */ /* 0x008fe400000000ff */
[----:B------:R-:W3:Y:S04]  /*84330*/  LDL.LU R2, [R1+0x32c] ;  /* 0x00032c0001027983 */ /* 0x000ee80000300800 */
[----:B---3--:R0:W-:Y:S04]  /*84340*/  STL [R1+0x3448], R2 ;  /* 0x0034480201007387 */ /* 0x0081e80000100800 */
[----:B0-----:R-:W3:Y:S04]  /*84350*/  LDL.LU R2, [R1+0x328] ;  /* 0x0003280001027983 */ /* 0x001ee80000300800 */
[----:B---3--:R0:W-:Y:S04]  /*84360*/  STL [R1+0x344c], R2 ;  /* 0x00344c0201007387 */ /* 0x0081e80000100800 */
[----:B0-----:R-:W3:Y:S01]  /*84370*/  LDL.LU R2, [R1+0x2b0] ;  /* 0x0002b00001027983 */ /* 0x001ee20000300800 */
[----:B------:R-:W-:-:S02]  /*84380*/  F2FP.PACK_AB R6, R14, R6 ;  /* 0x000000060e06723e */ /* 0x000fc400000000ff */
[----:B------:R-:W-:Y:S02]  /*84390*/  F2FP.PACK_AB R14, R11, R24 ;  /* 0x000000180b0e723e */ /* 0x000fe400000000ff */
[----:B------:R-:W-:Y:S02]  /*843a0*/  F2FP.PACK_AB R11, R27, R19 ;  /* 0x000000131b0b723e */ /* 0x000fe400000000ff */
[----:B------:R-:W-:Y:S02]  /*843b0*/  F2FP.PACK_AB R18, R25, R18 ;  /* 0x000000121912723e */ /* 0x000fe400000000ff */
[----:B------:R-:W-:Y:S01]  /*843c0*/  F2FP.PACK_AB R7, R26, R7 ;  /* 0x000000071a07723e */ /* 0x000fe200000000ff */
[----:B---3--:R0:W-:Y:S04]  /*843d0*/  STL [R1+0x3450], R2 ;  /* 0x0034500201007387 */ /* 0x0081e80000100800 */
[----:B0-----:R-:W3:Y:S04]  /*843e0*/  LDL.LU R2, [R1+0x2ac] ;  /* 0x0002ac0001027983 */ /* 0x001ee80000300800 */
[----:B------:R-:W4:Y:S04]  /*843f0*/  LDL.LU R27, [R1+0x334] ;  /* 0x00033400011b7983 */ /* 0x000f280000300800 */
[----:B------:R-:W5:Y:S04]  /*84400*/  LDL.LU R24, [R1+0x2d0] ;  /* 0x0002d00001187983 */ /* 0x000f680000300800 */
[----:B------:R-:W5:Y:S04]  /*84410*/  LDL.LU R25, [R1+0x2c8] ;  /* 0x0002c80001197983 */ /* 0x000f680000300800 */
[----:B------:R-:W3:Y:S04]  /*84420*/  LDL.LU R26, [R1+0x340] ;  /* 0x00034000011a7983 */ /* 0x000ee80000300800 */
[----:B------:R-:W3:Y:S01]  /*84430*/  LDL.LU R29, [R1+0x2dc] ;  /* 0x0002dc00011d7983 */ /* 0x000ee20000300800 */
[----:B--2---:R-:W-:-:S03]  /*84440*/  F2FP.PACK_AB R19, R0, R3 ;  /* 0x000000030013723e */ /* 0x004fc600000000ff */
[----:B------:R-:W-:Y:S04]  /*84450*/  STS.128 [R28+0x580], R20 ;  /* 0x000580141c007388 */ /* 0x000fe80000000c00 */
[----:B------:R-:W-:Y:S04]  /*84460*/  STS.128 [R28+0x200], R4 ;  /* 0x000200041c007388 */ /* 0x000fe80000000c00 */
[----:B---3--:R0:W-:Y:S04]  /*84470*/  STL [R1+0x3440], R29 ;  /* 0x0034401d01007387 */ /* 0x0081e80000100800 */
[----:B0-----:R-:W2:Y:S04]  /*84480*/  LDL.LU R29, [R1+0x34c] ;  /* 0x00034c00011d7983 */ /* 0x001ea80000300800 */
[----:B------:R-:W3:Y:S04]  /*84490*/  LDL.LU R0, [R1+0x31c] ;  /* 0x00031c0001007983 */ /* 0x000ee80000300800 */
[----:B------:R-:W2:Y:S04]  /*844a0*/  LDL.LU R3, [R1+0x358] ;  /* 0x0003580001037983 */ /* 0x000ea80000300800 */
[----:B------:R-:W2:Y:S04]  /*844b0*/  LDL.LU R21, [R1+0x330] ;  /* 0x0003300001157983 */ /* 0x000ea80000300800 */
[----:B------:R-:W4:Y:S04]  /*844c0*/  LDL.LU R22, [R1+0x33c] ;  /* 0x00033c0001167983 */ /* 0x000f280000300800 */
[----:B------:R-:W2:Y:S04]  /*844d0*/  LDL.LU R23, [R1+0x2c4] ;  /* 0x0002c40001177983 */ /* 0x000ea80000300800 */
[----:B------:R-:W2:Y:S04]  /*844e0*/  LDL.LU R20, [R1+0x354] ;  /* 0x0003540001147983 */ /* 0x000ea80000300800 */
[----:B------:R-:W2:Y:S04]  /*844f0*/  LDL.LU R4, [R1+0x2a4] ;  /* 0x0002a40001047983 */ /* 0x000ea80000300800 */
[----:B------:R-:W3:Y:S04]  /*84500*/  LDL.LU R5, [R1+0x2b4] ;  /* 0x0002b40001057983 */ /* 0x000ee80000300800 */
[----:B------:R-:W3:Y:S04]  /*84510*/  LDL.LU R6, [R1+0x2cc] ;  /* 0x0002cc0001067983 */ /* 0x000ee80000300800 */
[----:B------:R-:W3:Y:S04]  /*84520*/  LDL.LU R7, [R1+0x2d4] ;  /* 0x0002d40001077983 */ /* 0x000ee80000300800 */
[----:B------:R0:W-:Y:S04]  /*84530*/  STS.128 [R28+0x600], R8 ;  /* 0x000600081c007388 */ /* 0x0001e80000000c00 */
[----:B------:R1:W-:Y:S04]  /*84540*/  STS.128 [R28+0x280], R12 ;  /* 0x0002800c1c007388 */ /* 0x0003e80000000c00 */
[----:B------:R1:W-:Y:S04]  /*84550*/  STS.128 [R28+0x680], R16 ;  /* 0x000680101c007388 */ /* 0x0003e80000000c00 */
[----:B0-----:R-:W3:Y:S04]  /*84560*/  LDL.LU R8, [R1+0x2a8] ;  /* 0x0002a80001087983 */ /* 0x001ee80000300800 */
[----:B------:R-:W3:Y:S04]  /*84570*/  LDL.LU R9, [R1+0x2b8] ;  /* 0x0002b80001097983 */ /* 0x000ee80000300800 */
[----:B------:R-:W3:Y:S04]  /*84580*/  LDL.LU R10, [R1+0x338] ;  /* 0x00033800010a7983 */ /* 0x000ee80000300800 */
[----:B------:R-:W3:Y:S04]  /*84590*/  LDL.LU R11, [R1+0x2d8] ;  /* 0x0002d800010b7983 */ /* 0x000ee80000300800 */
[----:B-1----:R-:W3:Y:S04]  /*845a0*/  LDL.LU R12, [R1+0x320] ;  /* 0x00032000010c7983 */ /* 0x002ee80000300800 */
[----:B------:R-:W3:Y:S04]  /*845b0*/  LDL.LU R13, [R1+0x2c0] ;  /* 0x0002c000010d7983 */ /* 0x000ee80000300800 */
[----:B------:R-:W3:Y:S04]  /*845c0*/  LDL.LU R14, [R1+0x348] ;  /* 0x00034800010e7983 */ /* 0x000ee80000300800 */
[----:B------:R-:W3:Y:S04]  /*845d0*/  LDL.LU R15, [R1+0x350] ;  /* 0x00035000010f7983 */ /* 0x000ee80000300800 */
[----:B------:R-:W3:Y:S04]  /*845e0*/  LDL.LU R16, [R1+0x324] ;  /* 0x0003240001107983 */ /* 0x000ee80000300800 */
[----:B------:R-:W3:Y:S04]  /*845f0*/  LDL.LU R17, [R1+0x2bc] ;  /* 0x0002bc0001117983 */ /* 0x000ee80000300800 */
[----:B------:R-:W3:Y:S04]  /*84600*/  LDL.LU R18, [R1+0x344] ;  /* 0x0003440001127983 */ /* 0x000ee80000300800 */
[----:B------:R-:W3:Y:S01]  /*84610*/  LDL.LU R19, [R1+0x35c] ;  /* 0x00035c0001137983 */ /* 0x000ee20000300800 */
[----:B--2---:R-:W-:-:S03]  /*84620*/  F2FP.PACK_AB R4, R2, R4 ;  /* 0x000000040204723e */ /* 0x004fc600000000ff */
[----:B------:R-:W3:Y:S02]  /*84630*/  LDL.LU R2, [R1+0x3450] ;  /* 0x0034500001027983 */ /* 0x000ee40000300800 */
[----:B---3--:R-:W-:Y:S02]  /*84640*/  F2FP.PACK_AB R8, R2, R8 ;  /* 0x000000080208723e */ /* 0x008fe400000000ff */
[----:B------:R-:W2:Y:S02]  /*84650*/  LDL.LU R2, [R1+0x344c] ;  /* 0x00344c0001027983 */ /* 0x000ea40000300800 */
[----:B--2---:R-:W-:Y:S02]  /*84660*/  F2FP.PACK_AB R12, R2, R12 ;  /* 0x0000000c020c723e */ /* 0x004fe400000000ff */
[----:B------:R-:W2:Y:S01]  /*84670*/  LDL.LU R2, [R1+0x3448] ;  /* 0x0034480001027983 */ /* 0x000ea20000300800 */
[----:B------:R-:W-:Y:S02]  /*84680*/  F2FP.PACK_AB R5, R17, R5 ;  /* 0x000000051105723e */ /* 0x000fe400000000ff */
[----:B------:R-:W-:-:S02]  /*84690*/  F2FP.PACK_AB R9, R13, R9 ;  /* 0x000000090d09723e */ /* 0x000fc400000000ff */
[----:B----4-:R-:W-:Y:S02]  /*846a0*/  F2FP.PACK_AB R17, R22, R27 ;  /* 0x0000001b1611723e */ /* 0x010fe400000000ff */
[----:B------:R-:W-:Y:S02]  /*846b0*/  F2FP.PACK_AB R13, R10, R21 ;  /* 0x000000150a0d723e */ /* 0x000fe400000000ff */
[----:B-----5:R-:W-:Y:S02]  /*846c0*/  F2FP.PACK_AB R10, R24, R25 ;  /* 0x00000019180a723e */ /* 0x020fe400000000ff */
[----:B------:R-:W-:Y:S02]  /*846d0*/  F2FP.PACK_AB R6, R6, R23 ;  /* 0x000000170606723e */ /* 0x000fe400000000ff */
[----:B------:R-:W-:Y:S02]  /*846e0*/  F2FP.PACK_AB R14, R14, R26 ;  /* 0x0000001a0e0e723e */ /* 0x000fe400000000ff */
[----:B------:R-:W-:-:S02]  /*846f0*/  F2FP.PACK_AB R18, R29, R18 ;  /* 0x000000121d12723e */ /* 0x000fc400000000ff */
[----:B--2---:R-:W-:Y:S02]  /*84700*/  F2FP.PACK_AB R16, R2, R16 ;  /* 0x000000100210723e */ /* 0x004fe400000000ff */
[----:B------:R-:W2:Y:S04]  /*84710*/  LDL.LU R2, [R1+0x3444] ;  /* 0x0034440001027983 */ /* 0x000ea80000300800 */
[----:B------:R-:W3:Y:S04]  /*84720*/  LDL.LU R27, [R1+0x64] ;  /* 0x00006400011b7983 */ /* 0x000ee80000300800 */
[----:B------:R-:W4:Y:S04]  /*84730*/  LDL.LU R21, [R1+0x6c] ;  /* 0x00006c0001157983 */ /* 0x000f280000300800 */
[----:B------:R-:W5:Y:S04]  /*84740*/  LDL.LU R22, [R1+0xcc] ;  /* 0x0000cc0001167983 */ /* 0x000f680000300800 */
[----:B------:R0:W2:Y:S04]  /*84750*/  LDL R24, [R1+0x414] ;  /* 0x0004140001187983 */ /* 0x0000a80000100800 */
[----:B------:R-:W2:Y:S04]  /*84760*/  LDL.LU R23, [R1+0x3c] ;  /* 0x00003c0001177983 */ /* 0x000ea80000300800 */
[----:B------:R-:W2:Y:S04]  /*84770*/  LDL.LU R25, [R1+0xc] ;  /* 0x00000c0001197983 */ /* 0x000ea80000300800 */
[----:B------:R-:W2:Y:S04]  /*84780*/  LDL.LU R26, [R1+0x44] ;  /* 0x00004400011a7983 */ /* 0x000ea80000300800 */
[----:B------:R-:W2:Y:S01]  /*84790*/  LDL.LU R29, [R1+0x3440] ;  /* 0x00344000011d7983 */ /* 0x000ea20000300800 */
[----:B------:R-:W-:-:S02]  /*847a0*/  F2FP.PACK_AB R11, R0, R11 ;  /* 0x0000000b000b723e */ /* 0x000fc400000000ff */
[----:B------:R-:W-:-:S03]  /*847b0*/  F2FP.PACK_AB R15, R3, R15 ;  /* 0x0000000f030f723e */ /* 0x000fc600000000ff */
[----:B------:R-:W-:Y:S01]  /*847c0*/  STS.128 [R28+0x700], R8 ;  /* 0x000700081c007388 */ /* 0x000fe20000000c00 */
[----:B------:R-:W-:-:S03]  /*847d0*/  F2FP.PACK_AB R19, R19, R20 ;  /* 0x000000141313723e */ /* 0x000fc600000000ff */
[----:B------:R-:W-:Y:S01]  /*847e0*/  STS.128 [R28+0x380], R12 ;  /* 0x0003800c1c007388 */ /* 0x000fe20000000c00 */
[----:B--2---:R-:W-:-:S03]  /*847f0*/  F2FP.PACK_AB R7, R29, R7 ;  /* 0x000000071d07723e */ /* 0x004fc600000000ff */
[----:B------:R-:W2:Y:S04]  /*84800*/  LDL.LU R29, [R1+0x343c] ;  /* 0x00343c00011d7983 */ /* 0x000ea80000300800 */
[----:B------:R-:W2:Y:S01]  /*84810*/  LDL.LU R0, [R1+0x3438] ;  /* 0x0034380001007983 */ /* 0x000ea20000300800 */
[----:B------:R-:W-:-:S03]  /*84820*/  ISETP.GE.U32.AND P0, PT, R2, 0x7f800000, PT ;  /* 0x7f8000000200780c */ /* 0x000fc60003f06070 */
[----:B------:R-:W3:Y:S04]  /*84830*/  LDL.LU R3, [R1+0x3434] ;  /* 0x0034340001037983 */ /* 0x000ee80000300800 */
[----:B------:R1:W-:Y:S04]  /*84840*/  STS.128 [R28+0x300], R4 ;  /* 0x000300041c007388 */ /* 0x0003e80000000c00 */
[----:B------:R0:W-:Y:S02]  /*84850*/  STS.128 [R28+0x780], R16 ;  /* 0x000780101c007388 */ /* 0x0001e40000000c00 */
[----:B------:R-:W-:-:S02]  /*84860*/  @P0 IMAD.MOV.U32 R20, RZ, RZ, 0x7f800000 ;  /* 0x7f800000ff140424 */ /* 0x000fc400078e00ff */
[----:B-1----:R-:W3:Y:S04]  /*84870*/  LDL.LU R4, [R1+0x94] ;  /* 0x0000940001047983 */ /* 0x002ee80000300800 */
[----:B------:R-:W3:Y:S04]  /*84880*/  LDL.LU R5, [R1+0xac] ;  /* 0x0000ac0001057983 */ /* 0x000ee80000300800 */
        /* <DEDUP_REMOVED lines=8> */
[----:B------:R-:W-:-:S03]  /*84910*/  @P0 FFMA.FTZ R24, R2, R20, +INF ;  /* 0x7f80000002180423 */ /* 0x000fc60000010014 */
[----:B------:R-:W4:Y:S04]  /*84920*/  LDL.LU R14, [R1+0xc0] ;  /* 0x0000c000010e7983 */ /* 0x000f280000300800 */
[----:B------:R-:W4:Y:S04]  /*84930*/  LDL.LU R15, [R1+0x70] ;  /* 0x00007000010f7983 */ /* 0x000f280000300800 */
[----:B0-----:R-:W4:Y:S04]  /*84940*/  LDL.LU R16, [R1] ;  /* 0x0000000001107983 */ /* 0x001f280000300800 */
[----:B------:R-:W4:Y:S04]  /*84950*/  LDL.LU R17, [R1+0xa0] ;  /* 0x0000a00001117983 */ /* 0x000f280000300800 */
[----:B------:R-:W5:Y:S04]  /*84960*/  LDL.LU R18, [R1+0x50] ;  /* 0x0000500001127983 */ /* 0x000f680000300800 */
[----:B------:R-:W5:Y:S04]  /*84970*/  LDL.LU R19, [R1+0x5c] ;  /* 0x00005c0001137983 */ /* 0x000f680000300800 */
[----:B------:R-:W5:Y:S04]  /*84980*/  LDL.LU R2, [R1+0x3430] ;  /* 0x0034300001027983 */ /* 0x000f680000300800 */
[----:B------:R-:W5:Y:S04]  /*84990*/  LDL.LU R20, [R1+0x9c] ;  /* 0x00009c0001147983 */ /* 0x000f680000300800 */
[----:B------:R2:W-:Y:S02]  /*849a0*/  @P0 STL [R1+0x414], R24 ;  /* 0x0004141801000387 */ /* 0x0005e40000100800 */
[----:B--2---:R-:W-:-:S02]  /*849b0*/  F2FP.PACK_AB R24, R0, R29 ;  /* 0x0000001d0018723e */ /* 0x004fc400000000ff */
[----:B------:R-:W2:Y:S04]  /*849c0*/  LDL.LU R0, [R1+0x342c] ;  /* 0x00342c0001007983 */ /* 0x000ea80000300800 */
[----:B------:R0:W-:Y:S04]  /*849d0*/  STL [R1+0x3374], R29 ;  /* 0x0033741d01007387 */ /* 0x0001e80000100800 */
[----:B0-----:R-:W2:Y:S01]  /*849e0*/  LDL.LU R29, [R1+0x8] ;  /* 0x00000800011d7983 */ /* 0x001ea20000300800 */
[----:B---3--:R-:W-:-:S03]  /*849f0*/  F2FP.PACK_AB R5, R5, R3 ;  /* 0x000000030505723e */ /* 0x008fc600000000ff */
[----:B------:R-:W3:Y:S01]  /*84a00*/  LDL.LU R3, [R1+0x3428] ;  /* 0x0034280001037983 */ /* 0x000ee20000300800 */
[----:B----4-:R-:W-:Y:S02]  /*84a10*/  F2FP.PACK_AB R8, R17, R8 ;  /* 0x000000081108723e */ /* 0x010fe400000000ff */
[----:B------:R-:W-:Y:S02]  /*84a20*/  F2FP.PACK_AB R17, R9, R11 ;  /* 0x0000000b0911723e */ /* 0x000fe400000000ff */
[----:B------:R-:W-:Y:S02]  /*84a30*/  F2FP.PACK_AB R25, R23, R25 ;  /* 0x000000191719723e */ /* 0x000fe400000000ff */
[----:B------:R-:W0:Y:S01]  /*84a40*/  S2R R23, SR_TID.X ;  /* 0x0000000000177919 */ /* 0x000e220000002100 */
[----:B-----5:R-:W-:Y:S02]  /*84a50*/  F2FP.PACK_AB R26, R18, R26 ;  /* 0x0000001a121a723e */ /* 0x020fe400000000ff */
[----:B------:R-:W-:-:S02]  /*84a60*/  F2FP.PACK_AB R18, R19, R12 ;  /* 0x0000000c1312723e */ /* 0x000fc400000000ff */
[----:B------:R-:W-:Y:S02]  /*84a70*/  F2FP.PACK_AB R6, R13, R6 ;  /* 0x000000060d06723e */ /* 0x000fe400000000ff */
[----:B------:R-:W-:Y:S02]  /*84a80*/  F2FP.PACK_AB R10, R14, R10 ;  /* 0x0000000a0e0a723e */ /* 0x000fe400000000ff */
[----:B------:R-:W-:Y:S01]  /*84a90*/  F2FP.PACK_AB R27, R15, R27 ;  /* 0x0000001b0f1b723e */ /* 0x000fe200000000ff */
[----:B------:R-:W-:Y:S01]  /*84aa0*/  BAR.SYNC.DEFER_BLOCKING 0x0 ;  /* 0x0000000000007b1d */ /* 0x000fe20000010000 */
[C---:B0-----:R-:W-:Y:S02]  /*84ab0*/  SHF.L.U32 R11, R23.reuse, 0xc, RZ ;  /* 0x0000000c170b7819 */ /* 0x041fe400000006ff */
[----:B------:R-:W-:Y:S02]  /*84ac0*/  LOP3.LUT R23, R23, 0x7f, RZ, 0xc0, !PT ;  /* 0x0000007f17177812 */ /* 0x000fe400078ec0ff */
[----:B------:R-:W-:-:S04]  /*84ad0*/  LOP3.LUT R11, R11, 0x6000, RZ, 0xc0, !PT ;  /* 0x000060000b0b7812 */ /* 0x000fc800078ec0ff */
[----:B------:R-:W-:-:S05]  /*84ae0*/  LEA R23, R23, R11, 0x4 ;  /* 0x0000000b17177211 */ /* 0x000fca00078e20ff */
[----:B------:R-:W0:Y:S01]  /*84af0*/  LDS.128 R12, [R23] ;  /* 0x00000000170c7984 */ /* 0x000e220000000c00 */
[----:B--2---:R-:W-:-:S03]  /*84b00*/  F2FP.PACK_AB R9, R0, R2 ;  /* 0x000000020009723e */ /* 0x004fc600000000ff */
[----:B------:R-:W2:Y:S04]  /*84b10*/  LDL.LU R0, [R1+0x3424] ;  /* 0x0034240001007983 */ /* 0x000ea80000300800 */
[----:B------:R-:W2:Y:S04]  /*84b20*/  LDL.LU R2, [R1+0x3420] ;  /* 0x0034200001027983 */ /* 0x000ea80000300800 */
[----:B0-----:R-:W-:Y:S04]  /*84b30*/  STL.64 [R1+0x10], R12 ;  /* 0x0000100c01007387 */ /* 0x001fe80000100a00 */
[----:B------:R-:W-:Y:S04]  /*84b40*/  STL.64 [R1+0x18], R14 ;  /* 0x0000180e01007387 */ /* 0x000fe80000100a00 */
[----:B------:R-:W0:Y:S04]  /*84b50*/  LDS.128 R12, [R23+0x800] ;  /* 0x00080000170c7984 */ /* 0x000e280000000c00 */
[----:B0-----:R-:W-:Y:S04]  /*84b60*/  STL.64 [R1+0x50], R12 ;  /* 0x0000500c01007387 */ /* 0x001fe80000100a00 */
[----:B------:R-:W-:Y:S04]  /*84b70*/  STL.64 [R1+0x58], R14 ;  /* 0x0000580e01007387 */ /* 0x000fe80000100a00 */
[----:B------:R-:W0:Y:S01]  /*84b80*/  LDS.128 R12, [R23+0x1000] ;  /* 0x00100000170c7984 */ /* 0x000e220000000c00 */
[----:B------:R-:W-:-:S02]  /*84b90*/  F2FP.PACK_AB R19, R7, R21 ;  /* 0x000000150713723e */ /* 0x000fc400000000ff */
[----:B---3--:R-:W-:Y:S02]  /*84ba0*/  F2FP.PACK_AB R7, R22, R3 ;  /* 0x000000031607723e */ /* 0x008fe400000000ff */
[----:B------:R-:W-:Y:S02]  /*84bb0*/  F2FP.PACK_AB R4, R20, R4 ;  /* 0x000000041404723e */ /* 0x000fe400000000ff */
[----:B------:R-:W-:Y:S01]  /*84bc0*/  LOP3.LUT R3, R23, 0x60, RZ, 0x3c, !PT ;  /* 0x0000006017037812 */ /* 0x000fe200078e3cff */
[----:B0-----:R-:W-:Y:S04]  /*84bd0*/  STL.64 [R1+0x80], R12 ;  /* 0x0000800c01007387 */ /* 0x001fe80000100a00 */
[----:B------:R-:W-:Y:S01]  /*84be0*/  STL.64 [R1+0x88], R14 ;  /* 0x0000880e01007387 */ /* 0x000fe20000100a00 */
[----:B------:R-:W-:-:S02]  /*84bf0*/  F2FP.PACK_AB R16, R29, R16 ;  /* 0x000000101d10723e */ /* 0x000fc400000000ff */
[----:B--2---:R-:W-:Y:S02]  /*84c00*/  F2FP.PACK_AB R11, R2, R0 ;  /* 0x00000000020b723e */ /* 0x004fe400000000ff */
[C---:B------:R-:W-:Y:S02]  /*84c10*/  LOP3.LUT R2, R23.reuse, 0x20, RZ, 0x3c, !PT ;  /* 0x0000002017027812 */ /* 0x040fe400078e3cff */
[----:B------:R-:W-:Y:S02]  /*84c20*/  LOP3.LUT R0, R23, 0x40, RZ, 0x3c, !PT ;  /* 0x0000004017007812 */ /* 0x000fe400078e3cff */
[----:B------:R-:W-:Y:S04]  /*84c30*/  LDS.128 R20, [R23+0x1800] ;  /* 0x0018000017147984 */ /* 0x000fe80000000c00 */
[----:B------:R-:W0:Y:S04]  /*84c40*/  LDS.128 R12, [R2] ;  /* 0x00000000020c7984 */ /* 0x000e280000000c00 */
[----:B0-----:R-:W-:Y:S01]  /*84c50*/  STL.64 [R1+0x20], R12 ;  /* 0x0000200c01007387 */ /* 0x001fe20000100a00 */
[----:B------:R-:W-:-:S03]  /*84c60*/  IMAD.MOV.U32 R29, RZ, RZ, R15 ;  /* 0x000000ffff1d7224 */ /* 0x000fc600078e000f */
[----:B------:R-:W-:Y:S04]  /*84c70*/  STL.64 [R1+0xc0], R20 ;  /* 0x0000c01401007387 */ /* 0x000fe80000100a00 */
[----:B------:R-:W-:Y:S04]  /*84c80*/  STL.64 [R1+0xc8], R22 ;  /* 0x0000c81601007387 */ /* 0x000fe80000100a00 */
[----:B------:R-:W-:Y:S04]  /*84c90*/  STL [R1+0x28], R14 ;  /* 0x0000280e01007387 */ /* 0x000fe80000100800 */
[----:B------:R-:W0:Y:S04]  /*84ca0*/  LDS.128 R12, [R2+0x800] ;  /* 0x00080000020c7984 */ /* 0x000e280000000c00 */
[----:B------:R-:W-:Y:S04]  /*84cb0*/  STL [R1+0x3378], R29 ;  /* 0x0033781d01007387 */ /* 0x000fe80000100800 */
[----:B------:R-:W1:Y:S04]  /*84cc0*/  LDS.128 R20, [R2+0x1000] ;  /* 0x0010000002147984 */ /* 0x000e680000000c00 */
[----:B0-----:R-:W-:Y:S04]  /*84cd0*/  STL.64 [R1+0x60], R12 ;  /* 0x0000600c01007387 */ /* 0x001fe80000100a00 */
[----:B------:R-:W-:Y:S04]  /*84ce0*/  STL.64 [R1+0x68], R14 ;  /* 0x0000680e01007387 */ /* 0x000fe80000100a00 */
[----:B------:R-:W0:Y:S04]  /*84cf0*/  LDS.128 R12, [R2+0x1800] ;  /* 0x00180000020c7984 */ /* 0x000e280000000c00 */
[----:B-1----:R-:W-:Y:S04]  /*84d00*/  STL.64 [R1+0x90], R20 ;  /* 0x0000901401007387 */ /* 0x002fe80000100a00 */
[----:B------:R-:W-:Y:S04]  /*84d10*/  STL.64 [R1+0x98], R22 ;  /* 0x0000981601007387 */ /* 0x000fe80000100a00 */
[----:B------:R-:W1:Y:S04]  /*84d20*/  LDS.128 R20, [R0] ;  /* 0x0000000000147984 */ /* 0x000e680000000c00 */
[----:B0-----:R-:W-:Y:S04]  /*84d30*/  STL.64 [R1+0xd0], R12 ;  /* 0x0000d00c01007387 */ /* 0x001fe80000100a00 */
[----:B------:R-:W-:Y:S04]  /*84d40*/  STL.64 [R1+0xd8], R14 ;  /* 0x0000d80e01007387 */ /* 0x000fe80000100a00 */
[----:B------:R-:W0:Y:S04]  /*84d50*/  LDS.128 R12, [R0+0x800] ;  /* 0x00080000000c7984 */ /* 0x000e280000000c00 */
[----:B-1----:R-:W-:Y:S04]  /*84d60*/  STL.64 [R1+0x30], R20 ;  /* 0x0000301401007387 */ /* 0x002fe80000100a00 */
[----:B------:R-:W-:Y:S04]  /*84d70*/  STL.64 [R1+0x38], R22 ;  /* 0x0000381601007387 */ /* 0x000fe80000100a00 */
        /* <DEDUP_REMOVED lines=10> */
[----:B-1----:R-:W-:Y:S04]  /*84e20*/  STL.64 [R1], R20 ;  /* 0x0000001401007387 */ /* 0x002fe80000100a00 */
[----:B------:R-:W-:Y:S04]  /*84e30*/  STL.64 [R1+0x8], R22 ;  /* 0x0000081601007387 */ /* 0x000fe80000100a00 */
[----:B------:R-:W-:Y:S04]  /*84e40*/  LDS.128 R20, [R3+0x1000] ;  /* 0x0010000003147984 */ /* 0x000fe80000000c00 */
[----:B0-----:R-:W-:Y:S04]  /*84e50*/  STL.64 [R1+0x70], R12 ;  /* 0x0000700c01007387 */ /* 0x001fe80000100a00 */
[----:B------:R-:W-:Y:S04]  /*84e60*/  STL.64 [R1+0x78], R14 ;  /* 0x0000780e01007387 */ /* 0x000fe80000100a00 */
[----:B------:R-:W0:Y:S04]  /*84e70*/  LDS.128 R12, [R3+0x1800] ;  /* 0x00180000030c7984 */ /* 0x000e280000000c00 */
[----:B------:R-:W-:Y:S06]  /*84e80*/  BAR.SYNC.DEFER_BLOCKING 0x0 ;  /* 0x0000000000007b1d */ /* 0x000fec0000010000 */
[----:B0-----:R-:W-:Y:S04]  /*84e90*/  STL.64 [R1+0xf0], R12 ;  /* 0x0000f00c01007387 */ /* 0x001fe80000100a00 */
[----:B------:R0:W-:Y:S04]  /*84ea0*/  STL.64 [R1+0xb0], R20 ;  /* 0x0000b01401007387 */ /* 0x0001e80000100a00 */
[----:B------:R-:W-:Y:S04]  /*84eb0*/  STL.64 [R1+0xb8], R22 ;  /* 0x0000b81601007387 */ /* 0x000fe80000100a00 */
[----:B------:R-:W-:Y:S04]  /*84ec0*/  STL [R1+0xfc], R15 ;  /* 0x0000fc0f01007387 */ /* 0x000fe80000100800 */
[----:B0-----:R-:W2:Y:S04]  /*84ed0*/  LDL.LU R20, [R1+0x114] ;  /* 0x0001140001147983 */ /* 0x001ea80000300800 */
[----:B------:R-:W3:Y:S04]  /*84ee0*/  LDL.LU R12, [R1+0x1f4] ;  /* 0x0001f400010c7983 */ /* 0x000ee80000300800 */
[----:B---3--:R0:W-:Y:S04]  /*84ef0*/  STL [R1+0x3414], R12 ;  /* 0x0034140c01007387 */ /* 0x0081e80000100800 */
[----:B0-----:R-:W3:Y:S04]  /*84f00*/  LDL.LU R12, [R1+0x1f8] ;  /* 0x0001f800010c7983 */ /* 0x001ee80000300800 */
[----:B---3--:R0:W-:Y:S04]  /*84f10*/  STL [R1+0x3418], R12 ;  /* 0x0034180c01007387 */ /* 0x0081e80000100800 */
[----:B0-----:R-:W3:Y:S04]  /*84f20*/  LDL.LU R12, [R1+0x120] ;  /* 0x00012000010c7983 */ /* 0x001ee80000300800 */
[----:B---3--:R0:W-:Y:S04]  /*84f30*/  STL [R1+0x341c], R12 ;  /* 0x00341c0c01007387 */ /* 0x0081e80000100800 */
[----:B0-----:R-:W2:Y:S04]  /*84f40*/  LDL.LU R12, [R1+0x11c] ;  /* 0x00011c00010c7983 */ /* 0x001ea80000300800 */
[----:B------:R-:W3:Y:S04]  /*84f50*/  LDL.LU R21, [R1+0x124] ;  /* 0x0001240001157983 */ /* 0x000ee80000300800 */
[----:B---3--:R0:W-:Y:S04]  /*84f60*/  STL [R1+0x3410], R21 ;  /* 0x0034101501007387 */ /* 0x0081e80000100800 */
[----:B0-----:R-:W3:Y:S04]  /*84f70*/  LDL.LU R21, [R1+0x1fc] ;  /* 0x0001fc0001157983 */ /* 0x001ee80000300800 */
[----:B------:R-:W4:Y:S04]  /*84f80*/  LDL.LU R2, [R1+0x20c] ;  /* 0x00020c0001027983 */ /* 0x000f280000300800 */
[----:B----4-:R0:W-:Y:S04]  /*84f90*/  STL [R1+0x3408], R2 ;  /* 0x0034080201007387 */ /* 0x0101e80000100800 */
[----:B0-----:R-:W4:Y:S01]  /*84fa0*/  LDL.LU R2, [R1+0x130] ;  /* 0x0001300001027983 */ /* 0x001f220000300800 */
[----:B------:R-:W-:-:S03]  /*84fb0*/  MOV R29, R14 ;  /* 0x0000000e001d7202 */ /* 0x000fc60000000f00 */
[----:B------:R-:W-:Y:S04]  /*84fc0*/  STS.128 [R28], R24 ;  /* 0x000000181c007388 */ /* 0x000fe80000000c00 */
[----:B------:R-:W-:Y:S04]  /*84fd0*/  STS.128 [R28+0x400], R16 ;  /* 0x000400101c007388 */ /* 0x000fe80000000c00 */
[----:B------:R-:W-:Y:S04]  /*84fe0*/  STS.128 [R28+0x80], R4 ;  /* 0x000080041c007388 */ /* 0x000fe80000000c00 */
[----:B------:R-:W-:Y:S01]  /*84ff0*/  STS.128 [R28+0x480], R8 ;  /* 0x000480081c007388 */ /* 0x000fe20000000c00 */
[----:B--2---:R-:W-:-:S03]  /*85000*/  F2FP.PACK_AB R20, R12, R20 ;  /* 0x000000140c14723e */ /* 0x004fc600000000ff */
[----:B----4-:R0:W-:Y:S04]  /*85010*/  STL [R1+0x340c], R2 ;  /* 0x00340c0201007387 */ /* 0x0101e80000100800 */
[----:B0-----:R-:W2:Y:S04]  /*85020*/  LDL.LU R2, [R1+0x12c] ;  /* 0x00012c0001027983 */ /* 0x001ea80000300800 */
[----:B------:R-:W4:Y:S04]  /*85030*/  LDL.LU R0, [R1+0x210] ;  /* 0x0002100001007983 */ /* 0x000f280000300800 */
[----:B------:R-:W4:Y:S04]  /*85040*/  LDL.LU R13, [R1+0x204] ;  /* 0x00020400010d7983 */ /* 0x000f280000300800 */
[----:B------:R-:W5:Y:S04]  /*85050*/  LDL.LU R22, [R1+0x134] ;  /* 0x0001340001167983 */ /* 0x000f680000300800 */
[----:B------:R-:W2:Y:S04]  /*85060*/  LDL.LU R14, [R1+0x218] ;  /* 0x00021800010e7983 */ /* 0x000ea80000300800 */
[----:B------:R-:W2:Y:S04]  /*85070*/  LDL.LU R23, [R1+0x144] ;  /* 0x0001440001177983 */ /* 0x000ea80000300800 */
[----:B------:R-:W2:Y:S04]  /*85080*/  LDL.LU R15, [R1+0x274] ;  /* 0x00027400010f7983 */ /* 0x000ea80000300800 */
[----:B------:R0:W-:Y:S04]  /*85090*/  STL [R1+0x339c], R29 ;  /* 0x00339c1d01007387 */ /* 0x0001e80000100800 */
[----:B0-----:R-:W2:Y:S04]  /*850a0*/  LDL.LU R29, [R1+0x284] ;  /* 0x00028400011d7983 */ /* 0x001ea80000300800 */
[----:B------:R-:W-:Y:S04]  /*850b0*/  STL [R1+0x335c], R3 ;  /* 0x00335c0301007387 */ /* 0x000fe80000100800 */
        /* <DEDUP_REMOVED lines=20> */
[----:B------:R-:W5:Y:S04]  /*85200*/  LDL.LU R10, [R1+0x13c] ;  /* 0x00013c00010a7983 */ /* 0x000f680000300800 */
[----:B------:R-:W2:Y:S04]  /*85210*/  LDL.LU R11, [R1+0x268] ;  /* 0x00026800010b7983 */ /* 0x000ea80000300800 */
[----:B------:R-:W2:Y:S02]  /*85220*/  LDL.LU R12, [R1+0x341c] ;  /* 0x00341c00010c7983 */ /* 0x000ea40000300800 */
[----:B--2---:R-:W-:-:S02]  /*85230*/  F2FP.PACK_AB R4, R12, R4 ;  /* 0x000000040c04723e */ /* 0x004fc400000000ff */
[----:B------:R-:W2:Y:S02]  /*85240*/  LDL.LU R12, [R1+0x3418] ;  /* 0x00341800010c7983 */ /* 0x000ea40000300800 */
[----:B--2---:R-:W-:Y:S02]  /*85250*/  F2FP.PACK_AB R8, R12, R8 ;  /* 0x000000080c08723e */ /* 0x004fe400000000ff */
[----:B------:R-:W3:Y:S02]  /*85260*/  LDL.LU R12, [R1+0x3414] ;  /* 0x00341400010c7983 */ /* 0x000ee40000300800 */
[----:B---3--:R-:W-:Y:S02]  /*85270*/  F2FP.PACK_AB R12, R21, R12 ;  /* 0x0000000c150c723e */ /* 0x008fe400000000ff */
[----:B------:R-:W2:Y:S02]  /*85280*/  LDL.LU R21, [R1+0x3410] ;  /* 0x0034100001157983 */ /* 0x000ea40000300800 */
[----:B--2---:R-:W-:-:S02]  /*85290*/  F2FP.PACK_AB R21, R2, R21 ;  /* 0x000000150215723e */ /* 0x004fc400000000ff */
[----:B------:R-:W2:Y:S02]  /*852a0*/  LDL.LU R2, [R1+0x340c] ;  /* 0x00340c0001027983 */ /* 0x000ea40000300800 */
[----:B--2---:R-:W-:Y:S02]  /*852b0*/  F2FP.PACK_AB R5, R2, R5 ;  /* 0x000000050205723e */ /* 0x004fe400000000ff */
[----:B------:R-:W2:Y:S01]  /*852c0*/  LDL.LU R2, [R1+0x3408] ;  /* 0x0034080001027983 */ /* 0x000ea20000300800 */
[----:B----4-:R-:W-:Y:S02]  /*852d0*/  F2FP.PACK_AB R13, R0, R13 ;  /* 0x0000000d000d723e */ /* 0x010fe400000000ff */
[----:B--2---:R-:W-:Y:S02]  /*852e0*/  F2FP.PACK_AB R9, R2, R9 ;  /* 0x000000090209723e */ /* 0x004fe400000000ff */
[----:B------:R-:W2:Y:S04]  /*852f0*/  LDL.LU R2, [R1+0x3404] ;  /* 0x0034040001027983 */ /* 0x000ea80000300800 */
[----:B------:R-:W3:Y:S01]  /*85300*/  LDL.LU R0, [R1+0x3400] ;  /* 0x0034000001007983 */ /* 0x000ee20000300800 */
[----:B-----5:R-:W-:-:S02]  /*85310*/  F2FP.PACK_AB R22, R10, R22 ;  /* 0x000000160a16723e */ /* 0x020fc400000000ff */
[----:B------:R-:W-:Y:S02]  /*85320*/  F2FP.PACK_AB R10, R11, R7 ;  /* 0x000000070b0a723e */ /* 0x000fe400000000ff */
[----:B--2---:R-:W-:Y:S02]  /*85330*/  F2FP.PACK_AB R6, R6, R2 ;  /* 0x000000020606723e */ /* 0x004fe400000000ff */
[----:B------:R-:W2:Y:S01]  /*85340*/  LDL.LU R2, [R1+0x33fc] ;  /* 0x0033fc0001027983 */ /* 0x000ea20000300800 */
[----:B---3--:R-:W-:-:S03]  /*85350*/  F2FP.PACK_AB R7, R26, R0 ;  /* 0x000000001a07723e */ /* 0x008fc600000000ff */
[----:B------:R-:W3:Y:S01]  /*85360*/  LDL.LU R0, [R1+0x33f8] ;  /* 0x0033f80001007983 */ /* 0x000ee20000300800 */
[----:B------:R-:W-:Y:S02]  /*85370*/  F2FP.PACK_AB R23, R27, R23 ;  /* 0x000000171b17723e */ /* 0x000fe400000000ff */
[----:B------:R-:W-:Y:S01]  /*85380*/  F2FP.PACK_AB R14, R16, R14 ;  /* 0x0000000e100e723e */ /* 0x000fe200000000ff */
[----:B------:R-:W4:Y:S01]  /*85390*/  LDL.LU R27, [R1+0x2f4] ;  /* 0x0002f400011b7983 */ /* 0x000f220000300800 */
[----:B------:R-:W-:-:S03]  /*853a0*/  F2FP.PACK_AB R11, R25, R24 ;  /* 0x00000018190b723e */ /* 0x000fc600000000ff */
[----:B------:R-:W5:Y:S01]  /*853b0*/  LDL.LU R26, [R1+0x370] ;  /* 0x00037000011a7983 */ /* 0x000f620000300800 */
[----:B------:R-:W-:-:S03]  /*853c0*/  F2FP.PACK_AB R15, R3, R15 ;  /* 0x0000000f030f723e */ /* 0x000fc600000000ff */
[----:B------:R-:W4:Y:S01]  /*853d0*/  LDL.LU R25, [R1+0x374] ;  /* 0x0003740001197983 */ /* 0x000f220000300800 */
[----:B--2---:R-:W-:-:S03]  /*853e0*/  F2FP.PACK_AB R16, R29, R2 ;  /* 0x000000021d10723e */ /* 0x004fc600000000ff */
[----:B------:R-:W2:Y:S01]  /*853f0*/  LDL.LU R2, [R1+0x33f4] ;  /* 0x0033f40001027983 */ /* 0x000ea20000300800 */
[----:B---3--:R-:W-:-:S03]  /*85400*/  F2FP.PACK_AB R17, R0, R17 ;  /* 0x000000110011723e */ /* 0x008fc600000000ff */
[----:B------:R-:W3:Y:S04]  /*85410*/  LDL.LU R24, [R1+0x2fc] ;  /* 0x0002fc0001187983 */ /* 0x000ee80000300800 */
[----:B------:R-:W2:Y:S04]  /*85420*/  LDL.LU R3, [R1+0x380] ;  /* 0x0003800001037983 */ /* 0x000ea80000300800 */
[----:B------:R-:W2:Y:S04]  /*85430*/  LDL.LU R29, [R1+0x378] ;  /* 0x00037800011d7983 */ /* 0x000ea80000300800 */
[----:B------:R-:W2:Y:S02]  /*85440*/  LDL.LU R0, [R1+0x33f0] ;  /* 0x0033f00001007983 */ /* 0x000ea40000300800 */
[----:B--2---:R-:W-:-:S02]  /*85450*/  F2FP.PACK_AB R18, R0, R18 ;  /* 0x000000120012723e */ /* 0x004fc400000000ff */
[----:B------:R-:W2:Y:S04]  /*85460*/  LDL.LU R0, [R1+0x33ec] ;  /* 0x0033ec0001007983 */ /* 0x000ea80000300800 */
[----:B------:R0:W-:Y:S04]  /*85470*/  STS.128 [R28+0x100], R20 ;  /* 0x000100141c007388 */ /* 0x0001e80000000c00 */
[----:B------:R1:W-:Y:S04]  /*85480*/  STS.128 [R28+0x500], R4 ;  /* 0x000500041c007388 */ /* 0x0003e80000000c00 */
[----:B------:R0:W-:Y:S01]  /*85490*/  STS.128 [R28+0x180], R8 ;  /* 0x000180081c007388 */ /* 0x0001e20000000c00 */
[----:B--2---:R-:W-:-:S03]  /*854a0*/  F2FP.PACK_AB R19, R19, R0 ;  /* 0x000000001313723e */ /* 0x004fc600000000ff */
[----:B------:R-:W2:Y:S04]  /*854b0*/  LDL.LU R0, [R1+0x33e8] ;  /* 0x0033e80001007983 */ /* 0x000ea80000300800 */
[----:B0-----:R-:W2:Y:S04]  /*854c0*/  LDL.LU R20, [R1+0x38c] ;  /* 0x00038c0001147983 */ /* 0x001ea80000300800 */
[----:B------:R-:W2:Y:S04]  /*854d0*/  LDL.LU R21, [R1+0x3a0] ;  /* 0x0003a00001157983 */ /* 0x000ea80000300800 */
[----:B------:R-:W2:Y:S04]  /*854e0*/  LDL.LU R22, [R1+0x3b0] ;  /* 0x0003b00001167983 */ /* 0x000ea80000300800 */
[----:B------:R-:W2:Y:S04]  /*854f0*/  LDL.LU R23, [R1+0x3bc] ;  /* 0x0003bc0001177983 */ /* 0x000ea80000300800 */
[----:B-1----:R-:W2:Y:S04]  /*85500*/  LDL.LU R4, [R1+0x288] ;  /* 0x0002880001047983 */ /* 0x002ea80000300800 */
[----:B------:R-:W3:Y:S04]  /*85510*/  LDL.LU R5, [R1+0x2e0] ;  /* 0x0002e00001057983 */ /* 0x000ee80000300800 */
[----:B------:R-:W4:Y:S04]  /*85520*/  LDL.LU R6, [R1+0x2f8] ;  /* 0x0002f80001067983 */ /* 0x000f280000300800 */
[----:B------:R-:W3:Y:S04]  /*85530*/  LDL.LU R7, [R1+0x300] ;  /* 0x0003000001077983 */ /* 0x000ee80000300800 */
[----:B------:R-:W3:Y:S04]  /*85540*/  LDL.LU R8, [R1+0x304] ;  /* 0x0003040001087983 */ /* 0x000ee80000300800 */
[----:B------:R-:W4:Y:S04]  /*85550*/  LDL.LU R9, [R1+0x314] ;  /* 0x0003140001097983 */ /* 0x000f280000300800 */
[----:B------:R-:W4:Y:S04]  /*85560*/  LDL.LU R10, [R1+0x364] ;  /* 0x00036400010a7983 */ /* 0x000f280000300800 */
[----:B------:R-:W4:Y:S04]  /*85570*/  LDL.LU R11, [R1+0x318] ;  /* 0x00031800010b7983 */ /* 0x000f280000300800 */
[----:B------:R0:W-:Y:S04]  /*85580*/  STS.128 [R28+0x580], R12 ;  /* 0x0005800c1c007388 */ /* 0x0001e80000000c00 */
[----:B------:R1:W-:Y:S04]  /*85590*/  STS.128 [R28+0x200], R16 ;  /* 0x000200101c007388 */ /* 0x0003e80000000c00 */
[----:B0-----:R-:W4:Y:S04]  /*855a0*/  LDL.LU R12, [R1+0x308] ;  /* 0x00030800010c7983 */ /* 0x001f280000300800 */
[----:B------:R-:W4:Y:S04]  /*855b0*/  LDL.LU R13, [R1+0x2e8] ;  /* 0x0002e800010d7983 */ /* 0x000f280000300800 */
[----:B------:R-:W5:Y:S04]  /*855c0*/  LDL.LU R14, [R1+0x360] ;  /* 0x00036000010e7983 */ /* 0x000f680000300800 */
[----:B------:R-:W5:Y:S04]  /*855d0*/  LDL.LU R15, [R1+0x37c] ;  /* 0x00037c00010f7983 */ /* 0x000f680000300800 */
[----:B-1----:R-:W5:Y:S04]  /*855e0*/  LDL.LU R16, [R1+0x388] ;  /* 0x0003880001107983 */ /* 0x002f680000300800 */
[----:B------:R-:W5:Y:S04]  /*855f0*/  LDL.LU R17, [R1+0x398] ;  /* 0x0003980001117983 */ /* 0x000f680000300800 */
[----:B------:R-:W5:Y:S04]  /*85600*/  LDL.LU R18, [R1+0x3ac] ;  /* 0x0003ac0001127983 */ /* 0x000f680000300800 */
[----:B------:R-:W5:Y:S01]  /*85610*/  LDL.LU R19, [R1+0x3c4] ;  /* 0x0003c40001137983 */ /* 0x000f620000300800 */
[----:B--2---:R-:W-:-:S03]  /*85620*/  F2FP.PACK_AB R4, R2, R4 ;  /* 0x000000040204723e */ /* 0x004fc600000000ff */
[----:B------:R-:W2:Y:S01]  /*85630*/  LDL.LU R2, [R1+0x33e4] ;  /* 0x0033e40001027983 */ /* 0x000ea20000300800 */
[----:B---3--:R-:W-:-:S03]  /*85640*/  F2FP.PACK_AB R8, R0, R8 ;  /* 0x000000080008723e */ /* 0x008fc600000000ff */
[----:B------:R-:W5:Y:S01]  /*85650*/  LDL.LU R0, [R1+0x33e0] ;  /* 0x0033e00001007983 */ /* 0x000f620000300800 */
[----:B----4-:R-:W-:Y:S02]  /*85660*/  F2FP.PACK_AB R5, R13, R5 ;  /* 0x000000050d05723e */ /* 0x010fe400000000ff */
[----:B------:R-:W-:Y:S02]  /*85670*/  F2FP.PACK_AB R13, R10, R11 ;  /* 0x0000000b0a0d723e */ /* 0x000fe400000000ff */
[----:B--2---:R-:W-:Y:S02]  /*85680*/  F2FP.PACK_AB R12, R2, R12 ;  /* 0x0000000c020c723e */ /* 0x004fe400000000ff */
[----:B------:R-:W2:Y:S01]  /*85690*/  LDL.LU R2, [R1+0x33dc] ;  /* 0x0033dc0001027983 */ /* 0x000ea20000300800 */
[----:B-----5:R-:W-:-:S03]  /*856a0*/  F2FP.PACK_AB R10, R26, R0 ;  /* 0x000000001a0a723e */ /* 0x020fc600000000ff */
[----:B------:R-:W3:Y:S01]  /*856b0*/  LDL.LU R0, [R1+0x33d8] ;  /* 0x0033d80001007983 */ /* 0x000ee20000300800 */
[----:B------:R-:W-:Y:S02]  /*856c0*/  F2FP.PACK_AB R9, R14, R9 ;  /* 0x000000090e09723e */ /* 0x000fe400000000ff */
[----:B------:R-:W-:Y:S02]  /*856d0*/  F2FP.PACK_AB R6, R6, R27 ;  /* 0x0000001b0606723e */ /* 0x000fe400000000ff */
[----:B------:R-:W-:Y:S02]  /*856e0*/  F2FP.PACK_AB R7, R7, R24 ;  /* 0x000000180707723e */ /* 0x000fe400000000ff */
[----:B------:R-:W-:Y:S02]  /*856f0*/  F2FP.PACK_AB R11, R3, R29 ;  /* 0x0000001d030b723e */ /* 0x000fe400000000ff */
[----:B--2---:R-:W-:Y:S02]  /*85700*/  F2FP.PACK_AB R14, R25, R2 ;  /* 0x00000002190e723e */ /* 0x004fe400000000ff */
[----:B------:R-:W2:Y:S04]  /*85710*/  LDL.LU R2, [R1+0x33d4] ;  /* 0x0033d40001027983 */ /* 0x000ea80000300800 */
[----:B------:R-:W4:Y:S04]  /*85720*/  LDL.LU R27, [R1+0x3f0] ;  /* 0x0003f000011b7983 */ /* 0x000f280000300800 */
[----:B------:R-:W5:Y:S04]  /*85730*/  LDL.LU R26, [R1+0x3fc] ;  /* 0x0003fc00011a7983 */ /* 0x000f680000300800 */
[----:B------:R-:W5:Y:S01]  /*85740*/  LDL.LU R25, [R1+0x3f4] ;  /* 0x0003f40001197983 */ /* 0x000f620000300800 */
[----:B---3--:R-:W-:-:S03]  /*85750*/  F2FP.PACK_AB R15, R0, R15 ;  /* 0x0000000f000f723e */ /* 0x008fc600000000ff */
[----:B------:R-:W3:Y:S04]  /*85760*/  LDL.LU R24, [R1+0x408] ;  /* 0x0004080001187983 */ /* 0x000ee80000300800 */
[----:B------:R-:W3:Y:S04]  /*85770*/  LDL.LU R3, [R1+0x400] ;  /* 0x0004000001037983 */ /* 0x000ee80000300800 */
[----:B------:R-:W3:Y:S04]  /*85780*/  LDL.LU R29, [R1+0x40c] ;  /* 0x00040c00011d7983 */ /* 0x000ee80000300800 */
[----:B------:R-:W3:Y:S01]  /*85790*/  LDL.LU R0, [R1+0x33d0] ;  /* 0x0033d00001007983 */ /* 0x000ee20000300800 */
[----:B--2---:R-:W-:-:S03]  /*857a0*/  F2FP.PACK_AB R16, R2, R16 ;  /* 0x000000100210723e */ /* 0x004fc600000000ff */
[----:B------:R-:W2:Y:S01]  /*857b0*/  LDL.LU R2, [R1+0x33cc] ;  /* 0x0033cc0001027983 */ /* 0x000ea20000300800 */
[----:B---3--:R-:W-:-:S03]  /*857c0*/  F2FP.PACK_AB R20, R0, R20 ;  /* 0x000000140014723e */ /* 0x008fc600000000ff */
        /* <DEDUP_REMOVED lines=8> */
[----:B------:R-:W2:Y:S01]  /*85850*/  LDL.LU R0, [R1+0x33b8] ;  /* 0x0033b80001007983 */ /* 0x000ea20000300800 */
[----:B------:R-:W-:-:S03]  /*85860*/  F2FP.PACK_AB R19, R19, R23 ;  /* 0x000000171313723e */ /* 0x000fc600000000ff */
[----:B------:R0:W-:Y:S04]  /*85870*/  STS.128 [R28+0x600], R4 ;  /* 0x000600041c007388 */ /* 0x0001e80000000c00 */
[----:B------:R1:W-:Y:S01]  /*85880*/  STS.128 [R28+0x280], R8 ;  /* 0x000280081c007388 */ /* 0x0003e20000000c00 */
[----:B--2---:R-:W-:-:S03]  /*85890*/  F2FP.PACK_AB R23, R0, R2 ;  /* 0x000000020017723e */ /* 0x004fc600000000ff */
[----:B------:R-:W2:Y:S04]  /*858a0*/  LDL.LU R0, [R1+0x33b4] ;  /* 0x0033b40001007983 */ /* 0x000ea80000300800 */
[----:B------:R-:W3:Y:S04]  /*858b0*/  LDL.LU R2, [R1+0x33b0] ;  /* 0x0033b00001027983 */ /* 0x000ee80000300800 */
[----:B0-----:R-:W2:Y:S04]  /*858c0*/  LDL.LU R4, [R1+0x3d8] ;  /* 0x0003d80001047983 */ /* 0x001ea80000300800 */
[----:B------:R-:W3:Y:S04]  /*858d0*/  LDL.LU R5, [R1+0x3e0] ;  /* 0x0003e00001057983 */ /* 0x000ee80000300800 */
[----:B------:R-:W3:Y:S04]  /*858e0*/  LDL.LU R6, [R1+0x3e8] ;  /* 0x0003e80001067983 */ /* 0x000ee80000300800 */
[----:B------:R-:W4:Y:S04]  /*858f0*/  LDL.LU R7, [R1+0x3f8] ;  /* 0x0003f80001077983 */ /* 0x000f280000300800 */
[----:B-1----:R-:W3:Y:S04]  /*85900*/  LDL.LU R8, [R1+0x3dc] ;  /* 0x0003dc0001087983 */ /* 0x002ee80000300800 */
[----:B------:R-:W4:Y:S04]  /*85910*/  LDL.LU R9, [R1+0x3e4] ;  /* 0x0003e40001097983 */ /* 0x000f280000300800 */
[----:B------:R-:W5:Y:S04]  /*85920*/  LDL.LU R11, [R1+0x3ec] ;  /* 0x0003ec00010b7983 */ /* 0x000f680000300800 */
[----:B------:R-:W-:Y:S04]  /*85930*/  STL [R1+0x3394], R18 ;  /* 0x0033941201007387 */ /* 0x000fe80000100800 */
[----:B------:R-:W-:Y:S04]  /*85940*/  STL [R1+0x3390], R19 ;  /* 0x0033901301007387 */ /* 0x000fe80000100800 */
[----:B------:R-:W-:Y:S04]  /*85950*/  STL [R1+0x33a0], R22 ;  /* 0x0033a01601007387 */ /* 0x000fe80000100800 */
[----:B------:R-:W-:Y:S01]  /*85960*/  STL [R1+0x3398], R23 ;  /* 0x0033981701007387 */ /* 0x000fe20000100800 */
[----:B--2---:R-:W-:-:S03]  /*85970*/  F2FP.PACK_AB R4, R4, R0 ;  /* 0x000000000404723e */ /* 0x004fc600000000ff */
[----:B------:R-:W2:Y:S01]  /*85980*/  LDL.LU R0, [R1+0x33ac] ;  /* 0x0033ac0001007983 */ /* 0x000ea20000300800 */
[----:B---3--:R-:W-:-:S03]  /*85990*/  F2FP.PACK_AB R8, R8, R2 ;  /* 0x000000020808723e */ /* 0x008fc600000000ff */
[----:B------:R-:W3:Y:S04]  /*859a0*/  LDL.LU R2, [R1+0x33a8] ;  /* 0x0033a80001027983 */ /* 0x000ee80000300800 */
[----:B------:R-:W0:Y:S01]  /*859b0*/  S2R R10, SR_TID.X ;  /* 0x00000000000a7919 */ /* 0x000e220000002100 */
[----:B----4-:R-:W-:Y:S02]  /*859c0*/  F2FP.PACK_AB R5, R9, R5 ;  /* 0x000000050905723e */ /* 0x010fe400000000ff */
[----:B-----5:R-:W-:Y:S01]  /*859d0*/  F2FP.PACK_AB R9, R11, R6 ;  /* 0x000000060b09723e */ /* 0x020fe200000000ff */
[----:B------:R1:W-:Y:S01]  /*859e0*/  STS.128 [R28+0x700], R20 ;  /* 0x000700141c007388 */ /* 0x0003e20000000c00 */
[----:B------:R-:W-:-:S03]  /*859f0*/  F2FP.PACK_AB R6, R7, R27 ;  /* 0x0000001b0706723e */ /* 0x000fc600000000ff */
[----:B------:R-:W-:Y:S01]  /*85a00*/  STS.128 [R28+0x300], R16 ;  /* 0x000300101c007388 */ /* 0x000fe20000000c00 */
[----:B------:R-:W-:-:S03]  /*85a10*/  F2FP.PACK_AB R7, R24, R3 ;  /* 0x000000031807723e */ /* 0x000fc600000000ff */
[----:B------:R4:W-:Y:S04]  /*85a20*/  STS.128 [R28+0x680], R12 ;  /* 0x0006800c1c007388 */ /* 0x0009e80000000c00 */
[----:B-1----:R-:W5:Y:S01]  /*85a30*/  LDL.LU R22, [R1+0x20] ;  /* 0x0000200001167983 */ /* 0x002f620000300800 */
[----:B0-----:R-:W-:-:S04]  /*85a40*/  SHF.R.U32.HI R10, RZ, 0x6, R10 ;  /* 0x00000006ff0a7819 */ /* 0x001fc8000001160a */
[----:B------:R-:W-:-:S05]  /*85a50*/  SGXT.U32 R10, R10, 0x1 ;  /* 0x000000010a0a781a */ /* 0x000fca0000000000 */
[----:B----4-:R-:W-:Y:S01]  /*85a60*/  IMAD R13, R10, c[0x0][0x1c8], RZ ;  /* 0x000072000a0d7a24 */ /* 0x010fe200078e02ff */
[----:B------:R-:W-:Y:S01]  /*85a70*/  F2FP.PACK_AB R10, R26, R25 ;  /* 0x000000191a0a723e */ /* 0x000fe200000000ff */
[----:B------:R0:W-:Y:S01]  /*85a80*/  STS.128 [R28+0x380], R4 ;  /* 0x000380041c007388 */ /* 0x0001e20000000c00 */
[----:B---3--:R-:W-:-:S03]  /*85a90*/  F2FP.PACK_AB R11, R29, R2 ;  /* 0x000000021d0b723e */ /* 0x008fc600000000ff */
        /* <DEDUP_REMOVED lines=12> */
[----:B0-----:R-:W4:Y:S04]  /*85b60*/  LDL R6, [R1+0x10] ;  /* 0x0000100001067983 */ /* 0x001f280000100800 */
[----:B------:R-:W-:Y:S01]  /*85b70*/  STS.128 [R28+0x780], R8 ;  /* 0x000780081c007388 */ /* 0x000fe20000000c00 */
[----:B------:R-:W-:-:S03]  /*85b80*/  MOV R20, c[0x0][0x1c8] ;  /* 0x0000720000147a02 */ /* 0x000fc60000000f00 */
[----:B------:R-:W-:Y:S01]  /*85b90*/  BAR.SYNC.DEFER_BLOCKING 0x0 ;  /* 0x0000000000007b1d */ /* 0x000fe20000010000 */
[----:B--2---:R-:W-:Y:S01]  /*85ba0*/  LEA R12, P0, R13, R0, 0x1 ;  /* 0x000000000d0c7211 */ /* 0x004fe200078008ff */
[----:B------:R-:W-:-:S05]  /*85bb0*/  IMAD R15, R20, 0x2, R13 ;  /* 0x00000002140f7824 */ /* 0x000fca00078e020d */
[----:B------:R-:W-:-:S04]  /*85bc0*/  LEA R16, R20, R15, 0x1 ;  /* 0x0000000f14107211 */ /* 0x000fc800078e08ff */
[----:B------:R-:W-:Y:S02]  /*85bd0*/  LEA R7, R20, R16, 0x1 ;  /* 0x0000001014077211 */ /* 0x000fe400078e08ff */
[----:B---3--:R-:W-:Y:S02]  /*85be0*/  LEA.HI.X.SX32 R13, R13, R2, 0x1, P0 ;  /* 0x000000020d0d7211 */ /* 0x008fe400000f0eff */
[----:B------:R-:W-:-:S04]  /*85bf0*/  LEA R14, P0, R15, R0, 0x1 ;  /* 0x000000000f0e7211 */ /* 0x000fc800078008ff */
[----:B------:R-:W-:Y:S02]  /*85c00*/  LEA.HI.X.SX32 R15, R15, R2, 0x1, P0 ;  /* 0x000000020f0f7211 */ /* 0x000fe400000f0eff */
[----:B------:R-:W-:-:S04]  /*85c10*/  LEA R4, P0, R16, R0, 0x1 ;  /* 0x0000000010047211 */ /* 0x000fc800078008ff */
[----:B------:R-:W-:Y:S01]  /*85c20*/  LEA.HI.X.SX32 R5, R16, R2, 0x1, P0 ;  /* 0x0000000210057211 */ /* 0x000fe200000f0eff */
[----:B----4-:R0:W-:Y:S04]  /*85c30*/  STG.E.U16 [R12.64], R6 ;  /* 0x000000060c007986 */ /* 0x0101e8000c101506 */
[----:B-----5:R1:W-:Y:S04]  /*85c40*/  STG.E.U16 [R14.64], R22 ;  /* 0x000000160e007986 */ /* 0x0203e8000c101506 */
[----:B0-----:R-:W2:Y:S04]  /*85c50*/  LDL.LU R13, [R1+0x50] ;  /* 0x00005000010d7983 */ /* 0x001ea80000300800 */
[----:B------:R-:W3:Y:S04]  /*85c60*/  LDL.LU R16, [R1] ;  /* 0x0000000001107983 */ /* 0x000ee80000300800 */
[----:B-1----:R-:W4:Y:S04]  /*85c70*/  LDL.LU R14, [R1+0x10] ;  /* 0x00001000010e7983 */ /* 0x002f280000300800 */
[----:B------:R-:W5:Y:S01]  /*85c80*/  LDL.LU R15, [R1+0x30] ;  /* 0x00003000010f7983 */ /* 0x000f620000300800 */
[----:B------:R-:W-:Y:S01]  /*85c90*/  LEA R6, P0, R7, R0, 0x1 ;  /* 0x0000000007067211 */ /* 0x000fe200078008ff */
[----:B------:R-:W-:-:S03]  /*85ca0*/  IMAD R9, R20, 0x2, R7 ;  /* 0x0000000214097824 */ /* 0x000fc600078e0207 */
[----:B------:R-:W-:Y:S02]  /*85cb0*/  LEA.HI.X.SX32 R7, R7, R2, 0x1, P0 ;  /* 0x0000000207077211 */ /* 0x000fe400000f0eff */
[C---:B------:R-:W-:Y:S02]  /*85cc0*/  LEA R8, P0, R9.reuse, R0, 0x1 ;  /* 0x0000000009087211 */ /* 0x040fe400078008ff */
[C---:B------:R-:W-:Y:S02]  /*85cd0*/  LEA R10, R20.reuse, R9, 0x1 ;  /* 0x00000009140a7211 */ /* 0x040fe400078e08ff */
[----:B------:R-:W-:Y:S02]  /*85ce0*/  LEA.HI.X.SX32 R9, R9, R2, 0x1, P0 ;  /* 0x0000000209097211 */ /* 0x000fe400000f0eff */
[----:B------:R-:W-:Y:S02]  /*85cf0*/  LEA R11, R20, R10, 0x1 ;  /* 0x0000000a140b7211 */ /* 0x000fe400078e08ff */
[----:B------:R-:W-:Y:S01]  /*85d00*/  PRMT R12, R25, 0x7632, R12 ;  /* 0x00007632190c7816 */ /* 0x000fe2000000000c */
[----:B-----5:R0:W-:Y:S04]  /*85d10*/  STG.E.U16 [R4.64], R15 ;  /* 0x0000000f04007986 */ /* 0x0201e8000c101506 */
[----:B---3--:R1:W-:Y:S01]  /*85d20*/  STG.E.U16 [R6.64], R16 ;  /* 0x0000001006007986 */ /* 0x0083e2000c101506 */
[----:B0-----:R-:W-:-:S04]  /*85d30*/  LEA R4, P0, R10, R0, 0x1 ;  /* 0x000000000a047211 */ /* 0x001fc800078008ff */
[----:B------:R-:W-:Y:S01]  /*85d40*/  LEA.HI.X.SX32 R5, R10, R2, 0x1, P0 ;  /* 0x000000020a057211 */ /* 0x000fe200000f0eff */
[C---:B------:R-:W-:Y:S01]  /*85d50*/  IMAD R10, R20.reuse, 0x2, R11 ;  /* 0x00000002140a7824 */ /* 0x040fe200078e020b */
[C---:B-1----:R-:W-:Y:S01]  /*85d60*/  LEA R6, P0, R11.reuse, R0, 0x1 ;  /* 0x000000000b067211 */ /* 0x042fe200078008ff */
[----:B--2---:R0:W-:Y:S03]  /*85d70*/  STG.E.U16 [R8.64], R13 ;  /* 0x0000000d08007986 */ /* 0x0041e6000c101506 */
[----:B------:R-:W-:Y:S02]  /*85d80*/  LEA.HI.X.SX32 R7, R11, R2, 0x1, P0 ;  /* 0x000000020b077211 */ /* 0x000fe400000f0eff */
[----:B------:R-:W-:Y:S01]  /*85d90*/  LEA R11, R20, R10, 0x1 ;  /* 0x0000000a140b7211 */ /* 0x000fe200078e08ff */
[----:B------:R1:W-:Y:S01]  /*85da0*/  STG.E.U16 [R4.64], R23 ;  /* 0x0000001704007986 */ /* 0x0003e2000c101506 */
[----:B0-----:R-:W-:-:S04]  /*85db0*/  LEA R8, P0, R10, R0, 0x1 ;  /* 0x000000000a087211 */ /* 0x001fc800078008ff */
[----:B------:R-:W-:Y:S02]  /*85dc0*/  LEA.HI.X.SX32 R9, R10, R2, 0x1, P0 ;  /* 0x000000020a097211 */ /* 0x000fe400000f0eff */
[C---:B-1----:R-:W-:Y:S02]  /*85dd0*/  LEA R4, P0, R11.reuse, R0, 0x1 ;  /* 0x000000000b047211 */ /* 0x042fe400078008ff */
[----:B------:R-:W-:Y:S01]  /*85de0*/  LEA R10, R20, R11, 0x1 ;  /* 0x0000000b140a7211 */ /* 0x000fe200078e08ff */
[----:B------:R0:W-:Y:S01]  /*85df0*/  STG.E.U16 [R6.64], R21 ;  /* 0x0000001506007986 */ /* 0x0001e2000c101506 */
[----:B------:R-:W-:-:S03]  /*85e00*/  LEA.HI.X.SX32 R5, R11, R2, 0x1, P0 ;  /* 0x000000020b057211 */ /* 0x000fc600000f0eff */
[----:B------:R-:W-:Y:S01]  /*85e10*/  IMAD R11, R20, 0x2, R10 ;  /* 0x00000002140b7824 */ /* 0x000fe200078e020a */
[----:B------:R1:W-:Y:S01]  /*85e20*/  STG.E.U16 [R8.64], R19 ;  /* 0x0000001308007986 */ /* 0x0003e2000c101506 */
[----:B0-----:R-:W-:-:S04]  /*85e30*/  LEA R6, P0, R10, R0, 0x1 ;  /* 0x000000000a067211 */ /* 0x001fc800078008ff */
[----:B------:R-:W-:Y:S02]  /*85e40*/  LEA.HI.X.SX32 R7, R10, R2, 0x1, P0 ;  /* 0x000000020a077211 */ /* 0x000fe400000f0eff */
[C---:B-1----:R-:W-:Y:S02]  /*85e50*/  LEA R8, P0, R11.reuse, R0, 0x1 ;  /* 0x000000000b087211 */ /* 0x042fe400078008ff */
[C---:B------:R-:W-:Y:S01]  /*85e60*/  LEA R10, R20.reuse, R11, 0x1 ;  /* 0x0000000b140a7211 */ /* 0x040fe200078e08ff */
[----:B------:R0:W-:Y:S01]  /*85e70*/  STG.E.U16 [R4.64], R18 ;  /* 0x0000001204007986 */ /* 0x0001e2000c101506 */
[----:B------:R-:W-:Y:S02]  /*85e80*/  LEA.HI.X.SX32 R9, R11, R2, 0x1, P0 ;  /* 0x000000020b097211 */ /* 0x000fe400000f0eff */
[----:B------:R-:W-:Y:S01]  /*85e90*/  LEA R11, R20, R10, 0x1 ;  /* 0x0000000a140b7211 */ /* 0x000fe200078e08ff */
[----:B------:R1:W-:Y:S01]  /*85ea0*/  STG.E.U16 [R6.64], R17 ;  /* 0x0000001106007986 */ /* 0x0003e2000c101506 */
[----:B0-----:R-:W-:-:S04]  /*85eb0*/  LEA R4, P0, R10, R0, 0x1 ;  /* 0x000000000a047211 */ /* 0x001fc800078008ff */
[----:B------:R-:W-:Y:S01]  /*85ec0*/  LEA.HI.X.SX32 R5, R10, R2, 0x1, P0 ;  /* 0x000000020a057211 */ /* 0x000fe200000f0eff */
[C---:B------:R-:W-:Y:S01]  /*85ed0*/  IMAD R10, R20.reuse, 0x2, R11 ;  /* 0x00000002140a7824 */ /* 0x040fe200078e020b */
[C---:B-1----:R-:W-:Y:S01]  /*85ee0*/  LEA R6, P0, R11.reuse, R0, 0x1 ;  /* 0x000000000b067211 */ /* 0x042fe200078008ff */
[----:B------:R0:W-:Y:S03]  /*85ef0*/  STG.E.U16 [R8.64], R27 ;  /* 0x0000001b08007986 */ /* 0x0001e6000c101506 */
        /* <DEDUP_REMOVED lines=9> */
[----:B------:R1:W-:Y:S04]  /*85f90*/  STG.E.U16 [R8.64], R29 ;  /* 0x0000001d08007986 */ /* 0x0003e8000c101506 */
[----:B------:R2:W-:Y:S01]  /*85fa0*/  STG.E.U16 [R4.64], R24 ;  /* 0x0000001804007986 */ /* 0x0005e2000c101506 */
[----:B0-----:R-:W-:Y:S01]  /*85fb0*/  LEA R6, P0, R10, R0, 0x1 ;  /* 0x000000000a067211 */ /* 0x001fe200078008ff */
[----:B-1----:R-:W-:-:S03]  /*85fc0*/  IMAD R8, R20, 0x2, R10 ;  /* 0x0000000214087824 */ /* 0x002fc600078e020a */
[----:B------:R-:W-:Y:S02]  /*85fd0*/  LEA.HI.X.SX32 R7, R10, R2, 0x1, P0 ;  /* 0x000000020a077211 */ /* 0x000fe400000f0eff */
[----:B--2---:R-:W-:Y:S02]  /*85fe0*/  LEA R4, P0, R8, R0, 0x1 ;  /* 0x0000000008047211 */ /* 0x004fe400078008ff */
[----:B------:R-:W-:Y:S01]  /*85ff0*/  LEA R9, R20, R8, 0x1 ;  /* 0x0000000814097211 */ /* 0x000fe200078e08ff */
[----:B------:R0:W-:Y:S01]  /*86000*/  STG.E.U16 [R6.64], R3 ;  /* 0x0000000306007986 */ /* 0x0001e2000c101506 */
[----:B------:R-:W-:Y:S02]  /*86010*/  LEA.HI.X.SX32 R5, R8, R2, 0x1, P0 ;  /* 0x0000000208057211 */ /* 0x000fe400000f0eff */
[----:B----4-:R-:W-:Y:S02]  /*86020*/  PRMT R11, R14, 0x7632, R11 ;  /* 0x000076320e0b7816 */ /* 0x010fe4000000000b */
[----:B------:R-:W-:-:S02]  /*86030*/  LEA R8, R20, R9, 0x1 ;  /* 0x0000000914087211 */ /* 0x000fc400078e08ff */
[----:B------:R-:W-:Y:S01]  /*86040*/  PRMT R10, R22, 0x7632, R10 ;  /* 0x00007632160a7816 */ /* 0x000fe2000000000a */
[----:B------:R1:W-:Y:S01]  /*86050*/  STG.E.U16 [R4.64], R11 ;  /* 0x0000000b04007986 */ /* 0x0003e2000c101506 */
[----:B0-----:R-:W-:-:S03]  /*86060*/  LEA R6, P0, R9, R0, 0x1 ;  /* 0x0000000009067211 */ /* 0x001fc600078008ff */
[----:B------:R-:W2:Y:S01]  /*86070*/  LDL.LU R22, [R1+0x33a0] ;  /* 0x0033a00001167983 */ /* 0x000ea20000300800 */
[----:B------:R-:W-:Y:S01]  /*86080*/  LEA.HI.X.SX32 R7, R9, R2, 0x1, P0 ;  /* 0x0000000209077211 */ /* 0x000fe200000f0eff */
[----:B------:R-:W-:Y:S01]  /*86090*/  IMAD R9, R20, 0x2, R8 ;  /* 0x0000000214097824 */ /* 0x000fe200078e0208 */
[----:B-1----:R-:W-:-:S03]  /*860a0*/  LEA R4, P0, R8, R0, 0x1 ;  /* 0x0000000008047211 */ /* 0x002fc600078008ff */
[----:B------:R0:W-:Y:S01]  /*860b0*/  STG.E.U16 [R6.64], R10 ;  /* 0x0000000a06007986 */ /* 0x0001e2000c101506 */
[----:B------:R-:W-:Y:S02]  /*860c0*/  PRMT R11, R15, 0x7632, R11 ;  /* 0x000076320f0b7816 */ /* 0x000fe4000000000b */
[----:B------:R-:W-:Y:S02]  /*860d0*/  LEA.HI.X.SX32 R5, R8, R2, 0x1, P0 ;  /* 0x0000000208057211 */ /* 0x000fe400000f0eff */
[----:B------:R-:W-:-:S03]  /*860e0*/  PRMT R8, R16, 0x7632, R8 ;  /* 0x0000763210087816 */ /* 0x000fc60000000008 */
[----:B------:R1:W-:Y:S01]  /*860f0*/  STG.E.U16 [R4.64], R11 ;  /* 0x0000000b04007986 */ /* 0x0003e2000c101506 */
[C---:B0-----:R-:W-:Y:S02]  /*86100*/  LEA R6, P0, R9.reuse, R0, 0x1 ;  /* 0x0000000009067211 */ /* 0x041fe400078008ff */
[C---:B------:R-:W-:Y:S02]  /*86110*/  LEA R10, R20.reuse, R9, 0x1 ;  /* 0x00000009140a7211 */ /* 0x040fe400078e08ff */
[----:B------:R-:W-:Y:S02]  /*86120*/  LEA.HI.X.SX32 R7, R9, R2, 0x1, P0 ;  /* 0x0000000209077211 */ /* 0x000fe400000f0eff */
[----:B------:R-:W-:Y:S02]  /*86130*/  LEA R9, R20, R10, 0x1 ;  /* 0x0000000a14097211 */ /* 0x000fe400078e08ff */
[----:B-1----:R-:W-:Y:S01]  /*86140*/  LEA R4, P0, R10, R0, 0x1 ;  /* 0x000000000a047211 */ /* 0x002fe200078008ff */
[----:B------:R0:W-:Y:S01]  /*86150*/  STG.E.U16 [R6.64], R8 ;  /* 0x0000000806007986 */ /* 0x0001e2000c101506 */
[----:B------:R-:W-:-:S02]  /*86160*/  PRMT R11, R13, 0x7632, R11 ;  /* 0x000076320d0b7816 */ /* 0x000fc4000000000b */
[----:B------:R-:W-:Y:S01]  /*86170*/  LEA.HI.X.SX32 R5, R10, R2, 0x1, P0 ;  /* 0x000000020a057211 */ /* 0x000fe200000f0eff */
[----:B------:R-:W-:-:S04]  /*86180*/  IMAD R10, R20, 0x2, R9 ;  /* 0x00000002140a7824 */ /* 0x000fc800078e0209 */
[----:B------:R1:W-:Y:S01]  /*86190*/  STG.E.U16 [R4.64], R11 ;  /* 0x0000000b04007986 */ /* 0x0003e2000c101506 */
[----:B0-----:R-:W-:Y:S02]  /*861a0*/  LEA R6, P0, R9, R0, 0x1 ;  /* 0x0000000009067211 */ /* 0x001fe400078008ff */
[----:B------:R-:W-:Y:S02]  /*861b0*/  PRMT R8, R23, 0x7632, R8 ;  /* 0x0000763217087816 */ /* 0x000fe40000000008 */
[----:B------:R-:W-:Y:S02]  /*861c0*/  LEA.HI.X.SX32 R7, R9, R2, 0x1, P0 ;  /* 0x0000000209077211 */ /* 0x000fe400000f0eff */
[----:B------:R-:W-:Y:S02]  /*861d0*/  LEA R9, R20, R10, 0x1 ;  /* 0x0000000a14097211 */ /* 0x000fe400078e08ff */
[----:B-1----:R-:W-:Y:S01]  /*861e0*/  LEA R4, P0, R10, R0, 0x1 ;  /* 0x000000000a047211 */ /* 0x002fe200078008ff */
[----:B------:R0:W-:Y:S01]  /*861f0*/  STG.E.U16 [R6.64], R8 ;  /* 0x0000000806007986 */ /* 0x0001e2000c101506 */
[----:B------:R-:W-:-:S02]  /*86200*/  PRMT R11, R21, 0x7632, R11 ;  /* 0x00007632150b7816 */ /* 0x000fc4000000000b */
[----:B------:R-:W-:Y:S02]  /*86210*/  LEA.HI.X.SX32 R5, R10, R2, 0x1, P0 ;  /* 0x000000020a057211 */ /* 0x000fe400000f0eff */
[----:B------:R-:W-:-:S03]  /*86220*/  LEA R10, R20, R9, 0x1 ;  /* 0x00000009140a7211 */ /* 0x000fc600078e08ff */
[----:B------:R1:W-:Y:S01]  /*86230*/  STG.E.U16 [R4.64], R11 ;  /* 0x0000000b04007986 */ /* 0x0003e2000c101506 */
[----:B0-----:R-:W-:Y:S02]  /*86240*/  LEA R6, P0, R9, R0, 0x1 ;  /* 0x0000000009067211 */ /* 0x001fe400078008ff */
[----:B------:R-:W-:Y:S02]  /*86250*/  PRMT R8, R19, 0x7632, R8 ;  /* 0x0000763213087816 */ /* 0x000fe40000000008 */
[----:B------:R-:W-:Y:S01]  /*86260*/  LEA.HI.X.SX32 R7, R9, R2, 0x1, P0 ;  /* 0x0000000209077211 */ /* 0x000fe200000f0eff */
[----:B------:R-:W-:Y:S01]  /*86270*/  IMAD R9, R20, 0x2, R10 ;  /* 0x0000000214097824 */ /* 0x000fe200078e020a */
[----:B-1----:R-:W-:-:S03]  /*86280*/  LEA R4, P0, R10, R0, 0x1 ;  /* 0x000000000a047211 */ /* 0x002fc600078008ff */
[----:B------:R0:W-:Y:S01]  /*86290*/  STG.E.U16 [R6.64], R8 ;  /* 0x0000000806007986 */ /* 0x0001e2000c101506 */
[----:B------:R-:W-:Y:S02]  /*862a0*/  PRMT R11, R18, 0x7632, R11 ;  /* 0x00007632120b7816 */ /* 0x000fe4000000000b */
[----:B------:R-:W-:Y:S02]  /*862b0*/  LEA.HI.X.SX32 R5, R10, R2, 0x1, P0 ;  /* 0x000000020a057211 */ /* 0x000fe400000f0eff */
[----:B------:R-:W-:-:S03]  /*862c0*/  LEA R10, R20, R9, 0x1 ;  /* 0x00000009140a7211 */ /* 0x000fc600078e08ff */
        /* <DEDUP_REMOVED lines=11> */
[----:B0-----:R-:W-:-:S04]  /*86380*/  LEA R6, P0, R9, R0, 0x1 ;  /* 0x0000000009067211 */ /* 0x001fc800078008ff */
[----:B------:R-:W-:Y:S02]  /*86390*/  LEA.HI.X.SX32 R7, R9, R2, 0x1, P0 ;  /* 0x0000000209077211 */ /* 0x000fe400000f0eff */
[----:B-1----:R-:W-:Y:S02]  /*863a0*/  LEA R4, P0, R10, R0, 0x1 ;  /* 0x000000000a047211 */ /* 0x002fe400078008ff */
[----:B------:R-:W-:Y:S02]  /*863b0*/  PRMT R8, R26, 0x7632, R8 ;  /* 0x000076321a087816 */ /* 0x000fe40000000008 */
[----:B------:R-:W-:Y:S02]  /*863c0*/  LEA.HI.X.SX32 R5, R10, R2, 0x1, P0 ;  /* 0x000000020a057211 */ /* 0x000fe400000f0eff */
[----:B------:R-:W-:Y:S02]  /*863d0*/  PRMT R11, R29, 0x7632, R11 ;  /* 0x000076321d0b7816 */ /* 0x000fe4000000000b */
[----:B------:R-:W3:Y:S04]  /*863e0*/  LDL.LU R29, [R1+0x14] ;  /* 0x00001400011d7983 */ /* 0x000ee80000300800 */
[----:B------:R-:W-:Y:S04]  /*863f0*/  STG.E.U16 [R6.64], R8 ;  /* 0x0000000806007986 */ /* 0x000fe8000c101506 */
[----:B------:R0:W-:Y:S04]  /*86400*/  STG.E.U16 [R4.64], R12 ;  /* 0x0000000c04007986 */ /* 0x0001e8000c101506 */
[----:B0-----:R-:W4:Y:S04]  /*86410*/  LDL.LU R12, [R1+0x24] ;  /* 0x00002400010c7983 */ /* 0x001f280000300800 */
[----:B------:R-:W5:Y:S04]  /*86420*/  LDL.LU R14, [R1+0x34] ;  /* 0x00003400010e7983 */ /* 0x000f680000300800 */
[----:B------:R-:W2:Y:S04]  /*86430*/  LDL.LU R15, [R1+0x4] ;  /* 0x00000400010f7983 */ /* 0x000ea80000300800 */
[----:B------:R-:W2:Y:S04]  /*86440*/  LDL.LU R16, [R1+0x54] ;  /* 0x0000540001107983 */ /* 0x000ea80000300800 */
[----:B------:R-:W2:Y:S04]  /*86450*/  LDL.LU R13, [R1+0x64] ;  /* 0x00006400010d7983 */ /* 0x000ea80000300800 */
[----:B------:R-:W2:Y:S04]  /*86460*/  LDL.LU R23, [R1+0x44] ;  /* 0x0000440001177983 */ /* 0x000ea80000300800 */
[----:B------:R-:W2:Y:S04]  /*86470*/  LDL.LU R21, [R1+0x74] ;  /* 0x0000740001157983 */ /* 0x000ea80000300800 */
[----:B------:R-:W2:Y:S04]  /*86480*/  LDL.LU R19, [R1+0x84] ;  /* 0x0000840001137983 */ /* 0x000ea80000300800 */
[----:B------:R-:W2:Y:S01]  /*86490*/  LDL.LU R18, [R1+0x94] ;  /* 0x0000940001127983 */ /* 0x000ea20000300800 */
[----:B------:R-:W-:-:S03]  /*864a0*/  LEA R9, R20, R10, 0x1 ;  /* 0x0000000a14097211 */ /* 0x000fc600078e08ff */
[----:B------:R-:W2:Y:S01]  /*864b0*/  LDL.LU R17, [R1+0xa4] ;  /* 0x0000a40001117983 */ /* 0x000ea20000300800 */
[C---:B------:R-:W-:Y:S02]  /*864c0*/  LEA R6, P0, R9.reuse, R0, 0x1 ;  /* 0x0000000009067211 */ /* 0x040fe400078008ff */
[----:B------:R-:W-:Y:S01]  /*864d0*/  LEA R10, R20, R9, 0x1 ;  /* 0x00000009140a7211 */ /* 0x000fe200078e08ff */
[----:B------:R-:W2:Y:S01]  /*864e0*/  LDL.LU R27, [R1+0xb4] ;  /* 0x0000b400011b7983 */ /* 0x000ea20000300800 */
[----:B------:R-:W-:Y:S02]  /*864f0*/  LEA.HI.X.SX32 R7, R9, R2, 0x1, P0 ;  /* 0x0000000209077211 */ /* 0x000fe400000f0eff */
[C---:B------:R-:W-:Y:S01]  /*86500*/  LEA R8, P0, R10.reuse, R0, 0x1 ;  /* 0x000000000a087211 */ /* 0x040fe200078008ff */
[----:B------:R-:W2:Y:S04]  /*86510*/  LDL.LU R26, [R1+0xc4] ;  /* 0x0000c400011a7983 */ /* 0x000ea80000300800 */
[----:B------:R-:W2:Y:S01]  /*86520*/  LDL.LU R25, [R1+0xd4] ;  /* 0x0000d40001197983 */ /* 0x000ea20000300800 */
[----:B------:R-:W-:-:S03]  /*86530*/  LEA.HI.X.SX32 R9, R10, R2, 0x1, P0 ;  /* 0x000000020a097211 */ /* 0x000fc600000f0eff */
[----:B------:R0:W-:Y:S02]  /*86540*/  STG.E.U16 [R6.64], R11 ;  /* 0x0000000b06007986 */ /* 0x0001e4000c101506 */
[----:B0-----:R-:W-:Y:S02]  /*86550*/  PRMT R11, R24, 0x7632, R11 ;  /* 0x00007632180b7816 */ /* 0x001fe4000000000b */
[----:B------:R-:W2:Y:S04]  /*86560*/  LDL.LU R24, [R1+0xe4] ;  /* 0x0000e40001187983 */ /* 0x000ea80000300800 */
[----:B------:R0:W-:Y:S02]  /*86570*/  STG.E.U16 [R8.64], R11 ;  /* 0x0000000b08007986 */ /* 0x0001e4000c101506 */
[----:B0-----:R-:W-:-:S02]  /*86580*/  PRMT R9, R3, 0x7632, R9 ;  /* 0x0000763203097816 */ /* 0x001fc40000000009 */
[----:B------:R-:W2:Y:S01]  /*86590*/  LDL.LU R3, [R1+0xf4] ;  /* 0x0000f40001037983 */ /* 0x000ea20000300800 */
[----:B------:R-:W-:-:S05]  /*865a0*/  IMAD R5, R20, 0x2, R10 ;  /* 0x0000000214057824 */ /* 0x000fca00078e020a */
[C---:B------:R-:W-:Y:S02]  /*865b0*/  LEA R4, P0, R5.reuse, R0, 0x1 ;  /* 0x0000000005047211 */ /* 0x040fe400078008ff */
[C---:B------:R-:W-:Y:S02]  /*865c0*/  LEA R7, R20.reuse, R5, 0x1 ;  /* 0x0000000514077211 */ /* 0x040fe400078e08ff */
[----:B------:R-:W-:Y:S02]  /*865d0*/  LEA.HI.X.SX32 R5, R5, R2, 0x1, P0 ;  /* 0x0000000205057211 */ /* 0x000fe400000f0eff */
[C---:B------:R-:W-:Y:S02]  /*865e0*/  LEA R6, P0, R7.reuse, R0, 0x1 ;  /* 0x0000000007067211 */ /* 0x040fe400078008ff */
[----:B------:R-:W-:Y:S02]  /*865f0*/  LEA R10, R20, R7, 0x1 ;  /* 0x00000007140a7211 */ /* 0x000fe400078e08ff */
[----:B------:R-:W-:-:S02]  /*86600*/  LEA.HI.X.SX32 R7, R7, R2, 0x1, P0 ;  /* 0x0000000207077211 */ /* 0x000fc400000f0eff */
[----:B------:R-:W-:Y:S01]  /*86610*/  LEA R8, P0, R10, R0, 0x1 ;  /* 0x000000000a087211 */ /* 0x000fe200078008ff */
[----:B------:R-:W-:Y:S01]  /*86620*/  IMAD R11, R20, 0x2, R10 ;  /* 0x00000002140b7824 */ /* 0x000fe200078e020a */
[----:B------:R0:W-:Y:S02]  /*86630*/  STG.E.U16 [R4.64], R9 ;  /* 0x0000000904007986 */ /* 0x0001e4000c101506 */
[----:B0-----:R-:W-:Y:S02]  /*86640*/  LEA.HI.X.SX32 R9, R10, R2, 0x1, P0 ;  /* 0x000000020a097211 */ /* 0x001fe400000f0eff */
[C---:B------:R-:W-:Y:S02]  /*86650*/  LEA R4, P0, R11.reuse, R0, 0x1 ;  /* 0x000000000b047211 */ /* 0x040fe400078008ff */
[----:B------:R-:W-:Y:S02]  /*86660*/  LEA R10, R20, R11, 0x1 ;  /* 0x0000000b140a7211 */ /* 0x000fe400078e08ff */
[----:B------:R-:W-:-:S02]  /*86670*/  LEA.HI.X.SX32 R5, R11, R2, 0x1, P0 ;  /* 0x000000020b057211 */ /* 0x000fc400000f0eff */
[----:B------:R-:W-:Y:S01]  /*86680*/  LEA R11, R20, R10, 0x1 ;  /* 0x0000000a140b7211 */ /* 0x000fe200078e08ff */
[----:B---3--:R0:W-:Y:S02]  /*86690*/  STG.E.U16 [R6.64], R29 ;  /* 0x0000001d06007986 */ /* 0x0081e4000c101506 */
[----:B0-----:R-:W-:-:S04]  /*866a0*/  LEA R6, P0, R10, R0, 0x1 ;  /* 0x000000000a067211 */ /* 0x001fc800078008ff */
[----:B------:R-:W-:Y:S01]  /*866b0*/  LEA.HI.X.SX32 R7, R10, R2, 0x1, P0 ;  /* 0x000000020a077211 */ /* 0x000fe200000f0eff */
[----:B------:R-:W-:Y:S01]  /*866c0*/  IMAD R10, R20, 0x2, R11 ;  /* 0x00000002140a7824 */ /* 0x000fe200078e020b */
[----:B----4-:R0:W-:Y:S04]  /*866d0*/  STG.E.U16 [R8.64], R12 ;  /* 0x0000000c08007986 */ /* 0x0101e8000c101506 */
[----:B-----5:R1:W-:Y:S01]  /*866e0*/  STG.E.U16 [R4.64], R14 ;  /* 0x0000000e04007986 */ /* 0x0203e2000c101506 */
[----:B0-----:R-:W-:-:S04]  /*866f0*/  LEA R8, P0, R11, R0, 0x1 ;  /* 0x000000000b087211 */ /* 0x001fc800078008ff */
[----:B------:R-:W-:Y:S02]  /*86700*/  LEA.HI.X.SX32 R9, R11, R2, 0x1, P0 ;  /* 0x000000020b097211 */ /* 0x000fe400000f0eff */
[----:B-1----:R-:W-:Y:S02]  /*86710*/  LEA R4, P0, R10, R0, 0x1 ;  /* 0x000000000a047211 */ /* 0x002fe400078008ff */
[----:B------:R-:W-:Y:S01]  /*86720*/  LEA R11, R20, R10, 0x1 ;  /* 0x0000000a140b7211 */ /* 0x000fe200078e08ff */
[----:B--2---:R0:W-:Y:S01]  /*86730*/  STG.E.U16 [R6.64], R15 ;  /* 0x0000000f06007986 */ /* 0x0041e2000c101506 */
[----:B------:R-:W-:Y:S02]  /*86740*/  LEA.HI.X.SX32 R5, R10, R2, 0x1, P0 ;  /* 0x000000020a057211 */ /* 0x000fe400000f0eff */
[----:B------:R-:W-:Y:S01]  /*86750*/  LEA R10, R20, R11, 0x1 ;  /* 0x0000000b140a7211 */ /* 0x000fe200078e08ff */
[----:B------:R1:W-:Y:S01]  /*86760*/  STG.E.U16 [R8.64], R16 ;  /* 0x0000001008007986 */ /* 0x0003e2000c101506 */
[----:B0-----:R-:W-:-:S04]  /*86770*/  LEA R6, P0, R11, R0, 0x1 ;  /* 0x000000000b067211 */ /* 0x001fc800078008ff */
[----:B------:R-:W-:Y:S01]  /*86780*/  LEA.HI.X.SX32 R7, R11, R2, 0x1, P0 ;  /* 0x000000020b077211 */ /* 0x000fe200000f0eff */
[----:B------:R-:W-:Y:S01]  /*86790*/  IMAD R11, R20, 0x2, R10 ;  /* 0x00000002140b7824 */ /* 0x000fe200078e020a */
[C---:B-1----:R-:W-:Y:S01]  /*867a0*/  LEA R8, P0, R10.reuse, R0, 0x1 ;  /* 0x000000000a087211 */ /* 0x042fe200078008ff */
[----:B------:R0:W-:Y:S03]  /*867b0*/  STG.E.U16 [R4.64], R13 ;  /* 0x0000000d04007986 */ /* 0x0001e6000c101506 */
[----:B------:R-:W-:Y:S02]  /*867c0*/  LEA.HI.X.SX32 R9, R10, R2, 0x1, P0 ;  /* 0x000000020a097211 */ /* 0x000fe400000f0eff */
[----:B------:R-:W-:Y:S01]  /*867d0*/  LEA R10, R20, R11, 0x1 ;  /* 0x0000000b140a7211 */ /* 0x000fe200078e08ff */
[----:B------:R1:W-:Y:S01]  /*867e0*/  STG.E.U16 [R6.64], R23 ;  /* 0x0000001706007986 */ /* 0x0003e2000c101506 */
[----:B0-----:R-:W-:-:S04]  /*867f0*/  LEA R4, P0, R11, R0, 0x1 ;  /* 0x000000000b047211 */ /* 0x001fc800078008ff */
[----:B------:R-:W-:Y:S02]  /*86800*/  LEA.HI.X.SX32 R5, R11, R2, 0x1, P0 ;  /* 0x000000020b057211 */ /* 0x000fe400000f0eff */
[----:B-1----:R-:W-:Y:S02]  /*86810*/  LEA R6, P0, R10, R0, 0x1 ;  /* 0x000000000a067211 */ /* 0x002fe400078008ff */
[----:B------:R-:W-:Y:S01]  /*86820*/  LEA R11, R20, R10, 0x1 ;  /* 0x0000000a140b7211 */ /* 0x000fe200078e08ff */
[----:B------:R0:W-:Y:S01]  /*86830*/  STG.E.U16 [R8.64], R21 ;  /* 0x0000001508007986 */ /* 0x0001e2000c101506 */
[----:B------:R-:W-:-:S03]  /*86840*/  LEA.HI.X.SX32 R7, R10, R2, 0x1, P0 ;  /* 0x000000020a077211 */ /* 0x000fc600000f0eff */
[----:B------:R-:W-:Y:S01]  /*86850*/  IMAD R10, R20, 0x2, R11 ;  /* 0x00000002140a7824 */ /* 0x000fe200078e020b */
[----:B------:R1:W-:Y:S01]  /*86860*/  STG.E.U16 [R4.64], R19 ;  /* 0x0000001304007986 */ /* 0x0003e2000c101506 */
[----:B0-----:R-:W-:-:S04]  /*86870*/  LEA R8, P0, R11, R0, 0x1 ;  /* 0x000000000b087211 */ /* 0x001fc800078008ff */
[----:B------:R-:W-:Y:S02]  /*86880*/  LEA.HI.X.SX32 R9, R11, R2, 0x1, P0 ;  /* 0x000000020b097211 */ /* 0x000fe400000f0eff */
[----:B-1----:R-:W-:Y:S02]  /*86890*/  LEA R4, P0, R10, R0, 0x1 ;  /* 0x000000000a047211 */ /* 0x002fe400078008ff */
[----:B------:R-:W-:Y:S01]  /*868a0*/  LEA R11, R20, R10, 0x1 ;  /* 0x0000000a140b7211 */ /* 0x000fe200078e08ff */
[----:B------:R0:W-:Y:S01]  /*868b0*/  STG.E.U16 [R6.64], R18 ;  /* 0x0000001206007986 */ /* 0x0001e2000c101506 */
        /* <DEDUP_REMOVED lines=11> */
[----:B0-----:R-:W-:-:S03]  /*86970*/  LEA R4, P0, R11, R0, 0x1 ;  /* 0x000000000b047211 */ /* 0x001fc600078008ff */
[----:B------:R0:W-:Y:S01]  /*86980*/  STG.E.U16 [R8.64], R25 ;  /* 0x0000001908007986 */ /* 0x0001e2000c101506 */
[----:B------:R-:W-:Y:S02]  /*86990*/  LEA.HI.X.SX32 R5, R11, R2, 0x1, P0 ;  /* 0x000000020b057211 */ /* 0x000fe400000f0eff */
[----:B-1----:R-:W-:-:S03]  /*869a0*/  LEA R6, P0, R10, R0, 0x1 ;  /* 0x000000000a067211 */ /* 0x002fc600078008ff */
[----:B------:R1:W-:Y:S01]  /*869b0*/  STG.E.U16 [R4.64], R24 ;  /* 0x0000001804007986 */ /* 0x0003e2000c101506 */
[----:B0-----:R-:W-:Y:S02]  /*869c0*/  LEA R8, R20, R10, 0x1 ;  /* 0x0000000a14087211 */ /* 0x001fe400078e08ff */
[----:B------:R-:W-:-:S03]  /*869d0*/  LEA.HI.X.SX32 R7, R10, R2, 0x1, P0 ;  /* 0x000000020a077211 */ /* 0x000fc600000f0eff */
[----:B------:R-:W-:Y:S01]  /*869e0*/  IMAD R9, R20, 0x2, R8 ;  /* 0x0000000214097824 */ /* 0x000fe200078e0208 */
[C---:B-1----:R-:W-:Y:S01]  /*869f0*/  LEA R4, P0, R8.reuse, R0, 0x1 ;  /* 0x0000000008047211 */ /* 0x042fe200078008ff */
[----:B------:R0:W-:Y:S01]  /*86a00*/  STG.E.U16 [R6.64], R3 ;  /* 0x0000000306007986 */ /* 0x0001e2000c101506 */
[----:B------:R-:W-:Y:S02]  /*86a10*/  PRMT R11, R29, 0x7632, R11 ;  /* 0x000076321d0b7816 */ /* 0x000fe4000000000b */
[----:B------:R-:W-:Y:S01]  /*86a20*/  LEA.HI.X.SX32 R5, R8, R2, 0x1, P0 ;  /* 0x0000000208057211 */ /* 0x000fe200000f0eff */
[----:B------:R-:W2:Y:S01]  /*86a30*/  LDL.LU R29, [R1+0x339c] ;  /* 0x00339c00011d7983 */ /* 0x000ea20000300800 */
[----:B------:R-:W-:Y:S02]  /*86a40*/  LEA R8, R20, R9, 0x1 ;  /* 0x0000000914087211 */ /* 0x000fe400078e08ff */
[----:B------:R-:W-:Y:S01]  /*86a50*/  PRMT R10, R12, 0x7632, R10 ;  /* 0x000076320c0a7816 */ /* 0x000fe2000000000a */
[----:B------:R1:W-:Y:S01]  /*86a60*/  STG.E.U16 [R4.64], R11 ;  /* 0x0000000b04007986 */ /* 0x0003e2000c101506 */
[----:B0-----:R-:W-:-:S04]  /*86a70*/  LEA R6, P0, R9, R0, 0x1 ;  /* 0x0000000009067211 */ /* 0x001fc800078008ff */
[----:B------:R-:W-:Y:S02]  /*86a80*/  LEA.HI.X.SX32 R7, R9, R2, 0x1, P0 ;  /* 0x0000000209077211 */ /* 0x000fe400000f0eff */
[----:B------:R-:W-:Y:S02]  /*86a90*/  LEA R9, R20, R8, 0x1 ;  /* 0x0000000814097211 */ /* 0x000fe400078e08ff */
[----:B-1----:R-:W-:Y:S01]  /*86aa0*/  LEA R4, P0, R8, R0, 0x1 ;  /* 0x0000000008047211 */ /* 0x002fe200078008ff */
[----:B------:R0:W-:Y:S01]  /*86ab0*/  STG.E.U16 [R6.64], R10 ;  /* 0x0000000a06007986 */ /* 0x0001e2000c101506 */
[----:B------:R-:W-:Y:S02]  /*86ac0*/  PRMT R11, R14, 0x7632, R11 ;  /* 0x000076320e0b7816 */ /* 0x000fe4000000000b */
[----:B------:R-:W-:Y:S02]  /*86ad0*/  LEA.HI.X.SX32 R5, R8, R2, 0x1, P0 ;  /* 0x0000000208057211 */ /* 0x000fe400000f0eff */
[----:B------:R-:W-:-:S03]  /*86ae0*/  PRMT R8, R15, 0x7632, R8 ;  /* 0x000076320f087816 */ /* 0x000fc60000000008 */
[----:B------:R1:W-:Y:S01]  /*86af0*/  STG.E.U16 [R4.64], R11 ;  /* 0x0000000b04007986 */ /* 0x0003e2000c101506 */
[----:B0-----:R-:W-:Y:S01]  /*86b00*/  LEA R6, P0, R9, R0, 0x1 ;  /* 0x0000000009067211 */ /* 0x001fe200078008ff */
[----:B------:R-:W-:-:S03]  /*86b10*/  IMAD R10, R20, 0x2, R9 ;  /* 0x00000002140a7824 */ /* 0x000fc600078e0209 */
[----:B------:R-:W-:Y:S02]  /*86b20*/  LEA.HI.X.SX32 R7, R9, R2, 0x1, P0 ;  /* 0x0000000209077211 */ /* 0x000fe400000f0eff */
[----:B------:R-:W-:Y:S02]  /*86b30*/  LEA R9, R20, R10, 0x1 ;  /* 0x0000000a14097211 */ /* 0x000fe400078e08ff */
[----:B-1----:R-:W-:Y:S01]  /*86b40*/  LEA R4, P0, R10, R0, 0x1 ;  /* 0x000000000a047211 */ /* 0x002fe200078008ff */
[----:B------:R0:W-:Y:S01]  /*86b50*/  STG.E.U16 [R6.64], R8 ;  /* 0x0000000806007986 */ /* 0x0001e2000c101506 */
[----:B------:R-:W-:Y:S02]  /*86b60*/  PRMT R11, R16, 0x7632, R11 ;  /* 0x00007632100b7816 */ /* 0x000fe4000000000b */
        /* <DEDUP_REMOVED lines=10> */
[----:B------:R-:W-:Y:S01]  /*86c10*/  LEA.HI.X.SX32 R5, R10, R2, 0x1, P0 ;  /* 0x000000020a057211 */ /* 0x000fe200000f0eff */
[----:B------:R-:W3:Y:S01]  /*86c20*/  LDL.LU R23, [R1+0x18] ;  /* 0x0000180001177983 */ /* 0x000ee20000300800 */
        /* <DEDUP_REMOVED lines=12> */
[C---:B0-----:R-:W-:Y:S02]  /*86cf0*/  LEA R6, P0, R9.reuse, R0, 0x1 ;  /* 0x0000000009067211 */ /* 0x041fe400078008ff */
[----:B------:R-:W-:Y:S02]  /*86d00*/  PRMT R8, R18, 0x7632, R8 ;  /* 0x0000763212087816 */ /* 0x000fe40000000008 */
[----:B------:R-:W-:Y:S01]  /*86d10*/  LEA.HI.X.SX32 R7, R9, R2, 0x1, P0 ;  /* 0x0000000209077211 */ /* 0x000fe200000f0eff */
[----:B------:R-:W4:Y:S01]  /*86d20*/  LDL.LU R18, [R1+0x28] ;  /* 0x0000280001127983 */ /* 0x000f220000300800 */
[----:B------:R-:W-:Y:S02]  /*86d30*/  LEA R9, R20, R10, 0x1 ;  /* 0x0000000a14097211 */ /* 0x000fe400078e08ff */
[C---:B-1----:R-:W-:Y:S01]  /*86d40*/  LEA R4, P0, R10.reuse, R0, 0x1 ;  /* 0x000000000a047211 */ /* 0x042fe200078008ff */
[----:B------:R0:W-:Y:S03]  /*86d50*/  STG.E.U16 [R6.64], R8 ;  /* 0x0000000806007986 */ /* 0x0001e6000c101506 */
[----:B------:R-:W-:Y:S01]  /*86d60*/  LEA.HI.X.SX32 R5, R10, R2, 0x1, P0 ;  /* 0x000000020a057211 */ /* 0x000fe200000f0eff */
[----:B------:R-:W5:Y:S01]  /*86d70*/  LDL.LU R19, [R1+0x38] ;  /* 0x0000380001137983 */ /* 0x000f620000300800 */
[----:B------:R-:W-:-:S02]  /*86d80*/  LEA R10, R20, R9, 0x1 ;  /* 0x00000009140a7211 */ /* 0x000fc400078e08ff */
[----:B0-----:R-:W-:Y:S02]  /*86d90*/  LEA R8, P0, R9, R0, 0x1 ;  /* 0x0000000009087211 */ /* 0x001fe400078008ff */
[----:B------:R-:W-:Y:S02]  /*86da0*/  PRMT R6, R17, 0x7632, R6 ;  /* 0x0000763211067816 */ /* 0x000fe40000000006 */
[----:B------:R-:W-:Y:S02]  /*86db0*/  PRMT R7, R27, 0x7632, R7 ;  /* 0x000076321b077816 */ /* 0x000fe40000000007 */
[----:B------:R-:W-:Y:S01]  /*86dc0*/  LEA.HI.X.SX32 R9, R9, R2, 0x1, P0 ;  /* 0x0000000209097211 */ /* 0x000fe200000f0eff */
[----:B------:R0:W-:Y:S01]  /*86dd0*/  STG.E.U16 [R4.64], R6 ;  /* 0x0000000604007986 */ /* 0x0001e2000c101506 */
[----:B------:R-:W-:-:S03]  /*86de0*/  PRMT R11, R26, 0x7632, R11 ;  /* 0x000076321a0b7816 */ /* 0x000fc6000000000b */
[----:B------:R1:W-:Y:S01]  /*86df0*/  STG.E.U16 [R8.64], R7 ;  /* 0x0000000708007986 */ /* 0x0003e2000c101506 */
[----:B0-----:R-:W-:-:S04]  /*86e00*/  LEA R6, P0, R10, R0, 0x1 ;  /* 0x000000000a067211 */ /* 0x001fc800078008ff */
[----:B-1----:R-:W-:Y:S01]  /*86e10*/  LEA.HI.X.SX32 R7, R10, R2, 0x1, P0 ;  /* 0x000000020a077211 */ /* 0x002fe200000f0eff */
[----:B------:R-:W-:-:S04]  /*86e20*/  IMAD R4, R20, 0x2, R10 ;  /* 0x0000000214047824 */ /* 0x000fc800078e020a */
[----:B------:R0:W-:Y:S01]  /*86e30*/  STG.E.U16 [R6.64], R11 ;  /* 0x0000000b06007986 */ /* 0x0001e2000c101506 */
[----:B------:R-:W-:Y:S02]  /*86e40*/  LEA R8, P0, R4, R0, 0x1 ;  /* 0x0000000004087211 */ /* 0x000fe400078008ff */
[----:B------:R-:W-:Y:S02]  /*86e50*/  PRMT R10, R25, 0x7632, R10 ;  /* 0x00007632190a7816 */ /* 0x000fe4000000000a */
[----:B------:R-:W-:Y:S02]  /*86e60*/  LEA R5, R20, R4, 0x1 ;  /* 0x0000000414057211 */ /* 0x000fe400078e08ff */
[----:B0-----:R-:W-:Y:S02]  /*86e70*/  PRMT R11, R24, 0x7632, R11 ;  /* 0x00007632180b7816 */ /* 0x001fe4000000000b */
[----:B------:R-:W2:Y:S01]  /*86e80*/  LDL.LU R24, [R1+0x8] ;  /* 0x0000080001187983 */ /* 0x000ea20000300800 */
[----:B------:R-:W-:-:S03]  /*86e90*/  LEA.HI.X.SX32 R9, R4, R2, 0x1, P0 ;  /* 0x0000000204097211 */ /* 0x000fc600000f0eff */
[----:B------:R-:W2:Y:S01]  /*86ea0*/  LDL.LU R25, [R1+0x58] ;  /* 0x0000580001197983 */ /* 0x000ea20000300800 */
[----:B------:R-:W-:-:S03]  /*86eb0*/  LEA R4, P0, R5, R0, 0x1 ;  /* 0x0000000005047211 */ /* 0x000fc600078008ff */
[----:B------:R-:W2:Y:S01]  /*86ec0*/  LDL.LU R26, [R1+0x68] ;  /* 0x00006800011a7983 */ /* 0x000ea20000300800 */
[----:B------:R-:W-:Y:S02]  /*86ed0*/  LEA R6, R20, R5, 0x1 ;  /* 0x0000000514067211 */ /* 0x000fe400078e08ff */
[----:B------:R-:W-:Y:S01]  /*86ee0*/  LEA.HI.X.SX32 R5, R5, R2, 0x1, P0 ;  /* 0x0000000205057211 */ /* 0x000fe200000f0eff */
[----:B------:R-:W2:Y:S04]  /*86ef0*/  LDL.LU R27, [R1+0x48] ;  /* 0x00004800011b7983 */ /* 0x000ea80000300800 */
[----:B------:R-:W-:Y:S04]  /*86f00*/  STG.E.U16 [R8.64], R10 ;  /* 0x0000000a08007986 */ /* 0x000fe8000c101506 */
[----:B------:R0:W-:Y:S02]  /*86f10*/  STG.E.U16 [R4.64], R11 ;  /* 0x0000000b04007986 */ /* 0x0001e4000c101506 */
[----:B0-----:R-:W-:-:S02]  /*86f20*/  PRMT R5, R3, 0x7632, R5 ;  /* 0x0000763203057816 */ /* 0x001fc40000000005 */
        /* <DEDUP_REMOVED lines=8> */
[----:B------:R-:W-:Y:S01]  /*86fb0*/  LEA R8, P0, R6, R0, 0x1 ;  /* 0x0000000006087211 */ /* 0x000fe200078008ff */
[----:B------:R-:W-:-:S03]  /*86fc0*/  IMAD R7, R20, 0x2, R6 ;  /* 0x0000000214077824 */ /* 0x000fc600078e0206 */
[----:B------:R-:W-:Y:S02]  /*86fd0*/  LEA.HI.X.SX32 R9, R6, R2, 0x1, P0 ;  /* 0x0000000206097211 */ /* 0x000fe400000f0eff */
[C---:B------:R-:W-:Y:S02]  /*86fe0*/  LEA R6, P0, R7.reuse, R0, 0x1 ;  /* 0x0000000007067211 */ /* 0x040fe400078008ff */
[----:B------:R-:W-:Y:S02]  /*86ff0*/  LEA R10, R20, R7, 0x1 ;  /* 0x00000007140a7211 */ /* 0x000fe400078e08ff */
[----:B------:R-:W-:Y:S02]  /*87000*/  LEA.HI.X.SX32 R7, R7, R2, 0x1, P0 ;  /* 0x0000000207077211 */ /* 0x000fe400000f0eff */
[----:B------:R-:W-:Y:S02]  /*87010*/  LEA R4, P0, R10, R0, 0x1 ;  /* 0x000000000a047211 */ /* 0x000fe400078008ff */
[----:B------:R-:W-:Y:S01]  /*87020*/  LEA R11, R20, R10, 0x1 ;  /* 0x0000000a140b7211 */ /* 0x000fe200078e08ff */
[----:B------:R0:W-:Y:S02]  /*87030*/  STG.E.U16 [R8.64], R5 ;  /* 0x0000000508007986 */ /* 0x0001e4000c101506 */
[----:B0-----:R-:W-:-:S02]  /*87040*/  LEA.HI.X.SX32 R5, R10, R2, 0x1, P0 ;  /* 0x000000020a057211 */ /* 0x001fc400000f0eff */
[----:B------:R-:W-:Y:S01]  /*87050*/  IMAD R10, R20, 0x2, R11 ;  /* 0x00000002140a7824 */ /* 0x000fe200078e020b */
[----:B------:R-:W-:-:S04]  /*87060*/  LEA R8, P0, R11, R0, 0x1 ;  /* 0x000000000b087211 */ /* 0x000fc800078008ff */
[----:B------:R-:W-:Y:S02]  /*87070*/  LEA.HI.X.SX32 R9, R11, R2, 0x1, P0 ;  /* 0x000000020b097211 */ /* 0x000fe400000f0eff */
[----:B------:R-:W-:Y:S01]  /*87080*/  LEA R11, R20, R10, 0x1 ;  /* 0x0000000a140b7211 */ /* 0x000fe200078e08ff */
[----:B---3--:R0:W-:Y:S02]  /*87090*/  STG.E.U16 [R6.64], R23 ;  /* 0x0000001706007986 */ /* 0x0081e4000c101506 */
[----:B0-----:R-:W-:-:S04]  /*870a0*/  LEA R6, P0, R10, R0, 0x1 ;  /* 0x000000000a067211 */ /* 0x001fc800078008ff */
[----:B------:R-:W-:Y:S02]  /*870b0*/  LEA.HI.X.SX32 R7, R10, R2, 0x1, P0 ;  /* 0x000000020a077211 */ /* 0x000fe400000f0eff */
[----:B------:R-:W-:Y:S01]  /*870c0*/  LEA R10, R20, R11, 0x1 ;  /* 0x0000000b140a7211 */ /* 0x000fe200078e08ff */
[----:B----4-:R0:W-:Y:S04]  /*870d0*/  STG.E.U16 [R4.64], R18 ;  /* 0x0000001204007986 */ /* 0x0101e8000c101506 */
[----:B-----5:R1:W-:Y:S01]  /*870e0*/  STG.E.U16 [R8.64], R19 ;  /* 0x0000001308007986 */ /* 0x0203e2000c101506 */
[----:B0-----:R-:W-:-:S04]  /*870f0*/  LEA R4, P0, R11, R0, 0x1 ;  /* 0x000000000b047211 */ /* 0x001fc800078008ff */
[----:B------:R-:W-:Y:S01]  /*87100*/  LEA.HI.X.SX32 R5, R11, R2, 0x1, P0 ;  /* 0x000000020b057211 */ /* 0x000fe200000f0eff */
[----:B------:R-:W-:Y:S01]  /*87110*/  IMAD R11, R20, 0x2, R10 ;  /* 0x00000002140b7824 */ /* 0x000fe200078e020a */
[----:B-1----:R-:W-:-:S04]  /*87120*/  LEA R8, P0, R10, R0, 0x1 ;  /* 0x000000000a087211 */ /* 0x002fc800078008ff */
[----:B------:R-:W-:Y:S02]  /*87130*/  LEA.HI.X.SX32 R9, R10, R2, 0x1, P0 ;  /* 0x000000020a097211 */ /* 0x000fe400000f0eff */
[----:B------:R-:W-:Y:S01]  /*87140*/  LEA R10, R20, R11, 0x1 ;  /* 0x0000000b140a7211 */ /* 0x000fe200078e08ff */
[----:B--2---:R0:W-:Y:S04]  /*87150*/  STG.E.U16 [R6.64], R24 ;  /* 0x0000001806007986 */ /* 0x0041e8000c101506 */
        /* <DEDUP_REMOVED lines=33> */
[----:B0-----:R-:W-:-:S03]  /*87370*/  LEA R8, P0, R11, R0, 0x1 ;  /* 0x000000000b087211 */ /* 0x001fc600078008ff */
[----:B------:R0:W-:Y:S01]  /*87380*/  STG.E.U16 [R4.64], R21 ;  /* 0x0000001504007986 */ /* 0x0001e2000c101506 */
[----:B------:R-:W-:Y:S02]  /*87390*/  LEA.HI.X.SX32 R9, R11, R2, 0x1, P0 ;  /* 0x000000020b097211 */ /* 0x000fe400000f0eff */
[----:B-1----:R-:W-:-:S03]  /*873a0*/  LEA R6, P0, R10, R0, 0x1 ;  /* 0x000000000a067211 */ /* 0x002fc600078008ff */
[----:B------:R1:W-:Y:S01]  /*873b0*/  STG.E.U16 [R8.64], R17 ;  /* 0x0000001108007986 */ /* 0x0003e2000c101506 */
[----:B------:R-:W-:Y:S02]  /*873c0*/  LEA.HI.X.SX32 R7, R10, R2, 0x1, P0 ;  /* 0x000000020a077211 */ /* 0x000fe400000f0eff */
[----:B0-----:R-:W-:-:S04]  /*873d0*/  LEA R5, R20, R10, 0x1 ;  /* 0x0000000a14057211 */ /* 0x001fc800078e08ff */
[C---:B------:R-:W-:Y:S02]  /*873e0*/  LEA R4, P0, R5.reuse, R0, 0x1 ;  /* 0x0000000005047211 */ /* 0x040fe400078008ff */
[C---:B-1----:R-:W-:Y:S01]  /*873f0*/  LEA R8, R20.reuse, R5, 0x1 ;  /* 0x0000000514087211 */ /* 0x042fe200078e08ff */
[----:B------:R0:W-:Y:S01]  /*87400*/  STG.E.U16 [R6.64], R29 ;  /* 0x0000001d06007986 */ /* 0x0001e2000c101506 */
[----:B------:R-:W-:Y:S02]  /*87410*/  LEA.HI.X.SX32 R5, R5, R2, 0x1, P0 ;  /* 0x0000000205057211 */ /* 0x000fe400000f0eff */
[----:B------:R-:W-:Y:S01]  /*87420*/  PRMT R11, R23, 0x7632, R11 ;  /* 0x00007632170b7816 */ /* 0x000fe2000000000b */
[----:B------:R-:W-:Y:S01]  /*87430*/  IMAD R9, R20, 0x2, R8 ;  /* 0x0000000214097824 */ /* 0x000fe200078e0208 */
[----:B------:R-:W-:Y:S01]  /*87440*/  PRMT R10, R18, 0x7632, R10 ;  /* 0x00007632120a7816 */ /* 0x000fe2000000000a */
[----:B------:R-:W2:Y:S01]  /*87450*/  LDL.LU R23, [R1+0x3398] ;  /* 0x0033980001177983 */ /* 0x000ea20000300800 */
[----:B0-----:R-:W-:-:S03]  /*87460*/  LEA R6, P0, R8, R0, 0x1 ;  /* 0x0000000008067211 */ /* 0x001fc600078008ff */
[----:B------:R0:W-:Y:S01]  /*87470*/  STG.E.U16 [R4.64], R11 ;  /* 0x0000000b04007986 */ /* 0x0001e2000c101506 */
[----:B------:R-:W-:-:S03]  /*87480*/  LEA.HI.X.SX32 R7, R8, R2, 0x1, P0 ;  /* 0x0000000208077211 */ /* 0x000fc600000f0eff */
[----:B------:R-:W3:Y:S01]  /*87490*/  LDL.LU R18, [R1+0x3394] ;  /* 0x0033940001127983 */ /* 0x000ee20000300800 */
[----:B------:R-:W-:-:S03]  /*874a0*/  LEA R8, R20, R9, 0x1 ;  /* 0x0000000914087211 */ /* 0x000fc600078e08ff */
[----:B------:R1:W-:Y:S01]  /*874b0*/  STG.E.U16 [R6.64], R10 ;  /* 0x0000000a06007986 */ /* 0x0003e2000c101506 */
[----:B0-----:R-:W-:Y:S02]  /*874c0*/  LEA R4, P0, R9, R0, 0x1 ;  /* 0x0000000009047211 */ /* 0x001fe400078008ff */
[----:B------:R-:W-:Y:S02]  /*874d0*/  PRMT R11, R19, 0x7632, R11 ;  /* 0x00007632130b7816 */ /* 0x000fe4000000000b */
[----:B------:R-:W-:Y:S01]  /*874e0*/  LEA.HI.X.SX32 R5, R9, R2, 0x1, P0 ;  /* 0x0000000209057211 */ /* 0x000fe200000f0eff */
[----:B------:R-:W4:Y:S01]  /*874f0*/  LDL.LU R19, [R1+0x3390] ;  /* 0x0033900001137983 */ /* 0x000f220000300800 */
[----:B------:R-:W-:Y:S02]  /*87500*/  LEA R9, R20, R8, 0x1 ;  /* 0x0000000814097211 */ /* 0x000fe400078e08ff */
[----:B-1----:R-:W-:Y:S01]  /*87510*/  LEA R6, P0, R8, R0, 0x1 ;  /* 0x0000000008067211 */ /* 0x002fe200078008ff */
[----:B------:R0:W-:Y:S01]  /*87520*/  STG.E.U16 [R4.64], R11 ;  /* 0x0000000b04007986 */ /* 0x0001e2000c101506 */
[----:B------:R-:W-:-:S02]  /*87530*/  PRMT R10, R24, 0x7632, R10 ;  /* 0x00007632180a7816 */ /* 0x000fc4000000000a */
[----:B------:R-:W-:Y:S01]  /*87540*/  LEA.HI.X.SX32 R7, R8, R2, 0x1, P0 ;  /* 0x0000000208077211 */ /* 0x000fe200000f0eff */
[----:B------:R-:W-:Y:S01]  /*87550*/  IMAD R8, R20, 0x2, R9 ;  /* 0x0000000214087824 */ /* 0x000fe200078e0209 */
[----:B------:R-:W5:Y:S01]  /*87560*/  LDL.LU R24, [R1+0x338c] ;  /* 0x00338c0001187983 */ /* 0x000f620000300800 */
[----:B0-----:R-:W-:-:S03]  /*87570*/  LEA R4, P0, R9, R0, 0x1 ;  /* 0x0000000009047211 */ /* 0x001fc600078008ff */
[----:B------:R0:W-:Y:S01]  /*87580*/  STG.E.U16 [R6.64], R10 ;  /* 0x0000000a06007986 */ /* 0x0001e2000c101506 */
[----:B------:R-:W-:Y:S02]  /*87590*/  PRMT R11, R25, 0x7632, R11 ;  /* 0x00007632190b7816 */ /* 0x000fe4000000000b */
[----:B------:R-:W-:Y:S01]  /*875a0*/  LEA.HI.X.SX32 R5, R9, R2, 0x1, P0 ;  /* 0x0000000209057211 */ /* 0x000fe200000f0eff */
[----:B------:R-:W2:Y:S01]  /*875b0*/  LDL.LU R25, [R1+0x3388] ;  /* 0x0033880001197983 */ /* 0x000ea20000300800 */
[----:B------:R-:W-:-:S03]  /*875c0*/  LEA R9, R20, R8, 0x1 ;  /* 0x0000000814097211 */ /* 0x000fc600078e08ff */
[----:B------:R1:W-:Y:S01]  /*875d0*/  STG.E.U16 [R4.64], R11 ;  /* 0x0000000b04007986 */ /* 0x0003e2000c101506 */
[----:B0-----:R-:W-:Y:S02]  /*875e0*/  LEA R6, P0, R8, R0, 0x1 ;  /* 0x0000000008067211 */ /* 0x001fe400078008ff */
[----:B------:R-:W-:Y:S02]  /*875f0*/  PRMT R10, R26, 0x7632, R10 ;  /* 0x000076321a0a7816 */ /* 0x000fe4000000000a */
[----:B------:R-:W-:Y:S01]  /*87600*/  LEA.HI.X.SX32 R7, R8, R2, 0x1, P0 ;  /* 0x0000000208077211 */ /* 0x000fe200000f0eff */
[----:B------:R-:W2:Y:S01]  /*87610*/  LDL.LU R26, [R1+0x3384] ;  /* 0x00338400011a7983 */ /* 0x000ea20000300800 */
[----:B------:R-:W-:Y:S02]  /*87620*/  LEA R8, R20, R9, 0x1 ;  /* 0x0000000914087211 */ /* 0x000fe400078e08ff */
[----:B-1----:R-:W-:Y:S01]  /*87630*/  LEA R4, P0, R9, R0, 0x1 ;  /* 0x0000000009047211 */ /* 0x002fe200078008ff */
[----:B------:R0:W-:Y:S01]  /*87640*/  STG.E.U16 [R6.64], R10 ;  /* 0x0000000a06007986 */ /* 0x0001e2000c101506 */
[----:B------:R-:W-:-:S02]  /*87650*/  PRMT R11, R27, 0x7632, R11 ;  /* 0x000076321b0b7816 */ /* 0x000fc4000000000b */
[----:B------:R-:W-:Y:S01]  /*87660*/  LEA.HI.X.SX32 R5, R9, R2, 0x1, P0 ;  /* 0x0000000209057211 */ /* 0x000fe200000f0eff */
[----:B------:R-:W2:Y:S01]  /*87670*/  LDL.LU R27, [R1+0x3380] ;  /* 0x00338000011b7983 */ /* 0x000ea20000300800 */
[----:B------:R-:W-:-:S03]  /*87680*/  PRMT R9, R3, 0x7632, R9 ;  /* 0x0000763203097816 */ /* 0x000fc60000000009 */
[----:B------:R1:W-:Y:S01]  /*87690*/  STG.E.U16 [R4.64], R11 ;  /* 0x0000000b04007986 */ /* 0x0003e2000c101506 */
[----:B0-----:R-:W-:Y:S01]  /*876a0*/  LEA R6, P0, R8, R0, 0x1 ;  /* 0x0000000008067211 */ /* 0x001fe200078008ff */
[----:B------:R-:W-:Y:S02]  /*876b0*/  IMAD R10, R20, 0x2, R8 ;  /* 0x00000002140a7824 */ /* 0x000fe400078e0208 */
[----:B------:R-:W2:Y:S01]  /*876c0*/  LDL.LU R3, [R1+0x337c] ;  /* 0x00337c0001037983 */ /* 0x000ea20000300800 */
        /* <DEDUP_REMOVED lines=18> */
[----:B0-----:R-:W-:-:S04]  /*877f0*/  LEA R6, P0, R8, R0, 0x1 ;  /* 0x0000000008067211 */ /* 0x001fc800078008ff */
[----:B------:R-:W-:Y:S02]  /*87800*/  LEA.HI.X.SX32 R7, R8, R2, 0x1, P0 ;  /* 0x0000000208077211 */ /* 0x000fe400000f0eff */
[----:B------:R-:W-:Y:S02]  /*87810*/  PRMT R9, R13, 0x7632, R9 ;  /* 0x000076320d097816 */ /* 0x000fe40000000009 */
[----:B-1----:R-:W-:Y:S01]  /*87820*/  LEA R4, P0, R10, R0, 0x1 ;  /* 0x000000000a047211 */ /* 0x002fe200078008ff */
[----:B------:R-:W2:Y:S01]  /*87830*/  LDL.LU R13, [R1+0x1c] ;  /* 0x00001c00010d7983 */ /* 0x000ea20000300800 */
[----:B------:R-:W-:Y:S02]  /*87840*/  PRMT R11, R16, 0x7632, R11 ;  /* 0x00007632100b7816 */ /* 0x000fe4000000000b */
[----:B------:R-:W-:Y:S01]  /*87850*/  LEA.HI.X.SX32 R5, R10, R2, 0x1, P0 ;  /* 0x000000020a057211 */ /* 0x000fe200000f0eff */
[----:B------:R0:W-:Y:S04]  /*87860*/  STG.E.U16 [R6.64], R9 ;  /* 0x0000000906007986 */ /* 0x0001e8000c101506 */
[----:B------:R1:W-:Y:S01]  /*87870*/  STG.E.U16 [R4.64], R11 ;  /* 0x0000000b04007986 */ /* 0x0003e2000c101506 */
[----:B0-----:R-:W-:-:S03]  /*87880*/  PRMT R9, R21, 0x7632, R9 ;  /* 0x0000763215097816 */ /* 0x001fc60000000009 */
[----:B------:R-:W3:Y:S01]  /*87890*/  LDL.LU R21, [R1+0x3c] ;  /* 0x00003c0001157983 */ /* 0x000ee20000300800 */
[----:B-1----:R-:W-:-:S03]  /*878a0*/  PRMT R11, R29, 0x7632, R11 ;  /* 0x000076321d0b7816 */ /* 0x002fc6000000000b */
[----:B------:R-:W3:Y:S04]  /*878b0*/  LDL.LU R14, [R1+0xc] ;  /* 0x00000c00010e7983 */ /* 0x000ee80000300800 */
[----:B------:R-:W3:Y:S01]  /*878c0*/  LDL.LU R29, [R1+0x3378] ;  /* 0x00337800011d7983 */ /* 0x000ee20000300800 */
[----:B------:R-:W-:-:S04]  /*878d0*/  LEA R8, R20, R10, 0x1 ;  /* 0x0000000a14087211 */ /* 0x000fc800078e08ff */
[----:B------:R-:W-:Y:S01]  /*878e0*/  LEA R6, P0, R8, R0, 0x1 ;  /* 0x0000000008067211 */ /* 0x000fe200078008ff */
[----:B------:R-:W-:-:S03]  /*878f0*/  IMAD R10, R20, 0x2, R8 ;  /* 0x00000002140a7824 */ /* 0x000fc600078e0208 */
[----:B------:R-:W-:Y:S02]  /*87900*/  LEA.HI.X.SX32 R7, R8, R2, 0x1, P0 ;  /* 0x0000000208077211 */ /* 0x000fe400000f0eff */
[----:B------:R-:W-:Y:S02]  /*87910*/  LEA R4, P0, R10, R0, 0x1 ;  /* 0x000000000a047211 */ /* 0x000fe400078008ff */
[----:B------:R-:W-:Y:S01]  /*87920*/  LEA R8, R20, R10, 0x1 ;  /* 0x0000000a14087211 */ /* 0x000fe200078e08ff */
[----:B------:R0:W-:Y:S01]  /*87930*/  STG.E.U16 [R6.64], R9 ;  /* 0x0000000906007986 */ /* 0x0001e2000c101506 */
[----:B------:R-:W-:Y:S02]  /*87940*/  LEA.HI.X.SX32 R5, R10, R2, 0x1, P0 ;  /* 0x000000020a057211 */ /* 0x000fe400000f0eff */
[----:B------:R-:W-:Y:S02]  /*87950*/  LEA R10, R20, R8, 0x1 ;  /* 0x00000008140a7211 */ /* 0x000fe400078e08ff */
[----:B0-----:R-:W-:-:S02]  /*87960*/  LEA R6, P0, R8, R0, 0x1 ;  /* 0x0000000008067211 */ /* 0x001fc400078008ff */
[----:B------:R-:W-:Y:S02]  /*87970*/  PRMT R9, R17, 0x7632, R9 ;  /* 0x0000763211097816 */ /* 0x000fe40000000009 */
[----:B------:R-:W-:Y:S01]  /*87980*/  LEA.HI.X.SX32 R7, R8, R2, 0x1, P0 ;  /* 0x0000000208077211 */ /* 0x000fe200000f0eff */
[----:B------:R-:W5:Y:S01]  /*87990*/  LDL.LU R17, [R1+0x5c] ;  /* 0x00005c0001117983 */ /* 0x000f620000300800 */
[----:B------:R-:W-:-:S03]  /*879a0*/  LEA R8, P0, R10, R0, 0x1 ;  /* 0x000000000a087211 */ /* 0x000fc600078008ff */
[----:B------:R0:W-:Y:S04]  /*879b0*/  STG.E.U16 [R4.64], R9 ;  /* 0x0000000904007986 */ /* 0x0001e8000c101506 */
[----:B------:R1:W-:Y:S04]  /*879c0*/  STG.E.U16 [R6.64], R11 ;  /* 0x0000000b06007986 */ /* 0x0003e8000c101506 */
[----:B------:R-:W5:Y:S01]  /*879d0*/  LDL.LU R16, [R1+0x6c] ;  /* 0x00006c0001107983 */ /* 0x000f620000300800 */
[----:B0-----:R-:W-:Y:S01]  /*879e0*/  IMAD R5, R20, 0x2, R10 ;  /* 0x0000000214057824 */ /* 0x001fe200078e020a */
[----:B------:R-:W-:-:S02]  /*879f0*/  LEA.HI.X.SX32 R9, R10, R2, 0x1, P0 ;  /* 0x000000020a097211 */ /* 0x000fc400000f0eff */
[----:B------:R-:W5:Y:S02]  /*87a00*/  LDL.LU R15, [R1+0x4c] ;  /* 0x00004c00010f7983 */ /* 0x000f640000300800 */
[C---:B------:R-:W-:Y:S02]  /*87a10*/  LEA R4, P0, R5.reuse, R0, 0x1 ;  /* 0x0000000005047211 */ /* 0x040fe400078008ff */
[----:B-1----:R-:W-:Y:S02]  /*87a20*/  LEA R7, R20, R5, 0x1 ;  /* 0x0000000514077211 */ /* 0x002fe400078e08ff */
[----:B------:R-:W-:Y:S02]  /*87a30*/  LEA.HI.X.SX32 R5, R5, R2, 0x1, P0 ;  /* 0x0000000205057211 */ /* 0x000fe400000f0eff */
[----:B------:R-:W-:Y:S01]  /*87a40*/  LEA R6, P0, R7, R0, 0x1 ;  /* 0x0000000007067211 */ /* 0x000fe200078008ff */
[----:B--2---:R0:W-:Y:S01]  /*87a50*/  STG.E.U16 [R8.64], R13 ;  /* 0x0000000d08007986 */ /* 0x0041e2000c101506 */
[----:B----4-:R-:W-:-:S02]  /*87a60*/  PRMT R19, R13, 0x7632, R19 ;  /* 0x000076320d137816 */ /* 0x010fc40000000013 */
[----:B0-----:R-:W-:Y:S02]  /*87a70*/  LEA R8, R20, R7, 0x1 ;  /* 0x0000000714087211 */ /* 0x001fe400078e08ff */
[----:B---3--:R-:W-:Y:S01]  /*87a80*/  PRMT R9, R29, 0x7632, R9 ;  /* 0x000076321d097816 */ /* 0x008fe20000000009 */
[----:B------:R0:W-:Y:S04]  /*87a90*/  STG.E.U16 [R4.64], R29 ;  /* 0x0000001d04007986 */ /* 0x0001e8000c101506 */
[----:B------:R-:W-:Y:S04]  /*87aa0*/  STL.S16 [R1+0x8], R9 ;  /* 0x0000080901007387 */ /* 0x000fe80000100600 */
[----:B0-----:R-:W2:Y:S01]  /*87ab0*/  LDL.LU R29, [R1+0x3374] ;  /* 0x00337400011d7983 */ /* 0x001ea20000300800 */
[----:B------:R-:W-:-:S02]  /*87ac0*/  LEA.HI.X.SX32 R7, R7, R2, 0x1, P0 ;  /* 0x0000000207077211 */ /* 0x000fc400000f0eff */
[----:B------:R-:W-:Y:S01]  /*87ad0*/  PRMT R5, R21, 0x7632, R5 ;  /* 0x0000763215057816 */ /* 0x000fe20000000005 */
[----:B------:R-:W3:Y:S04]  /*87ae0*/  LDL.LU R13, [R1+0x7c] ;  /* 0x00007c00010d7983 */ /* 0x000ee80000300800 */
[----:B------:R-:W-:Y:S04]  /*87af0*/  STL.S16 [R1+0x4], R5 ;  /* 0x0000040501007387 */ /* 0x000fe80000100600 */
[----:B------:R0:W-:Y:S04]  /*87b00*/  STG.E.U16 [R6.64], R21 ;  /* 0x0000001506007986 */ /* 0x0001e8000c101506 */
[----:B0-----:R-:W4:Y:S01]  /*87b10*/  LDL.LU R21, [R1+0x8c] ;  /* 0x00008c0001157983 */ /* 0x001f220000300800 */
[----:B------:R-:W-:Y:S01]  /*87b20*/  LEA R4, P0, R8, R0, 0x1 ;  /* 0x0000000008047211 */ /* 0x000fe200078008ff */
[----:B------:R-:W-:-:S03]  /*87b30*/  IMAD R9, R20, 0x2, R8 ;  /* 0x0000000214097824 */ /* 0x000fc600078e0208 */
[----:B------:R-:W-:Y:S02]  /*87b40*/  LEA.HI.X.SX32 R5, R8, R2, 0x1, P0 ;  /* 0x0000000208057211 */ /* 0x000fe400000f0eff */
[C---:B------:R-:W-:Y:S02]  /*87b50*/  LEA R6, P0, R9.reuse, R0, 0x1 ;  /* 0x0000000009067211 */ /* 0x040fe400078008ff */
[----:B------:R-:W-:Y:S01]  /*87b60*/  LEA R8, R20, R9, 0x1 ;  /* 0x0000000914087211 */ /* 0x000fe200078e08ff */
[----:B------:R0:W-:Y:S01]  /*87b70*/  STG.E.U16 [R4.64], R14 ;  /* 0x0000000e04007986 */ /* 0x0001e2000c101506 */
[----:B------:R-:W-:Y:S02]  /*87b80*/  PRMT R18, R14, 0x7632, R18 ;  /* 0x000076320e127816 */ /* 0x000fe40000000012 */
[----:B------:R-:W-:Y:S02]  /*87b90*/  LEA.HI.X.SX32 R7, R9, R2, 0x1, P0 ;  /* 0x0000000209077211 */ /* 0x000fe400000f0eff */
[----:B------:R-:W-:Y:S01]  /*87ba0*/  LEA R9, R20, R8, 0x1 ;  /* 0x0000000814097211 */ /* 0x000fe200078e08ff */
[----:B------:R-:W-:Y:S01]  /*87bb0*/  STL [R1+0x3370], R18 ;  /* 0x0033701201007387 */ /* 0x000fe20000100800 */
[----:B0-----:R-:W-:-:S03]  /*87bc0*/  LEA R4, P0, R8, R0, 0x1 ;  /* 0x0000000008047211 */ /* 0x001fc600078008ff */
[----:B-----5:R0:W-:Y:S01]  /*87bd0*/  STG.E.U16 [R6.64], R17 ;  /* 0x0000001106007986 */ /* 0x0201e2000c101506 */
[----:B------:R-:W-:-:S03]  /*87be0*/  LEA.HI.X.SX32 R5, R8, R2, 0x1, P0 ;  /* 0x0000000208057211 */ /* 0x000fc600000f0eff */
[----:B------:R-:W5:Y:S01]  /*87bf0*/  LDL.LU R14, [R1+0x9c] ;  /* 0x00009c00010e7983 */ /* 0x000f620000300800 */
[----:B------:R-:W-:-:S03]  /*87c00*/  IMAD R8, R20, 0x2, R9 ;  /* 0x0000000214087824 */ /* 0x000fc600078e0209 */
[----:B------:R1:W-:Y:S01]  /*87c10*/  STG.E.U16 [R4.64], R16 ;  /* 0x0000001004007986 */ /* 0x0003e2000c101506 */
[C---:B0-----:R-:W-:Y:S02]  /*87c20*/  LEA R6, P0, R9.reuse, R0, 0x1 ;  /* 0x0000000009067211 */ /* 0x041fe400078008ff */
[----:B------:R-:W-:Y:S02]  /*87c30*/  LEA R11, R20, R8, 0x1 ;  /* 0x00000008140b7211 */ /* 0x000fe400078e08ff */
[----:B------:R-:W-:Y:S02]  /*87c40*/  LEA.HI.X.SX32 R7, R9, R2, 0x1, P0 ;  /* 0x0000000209077211 */ /* 0x000fe400000f0eff */
[----:B-1----:R-:W-:-:S03]  /*87c50*/  LEA R4, P0, R8, R0, 0x1 ;  /* 0x0000000008047211 */ /* 0x002fc600078008ff */
[----:B------:R0:W-:Y:S01]  /*87c60*/  STG.E.U16 [R6.64], R15 ;  /* 0x0000000f06007986 */ /* 0x0001e2000c101506 */
[----:B------:R-:W-:Y:S02]  /*87c70*/  PRMT R27, R16, 0x7632, R27 ;  /* 0x00007632101b7816 */ /* 0x000fe4000000001b */
[----:B------:R-:W-:Y:S02]  /*87c80*/  LEA.HI.X.SX32 R5, R8, R2, 0x1, P0 ;  /* 0x0000000208057211 */ /* 0x000fe400000f0eff */
[----:B------:R-:W-:Y:S02]  /*87c90*/  PRMT R26, R15, 0x7632, R26 ;  /* 0x000076320f1a7816 */ /* 0x000fe4000000001a */
[----:B0-----:R-:W-:-:S04]  /*87ca0*/  LEA R6, P0, R11, R0, 0x1 ;  /* 0x000000000b067211 */ /* 0x001fc800078008ff */
[----:B------:R-:W-:Y:S02]  /*87cb0*/  LEA.HI.X.SX32 R7, R11, R2, 0x1, P0 ;  /* 0x000000020b077211 */ /* 0x000fe400000f0eff */
[----:B--2---:R-:W-:Y:S02]  /*87cc0*/  PRMT R29, R17, 0x7632, R29 ;  /* 0x00007632111d7816 */ /* 0x004fe4000000001d */
[----:B------:R-:W2:Y:S04]  /*87cd0*/  LDL.LU R17, [R1+0xac] ;  /* 0x0000ac0001117983 */ /* 0x000ea80000300800 */
[----:B------:R-:W2:Y:S01]  /*87ce0*/  LDL.LU R16, [R1+0xbc] ;  /* 0x0000bc0001107983 */ /* 0x000ea20000300800 */
[----:B---3--:R-:W-:-:S03]  /*87cf0*/  PRMT R25, R13, 0x7632, R25 ;  /* 0x000076320d197816 */ /* 0x008fc60000000019 */
[----:B------:R-:W3:Y:S04]  /*87d00*/  LDL.LU R15, [R1+0xcc] ;  /* 0x0000cc00010f7983 */ /* 0x000ee80000300800 */
[----:B------:R0:W-:Y:S01]  /*87d10*/  STG.E.U16 [R4.64], R13 ;  /* 0x0000000d04007986 */ /* 0x0001e2000c101506 */
[----:B----4-:R-:W-:-:S03]  /*87d20*/  PRMT R23, R21, 0x7632, R23 ;  /* 0x0000763215177816 */ /* 0x010fc60000000017 */
[----:B------:R1:W-:Y:S04]  /*87d30*/  STG.E.U16 [R6.64], R21 ;  /* 0x0000001506007986 */ /* 0x0003e8000c101506 */
[----:B0-----:R-:W4:Y:S04]  /*87d40*/  LDL.LU R13, [R1+0xdc] ;  /* 0x0000dc00010d7983 */ /* 0x001f280000300800 */
[----:B-1----:R-:W4:Y:S04]  /*87d50*/  LDL.LU R21, [R1+0xec] ;  /* 0x0000ec0001157983 */ /* 0x002f280000300800 */
[----:B------:R-:W4:Y:S01]  /*87d60*/  LDL.LU R18, [R1+0xfc] ;  /* 0x0000fc0001127983 */ /* 0x000f220000300800 */
[----:B------:R-:W-:-:S04]  /*87d70*/  LEA R9, R20, R11, 0x1 ;  /* 0x0000000b14097211 */ /* 0x000fc800078e08ff */
[----:B------:R-:W-:Y:S01]  /*87d80*/  LEA R4, P0, R9, R0, 0x1 ;  /* 0x0000000009047211 */ /* 0x000fe200078008ff */
[----:B------:R-:W-:-:S03]  /*87d90*/  IMAD R10, R20, 0x2, R9 ;  /* 0x00000002140a7824 */ /* 0x000fc600078e0209 */
[----:B------:R-:W-:Y:S02]  /*87da0*/  LEA.HI.X.SX32 R5, R9, R2, 0x1, P0 ;  /* 0x0000000209057211 */ /* 0x000fe400000f0eff */
[----:B------:R-:W-:Y:S02]  /*87db0*/  LEA R6, P0, R10, R0, 0x1 ;  /* 0x000000000a067211 */ /* 0x000fe400078008ff */
[----:B------:R-:W-:Y:S01]  /*87dc0*/  LEA R11, R20, R10, 0x1 ;  /* 0x0000000a140b7211 */ /* 0x000fe200078e08ff */
[----:B-----5:R0:W-:Y:S01]  /*87dd0*/  STG.E.U16 [R4.64], R14 ;  /* 0x0000000e04007986 */ /* 0x0201e2000c101506 */
[----:B------:R-:W-:Y:S02]  /*87de0*/  LEA.HI.X.SX32 R7, R10, R2, 0x1, P0 ;  /* 0x000000020a077211 */ /* 0x000fe400000f0eff */
[----:B------:R-:W-:Y:S02]  /*87df0*/  LEA R8, R20, R11, 0x1 ;  /* 0x0000000b14087211 */ /* 0x000fe400078e08ff */
[----:B0-----:R-:W-:-:S03]  /*87e00*/  LEA R4, P0, R11, R0, 0x1 ;  /* 0x000000000b047211 */ /* 0x001fc600078008ff */
[----:B------:R-:W-:Y:S01]  /*87e10*/  IMAD R12, R20, 0x2, R8 ;  /* 0x00000002140c7824 */ /* 0x000fe200078e0208 */
[----:B------:R-:W-:-:S04]  /*87e20*/  LEA.HI.X.SX32 R5, R11, R2, 0x1, P0 ;  /* 0x000000020b057211 */ /* 0x000fc800000f0eff */
[----:B------:R-:W-:-:S04]  /*87e30*/  LEA R9, R20, R12, 0x1 ;  /* 0x0000000c14097211 */ /* 0x000fc800078e08ff */
[----:B------:R-:W-:Y:S01]  /*87e40*/  LEA R10, R20, R9, 0x1 ;  /* 0x00000009140a7211 */ /* 0x000fe200078e08ff */
[----:B--2---:R0:W-:Y:S04]  /*87e50*/  STG.E.U16 [R6.64], R17 ;  /* 0x0000001106007986 */ /* 0x0041e8000c101506 */
[----:B------:R1:W-:Y:S01]  /*87e60*/  STG.E.U16 [R4.64], R16 ;  /* 0x0000001004007986 */ /* 0x0003e2000c101506 */
[----:B0-----:R-:W-:-:S04]  /*87e70*/  LEA R6, P0, R8, R0, 0x1 ;  /* 0x0000000008067211 */ /* 0x001fc800078008ff */
[----:B------:R-:W-:Y:S02]  /*87e80*/  LEA.HI.X.SX32 R7, R8, R2, 0x1, P0 ;  /* 0x0000000208077211 */ /* 0x000fe400000f0eff */
[----:B-1----:R-:W-:-:S04]  /*87e90*/  LEA R4, P0, R12, R0, 0x1 ;  /* 0x000000000c047211 */ /* 0x002fc800078008ff */
[----:B------:R-:W-:Y:S02]  /*87ea0*/  LEA.HI.X.SX32 R5, R12, R2, 0x1, P0 ;  /* 0x000000020c057211 */ /* 0x000fe400000f0eff */
[----:B------:R-:W-:Y:S01]  /*87eb0*/  LEA R8, P0, R9, R0, 0x1 ;  /* 0x0000000009087211 */ /* 0x000fe200078008ff */
[----:B---3--:R0:W-:Y:S01]  /*87ec0*/  STG.E.U16 [R6.64], R15 ;  /* 0x0000000f06007986 */ /* 0x0081e2000c101506 */
[----:B------:R-:W-:Y:S01]  /*87ed0*/  PRMT R28, R17, 0x7632, R28 ;  /* 0x00007632111c7816 */ /* 0x000fe2000000001c */
[----:B------:R-:W-:Y:S01]  /*87ee0*/  IMAD R17, R20, 0x2, R10 ;  /* 0x0000000214117824 */ /* 0x000fe200078e020a */
[----:B------:R-:W-:Y:S01]  /*87ef0*/  LEA.HI.X.SX32 R9, R9, R2, 0x1, P0 ;  /* 0x0000000209097211 */ /* 0x000fe200000f0eff */
[----:B----4-:R1:W-:Y:S01]  /*87f00*/  STG.E.U16 [R4.64], R13 ;  /* 0x0000000d04007986 */ /* 0x0103e2000c101506 */
[----:B0-----:R-:W-:Y:S02]  /*87f10*/  PRMT R7, R13, 0x7632, R7 ;  /* 0x000076320d077816 */ /* 0x001fe40000000007 */
[----:B------:R-:W-:-:S02]  /*87f20*/  PRMT R6, R21, 0x7632, R6 ;  /* 0x0000763215067816 */ /* 0x000fc40000000006 */
[C---:B-1----:R-:W-:Y:S01]  /*87f30*/  LEA R4, P0, R10.reuse, R0, 0x1 ;  /* 0x000000000a047211 */ /* 0x042fe200078008ff */
[----:B------:R-:W-:Y:S03]  /*87f40*/  STL.S16 [R1+0xc], R7 ;  /* 0x00000c0701007387 */ /* 0x000fe60000100600 */
[----:B------:R-:W-:Y:S01]  /*87f50*/  LEA.HI.X.SX32 R5, R10, R2, 0x1, P0 ;  /* 0x000000020a057211 */ /* 0x000fe200000f0eff */
[----:B------:R0:W-:Y:S04]  /*87f60*/  STL.S16 [R1+0x14], R6 ;  /* 0x0000140601007387 */ /* 0x0001e80000100600 */
[----:B------:R1:W-:Y:S01]  /*87f70*/  STG.E.U16 [R8.64], R21 ;  /* 0x0000001508007986 */ /* 0x0003e2000c101506 */
[----:B0-----:R-:W-:-:S02]  /*87f80*/  LEA R6, P0, R17, R0, 0x1 ;  /* 0x0000000011067211 */ /* 0x001fc400078008ff */
[----:B------:R-:W-:Y:S02]  /*87f90*/  LEA R11, R20, R17, 0x1 ;  /* 0x00000011140b7211 */ /* 0x000fe400078e08ff */
[----:B------:R-:W-:Y:S02]  /*87fa0*/  LEA.HI.X.SX32 R7, R17, R2, 0x1, P0 ;  /* 0x0000000211077211 */ /* 0x000fe400000f0eff */
[----:B-1----:R-:W-:Y:S01]  /*87fb0*/  PRMT R8, R18, 0x7632, R8 ;  /* 0x0000763212087816 */ /* 0x002fe20000000008 */
[----:B------:R-:W2:Y:S04]  /*87fc0*/  LDL.LU.S16 R17, [R1+0x4] ;  /* 0x0000040001117983 */ /* 0x000ea80000300600 */
[----:B------:R-:W-:Y:S04]  /*87fd0*/  STL.S16 [R1+0x10], R8 ;  /* 0x0000100801007387 */ /* 0x000fe80000100600 */
[----:B------:R0:W-:Y:S04]  /*87fe0*/  STG.E.U16 [R4.64], R18 ;  /* 0x0000001204007986 */ /* 0x0001e8000c101506 */
[----:B------:R1:W-:Y:S04]  /*87ff0*/  STG.E.U16 [R6.64], R19 ;  /* 0x0000001306007986 */ /* 0x0003e8000c101506 */
[----:B0-----:R-:W3:Y:S04]  /*88000*/  LDL.LU R18, [R1+0x3370] ;  /* 0x0033700001127983 */ /* 0x001ee80000300800 */
[----:B-1----:R-:W4:Y:S01]  /*88010*/  LDL.LU.S16 R7, [R1+0x8] ;  /* 0x0000080001077983 */ /* 0x002f220000300600 */
[----:B------:R-:W-:-:S02]  /*88020*/  PRMT R24, R16, 0x7632, R24 ;  /* 0x0000763210187816 */ /* 0x000fc40000000018 */
[----:B------:R-:W-:Y:S02]  /*88030*/  LEA R16, R20, R11, 0x1 ;  /* 0x0000000b14107211 */ /* 0x000fe400078e08ff */
[----:B------:R-:W-:-:S03]  /*88040*/  PRMT R22, R14, 0x7632, R22 ;  /* 0x000076320e167816 */ /* 0x000fc60000000016 */
[----:B------:R-:W-:Y:S01]  /*88050*/  IMAD R14, R20, 0x2, R16 ;  /* 0x00000002140e7824 */ /* 0x000fe200078e0210 */
[----:B------:R-:W-:-:S04]  /*88060*/  PRMT R3, R15, 0x7632, R3 ;  /* 0x000076320f037816 */ /* 0x000fc80000000003 */
[----:B------:R-:W-:-:S04]  /*88070*/  LEA R15, R20, R14, 0x1 ;  /* 0x0000000e140f7211 */ /* 0x000fc800078e08ff */
[----:B------:R-:W-:-:S05]  /*88080*/  LEA R13, R20, R15, 0x1 ;  /* 0x0000000f140d7211 */ /* 0x000fca00078e08ff */
[----:B------:R-:W-:Y:S01]  /*88090*/  IMAD R12, R20, 0x2, R13 ;  /* 0x00000002140c7824 */ /* 0x000fe200078e020d */
[----:B------:R-:W-:-:S04]  /*880a0*/  LEA R8, P0, R11, R0, 0x1 ;  /* 0x000000000b087211 */ /* 0x000fc800078008ff */
[----:B------:R-:W-:-:S04]  /*880b0*/  LEA R10, R20, R12, 0x1 ;  /* 0x0000000c140a7211 */ /* 0x000fc800078e08ff */
[----:B------:R-:W-:Y:S02]  /*880c0*/  LEA R21, R20, R10, 0x1 ;  /* 0x0000000a14157211 */ /* 0x000fe400078e08ff */
[----:B------:R-:W-:Y:S02]  /*880d0*/  LEA.HI.X.SX32 R9, R11, R2, 0x1, P0 ;  /* 0x000000020b097211 */ /* 0x000fe400000f0eff */
[----:B------:R-:W-:Y:S01]  /*880e0*/  LEA R4, P0, R16, R0, 0x1 ;  /* 0x0000000010047211 */ /* 0x000fe200078008ff */
[----:B------:R-:W-:-:S03]  /*880f0*/  IMAD R11, R20, 0x2, R21 ;  /* 0x00000002140b7824 */ /* 0x000fc600078e0215 */
[----:B------:R-:W-:Y:S02]  /*88100*/  LEA.HI.X.SX32 R5, R16, R2, 0x1, P0 ;  /* 0x0000000210057211 */ /* 0x000fe400000f0eff */
[----:B------:R-:W-:Y:S02]  /*88110*/  LEA R20, R20, R11, 0x1 ;  /* 0x0000000b14147211 */ /* 0x000fe400078e08ff */
[----:B------:R-:W-:Y:S02]  /*88120*/  MOV R16, c[0x0][0x1c8] ;  /* 0x0000720000107a02 */ /* 0x000fe40000000f00 */
[----:B------:R-:W-:-:S03]  /*88130*/  LEA R6, P0, R14, R0, 0x1 ;  /* 0x000000000e067211 */ /* 0x000fc600078008ff */
[----:B------:R-:W-:Y:S01]  /*88140*/  IMAD R19, R16, 0x2, R20 ;  /* 0x0000000210137824 */ /* 0x000fe200078e0214 */
[----:B----4-:R0:W-:Y:S04]  /*88150*/  STG.E.U16 [R8.64], R7 ;  /* 0x0000000708007986 */ /* 0x0101e8000c101506 */
[----:B--2---:R1:W-:Y:S01]  /*88160*/  STG.E.U16 [R4.64], R17 ;  /* 0x0000001104007986 */ /* 0x0043e2000c101506 */
[----:B0-----:R-:W-:Y:S02]  /*88170*/  LEA.HI.X.SX32 R7, R14, R2, 0x1, P0 ;  /* 0x000000020e077211 */ /* 0x001fe400000f0eff */
[----:B------:R-:W-:Y:S02]  /*88180*/  LEA R8, P0, R15, R0, 0x1 ;  /* 0x000000000f087211 */ /* 0x000fe400078008ff */
[----:B------:R-:W-:-:S02]  /*88190*/  LEA R14, R16, R19, 0x1 ;  /* 0x00000013100e7211 */ /* 0x000fc400078e08ff */
[----:B------:R-:W-:Y:S02]  /*881a0*/  LEA.HI.X.SX32 R9, R15, R2, 0x1, P0 ;  /* 0x000000020f097211 */ /* 0x000fe400000f0eff */
[----:B------:R-:W-:Y:S01]  /*881b0*/  LEA R15, R16, R14, 0x1 ;  /* 0x0000000e100f7211 */ /* 0x000fe200078e08ff */
[----:B---3--:R0:W-:Y:S01]  /*881c0*/  STG.E.U16 [R6.64], R18 ;  /* 0x0000001206007986 */ /* 0x0081e2000c101506 */
[----:B-1----:R-:W-:-:S04]  /*881d0*/  LEA R4, P0, R13, R0, 0x1 ;  /* 0x000000000d047211 */ /* 0x002fc800078008ff */
[----:B------:R-:W-:Y:S01]  /*881e0*/  LEA.HI.X.SX32 R5, R13, R2, 0x1, P0 ;  /* 0x000000020d057211 */ /* 0x000fe200000f0eff */
[----:B------:R1:W-:Y:S01]  /*881f0*/  STG.E.U16 [R8.64], R29 ;  /* 0x0000001d08007986 */ /* 0x0003e2000c101506 */
[----:B0-----:R-:W-:Y:S01]  /*88200*/  IMAD R18, R16, 0x2, R15 ;  /* 0x0000000210127824 */ /* 0x001fe200078e020f */
[----:B------:R-:W-:Y:S02]  /*88210*/  LEA R6, P0, R12, R0, 0x1 ;  /* 0x000000000c067211 */ /* 0x000fe400078008ff */
[----:B------:R0:W-:Y:S02]  /*88220*/  STG.E.U16 [R4.64], R27 ;  /* 0x0000001b04007986 */ /* 0x0001e4000c101506 */
[----:B------:R-:W-:Y:S02]  /*88230*/  LEA R17, R16, R18, 0x1 ;  /* 0x0000001210117211 */ /* 0x000fe400078e08ff */
[----:B-1----:R-:W2:Y:S01]  /*88240*/  LDL.LU.S16 R29, [R1+0xc] ;  /* 0x00000c00011d7983 */ /* 0x002ea20000300600 */
[----:B------:R-:W-:-:S02]  /*88250*/  LEA.HI.X.SX32 R7, R12, R2, 0x1, P0 ;  /* 0x000000020c077211 */ /* 0x000fc400000f0eff */
[----:B------:R-:W-:Y:S02]  /*88260*/  LEA R12, P0, R10, R0, 0x1 ;  /* 0x000000000a0c7211 */ /* 0x000fe400078008ff */
[----:B------:R-:W-:Y:S01]  /*88270*/  LEA R16, R16, R17, 0x1 ;  /* 0x0000001110107211 */ /* 0x000fe200078e08ff */
[----:B0-----:R-:W-:Y:S01]  /*88280*/  IMAD.MOV.U32 R27, RZ, RZ, c[0x0][0x1c8] ;  /* 0x00007200ff1b7624 */ /* 0x001fe200078e00ff */
[----:B------:R-:W-:-:S04]  /*88290*/  LEA.HI.X.SX32 R13, R10, R2, 0x1, P0 ;  /* 0x000000020a0d7211 */ /* 0x000fc800000f0eff */
[----:B------:R-:W-:Y:S02]  /*882a0*/  LEA R10, R27, R16, 0x1 ;  /* 0x000000101b0a7211 */ /* 0x000fe400078e08ff */
[----:B------:R-:W-:Y:S02]  /*882b0*/  LEA R4, P0, R21, R0, 0x1 ;  /* 0x0000000015047211 */ /* 0x000fe400078008ff */
[----:B------:R-:W-:Y:S01]  /*882c0*/  LEA R8, R27, R10, 0x1 ;  /* 0x0000000a1b087211 */ /* 0x000fe200078e08ff */
[----:B------:R0:W-:Y:S01]  /*882d0*/  STG.E.U16 [R6.64], R26 ;  /* 0x0000001a06007986 */ /* 0x0001e2000c101506 */
[----:B------:R-:W-:-:S03]  /*882e0*/  LEA.HI.X.SX32 R5, R21, R2, 0x1, P0 ;  /* 0x0000000215057211 */ /* 0x000fc600000f0eff */
[----:B------:R-:W-:Y:S01]  /*882f0*/  IMAD R9, R27, 0x2, R8 ;  /* 0x000000021b097824 */ /* 0x000fe200078e0208 */
[----:B------:R-:W-:Y:S01]  /*88300*/  STG.E.U16 [R12.64], R25 ;  /* 0x000000190c007986 */ /* 0x000fe2000c101506 */
[----:B0-----:R-:W-:-:S04]  /*88310*/  LEA R6, P0, R11, R0, 0x1 ;  /* 0x000000000b067211 */ /* 0x001fc800078008ff */
[----:B------:R-:W-:Y:S02]  /*88320*/  LEA.HI.X.SX32 R7, R11, R2, 0x1, P0 ;  /* 0x000000020b077211 */ /* 0x000fe400000f0eff */
[C---:B------:R-:W-:Y:S01]  /*88330*/  LEA R11, R27.reuse, R9, 0x1 ;  /* 0x000000091b0b7211 */ /* 0x040fe200078e08ff */
[----:B------:R0:W-:Y:S03]  /*88340*/  STG.E.U16 [R4.64], R23 ;  /* 0x0000001704007986 */ /* 0x0001e6000c101506 */
[----:B0-----:R-:W-:Y:S02]  /*88350*/  LEA R23, R27, R11, 0x1 ;  /* 0x0000000b1b177211 */ /* 0x001fe400078e08ff */
[----:B------:R-:W0:Y:S01]  /*88360*/  S2R R27, SR_TID.X ;  /* 0x00000000001b7919 */ /* 0x000e220000002100 */
[----:B------:R-:W-:-:S04]  /*88370*/  LEA R12, P0, R20, R0, 0x1 ;  /* 0x00000000140c7211 */ /* 0x000fc800078008ff */
[----:B------:R-:W-:Y:S01]  /*88380*/  LEA.HI.X.SX32 R13, R20, R2, 0x1, P0 ;  /* 0x00000002140d7211 */ /* 0x000fe200000f0eff */
[----:B------:R-:W-:Y:S04]  /*88390*/  STL.64 [R1+0x3348], R10 ;  /* 0x0033480a01007387 */ /* 0x000fe80000100a00 */
[----:B------:R-:W-:Y:S01]  /*883a0*/  STL.64 [R1+0x3340], R8 ;  /* 0x0033400801007387 */ /* 0x000fe20000100a00 */
[C---:B0-----:R-:W-:Y:S02]  /*883b0*/  SHF.L.U32 R26, R27.reuse, 0xc, RZ ;  /* 0x0000000c1b1a7819 */ /* 0x041fe400000006ff */
[----:B------:R-:W-:Y:S02]  /*883c0*/  LOP3.LUT R27, R27, 0x7f, RZ, 0xc0, !PT ;  /* 0x0000007f1b1b7812 */ /* 0x000fe400078ec0ff */
[----:B------:R-:W-:Y:S01]  /*883d0*/  LOP3.LUT R26, R26, 0x6000, RZ, 0xc0, !PT ;  /* 0x000060001a1a7812 */ /* 0x000fe200078ec0ff */
[----:B------:R-:W-:Y:S03]  /*883e0*/  STL.64 [R1+0x3368], R14 ;  /* 0x0033680e01007387 */ /* 0x000fe60000100a00 */
[----:B------:R-:W-:Y:S01]  /*883f0*/  LEA R27, R27, R26, 0x4 ;  /* 0x0000001a1b1b7211 */ /* 0x000fe200078e20ff */
[----:B------:R-:W-:Y:S04]  /*88400*/  STL.64 [R1+0x3360], R12 ;  /* 0x0033600c01007387 */ /* 0x000fe80000100a00 */
[----:B------:R-:W0:Y:S04]  /*88410*/  LDS.128 R12, [R27] ;  /* 0x000000001b0c7984 */ /* 0x000e280000000c00 */
[----:B------:R-:W-:Y:S04]  /*88420*/  STL [R1+0x332c], R23 ;  /* 0x00332c1701007387 */ /* 0x000fe80000100800 */
[----:B0-----:R-:W-:Y:S04]  /*88430*/  STL.64 [R1+0x1a0], R12 ;  /* 0x0001a00c01007387 */ /* 0x001fe80000100a00 */
[----:B------:R0:W-:Y:S04]  /*88440*/  STL.64 [R1+0x1a8], R14 ;  /* 0x0001a80e01007387 */ /* 0x0001e80000100a00 */
[----:B0-----:R-:W3:Y:S04]  /*88450*/  LDL.LU.64 R14, [R1+0x3368] ;  /* 0x00336800010e7983 */ /* 0x001ee80000300a00 */
[----:B------:R-:W4:Y:S04]  /*88460*/  LDL.LU.64 R12, [R1+0x3360] ;  /* 0x00336000010c7983 */ /* 0x000f280000300a00 */
[----:B------:R-:W0:Y:S01]  /*88470*/  S2R R26, SR_TID.X ;  /* 0x00000000001a7919 */ /* 0x000e220000002100 */
[----:B------:R-:W-:-:S03]  /*88480*/  IMAD.MOV.U32 R9, RZ, RZ, c[0x0][0x1c8] ;  /* 0x00007200ff097624 */ /* 0x000fc600078e00ff */
[----:B------:R1:W-:Y:S01]  /*88490*/  STG.E.U16 [R6.64], R22 ;  /* 0x0000001606007986 */ /* 0x0003e2000c101506 */
[----:B------:R-:W-:Y:S01]  /*884a0*/  LEA R4, P0, R19, R0, 0x1 ;  /* 0x0000000013047211 */ /* 0x000fe200078008ff */
[----:B-1----:R-:W-:Y:S01]  /*884b0*/  IMAD R22, R9, 0x2, R23 ;  /* 0x0000000209167824 */ /* 0x002fe200078e0217 */
[----:B0-----:R-:W-:-:S04]  /*884c0*/  SHF.L.U32 R27, R26, 0xc, RZ ;  /* 0x0000000c1a1b7819 */ /* 0x001fc800000006ff */
[----:B------:R-:W-:Y:S02]  /*884d0*/  LEA R21, R9, R22, 0x1 ;  /* 0x0000001609157211 */ /* 0x000fe400078e08ff */
[----:B------:R-:W-:Y:S02]  /*884e0*/  LOP3.LUT R11, R26, 0x7f, RZ, 0xc0, !PT ;  /* 0x0000007f1a0b7812 */ /* 0x000fe400078ec0ff */
[----:B------:R-:W-:Y:S02]  /*884f0*/  LOP3.LUT R10, R27, 0x6000, RZ, 0xc0, !PT ;  /* 0x000060001b0a7812 */ /* 0x000fe400078ec0ff */
[----:B------:R-:W-:Y:S01]  /*88500*/  LEA.HI.X.SX32 R5, R19, R2, 0x1, P0 ;  /* 0x0000000213057211 */ /* 0x000fe200000f0eff */
[----:B------:R-:W-:Y:S01]  /*88510*/  IMAD R19, R9, 0x2, R21 ;  /* 0x0000000209137824 */ /* 0x000fe200078e0215 */
[----:B------:R-:W-:-:S04]  /*88520*/  LEA R27, R11, R10, 0x4 ;  /* 0x0000000a0b1b7211 */ /* 0x000fc800078e20ff */
[----:B------:R-:W-:Y:S01]  /*88530*/  LOP3.LUT R27, R27, 0x20, RZ, 0x3c, !PT ;  /* 0x000000201b1b7812 */ /* 0x000fe200078e3cff */
[----:B------:R-:W-:Y:S04]  /*88540*/  STL [R1+0x3328], R19 ;  /* 0x0033281301007387 */ /* 0x000fe80000100800 */
[----:B------:R-:W-:Y:S04]  /*88550*/  STL [R1+0x3358], R18 ;  /* 0x0033581201007387 */ /* 0x000fe80000100800 */
[----:B------:R-:W-:Y:S01]  /*88560*/  STL.64 [R1+0x3350], R16 ;  /* 0x0033501001007387 */ /* 0x000fe20000100a00 */
[----:B------:R-:W-:-:S04]  /*88570*/  LEA R25, R11, R10, 0x4 ;  /* 0x0000000a0b197211 */ /* 0x000fc800078e20ff */
[----:B------:R-:W-:Y:S02]  /*88580*/  LOP3.LUT R25, R25, 0x40, RZ, 0x3c, !PT ;  /* 0x0000004019197812 */ /* 0x000fe400078e3cff */
[----:B---3--:R-:W-:-:S04]  /*88590*/  LEA R6, P0, R14, R0, 0x1 ;  /* 0x000000000e067211 */ /* 0x008fc800078008ff */
[----:B------:R-:W-:Y:S02]  /*885a0*/  LEA.HI.X.SX32 R7, R14, R2, 0x1, P0 ;  /* 0x000000020e077211 */ /* 0x000fe400000f0eff */
[C---:B------:R-:W-:Y:S02]  /*885b0*/  LEA R14, R9.reuse, R19, 0x1 ;  /* 0x00000013090e7211 */ /* 0x040fe400078e08ff */
[----:B------:R-:W0:Y:S04]  /*885c0*/  LDS.128 R16, [R27] ;  /* 0x000000001b107984 */ /* 0x000e280000000c00 */
[----:B----4-:R-:W-:Y:S04]  /*885d0*/  STG.E.U16 [R12.64], R28 ;  /* 0x0000001c0c007986 */ /* 0x010fe8000c101506 */
[----:B------:R1:W-:Y:S04]  /*885e0*/  STG.E.U16 [R4.64], R24 ;  /* 0x0000001804007986 */ /* 0x0003e8000c101506 */
[----:B------:R-:W-:Y:S01]  /*885f0*/  STG.E.U16 [R6.64], R3 ;  /* 0x0000000306007986 */ /* 0x000fe2000c101506 */
[----:B-1----:R-:W-:-:S03]  /*88600*/  LEA R24, R9, R14, 0x1 ;  /* 0x0000000e09187211 */ /* 0x002fc600078e08ff */
[----:B0-----:R-:W-:Y:S01]  /*88610*/  STL.64 [R1+0x180], R16 ;  /* 0x0001801001007387 */ /* 0x001fe20000100a00 */
[----:B------:R-:W-:-:S03]  /*88620*/  IMAD.MOV.U32 R23, RZ, RZ, R16 ;  /* 0x000000ffff177224 */ /* 0x000fc600078e0010 */
[----:B------:R-:W-:Y:S04]  /*88630*/  STL.64 [R1+0x188], R18 ;  /* 0x0001881201007387 */ /* 0x000fe80000100a00 */
[----:B------:R-:W0:Y:S04]  /*88640*/  LDS.128 R16, [R25] ;  /* 0x0000000019107984 */ /* 0x000e280000000c00 */
[----:B------:R1:W-:Y:S04]  /*88650*/  STL [R1+0x3310], R14 ;  /* 0x0033100e01007387 */ /* 0x0003e80000100800 */
[----:B-1----:R-:W3:Y:S04]  /*88660*/  LDL.LU.S16 R14, [R1+0x10] ;  /* 0x00001000010e7983 */ /* 0x002ee80000300600 */
[----:B------:R-:W4:Y:S04]  /*88670*/  LDL.LU R3, [R1+0x335c] ;  /* 0x00335c0001037983 */ /* 0x000f280000300800 */
[----:B0-----:R-:W-:Y:S04]  /*88680*/  STL.64 [R1+0x170], R16 ;  /* 0x0001701001007387 */ /* 0x001fe80000100a00 */
[----:B------:R0:W-:Y:S04]  /*88690*/  STL.64 [R1+0x178], R18 ;  /* 0x0001781201007387 */ /* 0x0001e80000100a00 */
[----:B0-----:R-:W5:Y:S01]  /*886a0*/  LDL.LU R18, [R1+0x3358] ;  /* 0x0033580001127983 */ /* 0x001f620000300800 */
[----:B------:R-:W-:Y:S01]  /*886b0*/  LEA R4, P0, R15, R0, 0x1 ;  /* 0x000000000f047211 */ /* 0x000fe200078008ff */
[----:B------:R-:W-:-:S02]  /*886c0*/  IMAD.MOV.U32 R26, RZ, RZ, R16 ;  /* 0x000000ffff1a7224 */ /* 0x000fc400078e0010 */
[----:B------:R-:W3:Y:S01]  /*886d0*/  LDL.LU.64 R16, [R1+0x3350] ;  /* 0x0033500001107983 */ /* 0x000ee20000300a00 */
[----:B------:R-:W-:Y:S02]  /*886e0*/  LEA.HI.X.SX32 R5, R15, R2, 0x1, P0 ;  /* 0x000000020f057211 */ /* 0x000fe400000f0eff */
[----:B------:R-:W-:Y:S01]  /*886f0*/  LEA R15, R9, R24, 0x1 ;  /* 0x00000018090f7211 */ /* 0x000fe200078e08ff */
[----:B------:R0:W-:Y:S02]  /*88700*/  STL [R1+0x3304], R24 ;  /* 0x0033041801007387 */ /* 0x0001e40000100800 */
[----:B0-----:R-:W-:Y:S02]  /*88710*/  LEA R24, R11, R10, 0x4 ;  /* 0x0000000a0b187211 */ /* 0x001fe400078e20ff */
[----:B--2---:R0:W-:Y:S04]  /*88720*/  STG.E.U16 [R4.64], R29 ;  /* 0x0000001d04007986 */ /* 0x0041e8000c101506 */
[----:B------:R1:W-:Y:S04]  /*88730*/  STL [R1+0x330c], R15 ;  /* 0x00330c0f01007387 */ /* 0x0003e80000100800 */
[----:B----4-:R-:W2:Y:S01]  /*88740*/  LDS.128 R8, [R3] ;  /* 0x0000000003087984 */ /* 0x010ea20000000c00 */
[----:B-----5:R-:W-:-:S04]  /*88750*/  LEA R12, P0, R18, R0, 0x1 ;  /* 0x00000000120c7211 */ /* 0x020fc800078008ff */
[----:B------:R-:W-:Y:S02]  /*88760*/  LEA.HI.X.SX32 R13, R18, R2, 0x1, P0 ;  /* 0x00000002120d7211 */ /* 0x000fe400000f0eff */
[----:B------:R-:W-:-:S05]  /*88770*/  MOV R18, c[0x0][0x1c8] ;  /* 0x0000720000127a02 */ /* 0x000fca0000000f00 */
[----:B0-----:R-:W-:Y:S02]  /*88780*/  IMAD R29, R18, 0x2, R15 ;  /* 0x00000002121d7824 */ /* 0x001fe400078e020f */
[----:B-1----:R-:W4:Y:S04]  /*88790*/  LDL R15, [R1+0x1a0] ;  /* 0x0001a000010f7983 */ /* 0x002f280000100800 */
[----:B--2---:R-:W-:Y:S04]  /*887a0*/  STL.64 [R1+0x150], R8 ;  /* 0x0001500801007387 */ /* 0x004fe80000100a00 */
[----:B------:R-:W-:Y:S04]  /*887b0*/  STL.64 [R1+0x158], R10 ;  /* 0x0001580a01007387 */ /* 0x000fe80000100a00 */
[----:B------:R0:W-:Y:S04]  /*887c0*/  STL.64 [R1+0x3338], R22 ;  /* 0x0033381601007387 */ /* 0x0001e80000100a00 */
[----:B0-----:R-:W2:Y:S01]  /*887d0*/  LDL.LU.S16 R23, [R1+0x14] ;  /* 0x0000140001177983 */ /* 0x001ea20000300600 */
[----:B------:R-:W-:-:S02]  /*887e0*/  MOV R20, R8 ;  /* 0x0000000800147202 */ /* 0x000fc40000000f00 */
[C---:B------:R-:W-:Y:S01]  /*887f0*/  LEA R28, R18.reuse, R29, 0x1 ;  /* 0x0000001d121c7211 */ /* 0x040fe200078e08ff */
[----:B------:R-:W0:Y:S04]  /*88800*/  LDS.128 R8, [R24+0x800] ;  /* 0x0008000018087984 */ /* 0x000e280000000c00 */
[----:B------:R1:W-:Y:S02]  /*88810*/  STL.64 [R1+0x3330], R20 ;  /* 0x0033301401007387 */ /* 0x0003e40000100a00 */
[----:B-1----:R-:W-:Y:S02]  /*88820*/  LEA R20, R18, R28, 0x1 ;  /* 0x0000001c12147211 */ /* 0x002fe400078e08ff */
[----:B---3--:R-:W-:-:S04]  /*88830*/  LEA R4, P0, R17, R0, 0x1 ;  /* 0x0000000011047211 */ /* 0x008fc800078008ff */
[----:B------:R-:W-:Y:S01]  /*88840*/  LEA.HI.X.SX32 R5, R17, R2, 0x1, P0 ;  /* 0x0000000211057211 */ /* 0x000fe200000f0eff */
[----:B0-----:R-:W-:Y:S01]  /*88850*/  STL.64 [R1+0x160], R8 ;  /* 0x0001600801007387 */ /* 0x001fe20000100a00 */
[----:B------:R-:W-:-:S03]  /*88860*/  IMAD.MOV.U32 R19, RZ, RZ, R8 ;  /* 0x000000ffff137224 */ /* 0x000fc600078e0008 */
[----:B------:R0:W-:Y:S04]  /*88870*/  STL.64 [R1+0x168], R10 ;  /* 0x0001680a01007387 */ /* 0x0001e80000100a00 */
[----:B0-----:R-:W3:Y:S04]  /*88880*/  LDL.LU.64 R10, [R1+0x3348] ;  /* 0x00334800010a7983 */ /* 0x001ee80000300a00 */
[----:B------:R-:W5:Y:S01]  /*88890*/  LDL.LU.64 R8, [R1+0x3340] ;  /* 0x0033400001087983 */ /* 0x000f620000300a00 */
[----:B------:R-:W-:-:S04]  /*888a0*/  LEA R6, P0, R16, R0, 0x1 ;  /* 0x0000000010067211 */ /* 0x000fc800078008ff */
[----:B------:R-:W-:Y:S01]  /*888b0*/  LEA.HI.X.SX32 R7, R16, R2, 0x1, P0 ;  /* 0x0000000210077211 */ /* 0x000fe200000f0eff */
[----:B--2---:R0:W-:Y:S02]  /*888c0*/  STG.E.U16 [R12.64], R23 ;  /* 0x000000170c007986 */ /* 0x0041e4000c101506 */
[----:B0-----:R-:W-:Y:S02]  /*888d0*/  IMAD R13, R18, 0x2, R20 ;  /* 0x00000002120d7824 */ /* 0x001fe400078e0214 */
[----:B------:R-:W0:Y:S04]  /*888e0*/  LDS.128 R20, [R27+0x800] ;  /* 0x000800001b147984 */ /* 0x000e280000000c00 */
[----:B------:R1:W-:Y:S04]  /*888f0*/  STG.E.U16 [R4.64], R14 ;  /* 0x0000000e04007986 */ /* 0x0003e8000c101506 */
[----:B0-----:R-:W-:Y:S01]  /*88900*/  STL.64 [R1+0x140], R20 ;  /* 0x0001401401007387 */ /* 0x001fe20000100a00 */
[----:B-1----:R-:W-:-:S03]  /*88910*/  MOV R14, R20 ;  /* 0x00000014000e7202 */ /* 0x002fc60000000f00 */
[----:B------:R-:W-:Y:S04]  /*88920*/  STL.64 [R1+0x148], R22 ;  /* 0x0001481601007387 */ /* 0x000fe80000100a00 */
[----:B------:R-:W0:Y:S04]  /*88930*/  LDS.128 R20, [R25+0x800] ;  /* 0x0008000019147984 */ /* 0x000e280000000c00 */
[----:B----4-:R1:W-:Y:S04]  /*88940*/  STG.E.U16 [R6.64], R15 ;  /* 0x0000000f06007986 */ /* 0x0103e8000c101506 */
[----:B0-----:R-:W-:Y:S01]  /*88950*/  STL.64 [R1+0x130], R20 ;  /* 0x0001301401007387 */ /* 0x001fe20000100a00 */
[----:B-1----:R-:W-:-:S03]  /*88960*/  IMAD.MOV.U32 R15, RZ, RZ, R20 ;  /* 0x000000ffff0f7224 */ /* 0x002fc600078e0014 */
[----:B------:R-:W-:Y:S04]  /*88970*/  STL.64 [R1+0x138], R22 ;  /* 0x0001381601007387 */ /* 0x000fe80000100a00 */
[----:B------:R-:W0:Y:S01]  /*88980*/  LDS.128 R20, [R3+0x800] ;  /* 0x0008000003147984 */ /* 0x000e220000000c00 */
[----:B------:R-:W-:-:S03]  /*88990*/  LEA R12, R18, R13, 0x1 ;  /* 0x0000000d120c7211 */ /* 0x000fc600078e08ff */
[----:B------:R-:W-:Y:S04]  /*889a0*/  STL.64 [R1+0x3320], R14 ;  /* 0x0033200e01007387 */ /* 0x000fe80000100a00 */
[----:B------:R-:W-:Y:S04]  /*889b0*/  STL.64 [R1+0x3318], R12 ;  /* 0x0033180c01007387 */ /* 0x000fe80000100a00 */
[----:B0-----:R-:W-:Y:S01]  /*889c0*/  STL.64 [R1+0x110], R20 ;  /* 0x0001101401007387 */ /* 0x001fe20000100a00 */
[----:B------:R-:W-:-:S03]  /*889d0*/  IMAD.MOV.U32 R3, RZ, RZ, R20 ;  /* 0x000000ffff037224 */ /* 0x000fc600078e0014 */
[----:B------:R-:W-:Y:S04]  /*889e0*/  STL.64 [R1+0x118], R22 ;  /* 0x0001181601007387 */ /* 0x000fe80000100a00 */
[----:B------:R-:W0:Y:S04]  /*889f0*/  LDS.128 R20, [R24+0x1000] ;  /* 0x0010000018147984 */ /* 0x000e280000000c00 */
[----:B0-----:R-:W-:Y:S04]  /*88a00*/  STL.64 [R1+0x120], R20 ;  /* 0x0001201401007387 */ /* 0x001fe80000100a00 */
[----:B------:R0:W-:Y:S04]  /*88a10*/  STL.64 [R1+0x128], R22 ;  /* 0x0001281601007387 */ /* 0x0001e80000100a00 */
[----:B0-----:R-:W2:Y:S01]  /*88a20*/  LDL.LU.64 R22, [R1+0x3338] ;  /* 0x0033380001167983 */ /* 0x001ea20000300a00 */
[----:B------:R-:W-:-:S03]  /*88a30*/  MOV R24, R20 ;  /* 0x0000001400187202 */ /* 0x000fc60000000f00 */
[----:B------:R-:W4:Y:S01]  /*88a40*/  LDL.LU.64 R20, [R1+0x3330] ;  /* 0x0033300001147983 */ /* 0x000f220000300a00 */
[----:B------:R-:W-:Y:S02]  /*88a50*/  LEA R18, R18, R12, 0x1 ;  /* 0x0000000c12127211 */ /* 0x000fe400078e08ff */
[----:B------:R-:W-:Y:S02]  /*88a60*/  MOV R15, c[0x0][0x1c8] ;  /* 0x00007200000f7a02 */ /* 0x000fe40000000f00 */
[C---:B---3--:R-:W-:Y:S02]  /*88a70*/  LEA R4, P0, R10.reuse, R0, 0x1 ;  /* 0x000000000a047211 */ /* 0x048fe400078008ff */
[----:B------:R-:W-:Y:S02]  /*88a80*/  LEA R6, R15, R18, 0x1 ;  /* 0x000000120f067211 */ /* 0x000fe400078e08ff */
[----:B------:R-:W-:-:S03]  /*88a90*/  LEA.HI.X.SX32 R5, R10, R2, 0x1, P0 ;  /* 0x000000020a057211 */ /* 0x000fc600000f0eff */
[----:B------:R-:W-:Y:S01]  /*88aa0*/  IMAD R7, R15, 0x2, R6 ;  /* 0x000000020f077824 */ /* 0x000fe200078e0206 */
[----:B-----5:R-:W-:-:S04]  /*88ab0*/  LEA R16, P0, R8, R0, 0x1 ;  /* 0x0000000008107211 */ /* 0x020fc800078008ff */
[----:B------:R-:W-:Y:S02]  /*88ac0*/  LEA.HI.X.SX32 R17, R8, R2, 0x1, P0 ;  /* 0x0000000208117211 */ /* 0x000fe400000f0eff */
[----:B------:R-:W-:-:S04]  /*88ad0*/  LEA R8, P0, R9, R0, 0x1 ;  /* 0x0000000009087211 */ /* 0x000fc800078008ff */
[----:B------:R-:W-:Y:S02]  /*88ae0*/  LEA.HI.X.SX32 R9, R9, R2, 0x1, P0 ;  /* 0x0000000209097211 */ /* 0x000fe400000f0eff */
[----:B------:R-:W-:-:S04]  /*88af0*/  LEA R10, P0, R11, R0, 0x1 ;  /* 0x000000000b0a7211 */ /* 0x000fc800078008ff */
[----:B------:R-:W-:Y:S01]  /*88b00*/  LEA.HI.X.SX32 R11, R11, R2, 0x1, P0 ;  /* 0x000000020b0b7211 */ /* 0x000fe200000f0eff */
[----:B--2---:R0:W-:Y:S02]  /*88b10*/  STG.E.U16 [R4.64], R23 ;  /* 0x0000001704007986 */ /* 0x0041e4000c101506 */
[----:B0-----:R-:W-:Y:S02]  /*88b20*/  LEA R5, R15, R7, 0x1 ;  /* 0x000000070f057211 */ /* 0x001fe400078e08ff */
[----:B------:R-:W2:Y:S04]  /*88b30*/  LDL.LU R23, [R1+0x332c] ;  /* 0x00332c0001177983 */ /* 0x000ea80000300800 */
[----:B------:R-:W0:Y:S04]  /*88b40*/  LDS.128 R12, [R27+0x1000] ;  /* 0x001000001b0c7984 */ /* 0x000e280000000c00 */
[----:B------:R-:W-:Y:S04]  /*88b50*/  STL.64 [R1+0x32f0], R6 ;  /* 0x0032f00601007387 */ /* 0x000fe80000100a00 */
[----:B0-----:R-:W-:Y:S01]  /*88b60*/  STL.64 [R1+0x100], R12 ;  /* 0x0001000c01007387 */ /* 0x001fe20000100a00 */
[----:B------:R-:W-:-:S03]  /*88b70*/  MOV R27, R12 ;  /* 0x0000000c001b7202 */ /* 0x000fc60000000f00 */
[----:B------:R-:W-:Y:S04]  /*88b80*/  STL.64 [R1+0x108], R14 ;  /* 0x0001080e01007387 */ /* 0x000fe80000100a00 */
[----:B------:R-:W0:Y:S04]  /*88b90*/  LDS.128 R12, [R25+0x1000] ;  /* 0x00100000190c7984 */ /* 0x000e280000000c00 */
[----:B------:R1:W-:Y:S04]  /*88ba0*/  STG.E.U16 [R16.64], R26 ;  /* 0x0000001a10007986 */ /* 0x0003e8000c101506 */
[----:B----4-:R-:W-:Y:S04]  /*88bb0*/  STG.E.U16 [R8.64], R20 ;  /* 0x0000001408007986 */ /* 0x010fe8000c101506 */
[----:B------:R3:W-:Y:S04]  /*88bc0*/  STG.E.U16 [R10.64], R19 ;  /* 0x000000130a007986 */ /* 0x0007e8000c101506 */
[----:B-1----:R-:W4:Y:S04]  /*88bd0*/  LDL.LU R26, [R1+0x410] ;  /* 0x00041000011a7983 */ /* 0x002f280000300800 */
[----:B---3--:R-:W3:Y:S04]  /*88be0*/  LDL.LU R19, [R1+0x3328] ;  /* 0x0033280001137983 */ /* 0x008ee80000300800 */
[----:B0-----:R-:W-:Y:S04]  /*88bf0*/  STL [R1+0xf4], R13 ;  /* 0x0000f40d01007387 */ /* 0x001fe80000100800 */
[----:B------:R0:W-:Y:S04]  /*88c00*/  STL.64 [R1+0xf8], R14 ;  /* 0x0000f80e01007387 */ /* 0x0001e80000100a00 */
[----:B0-----:R-:W5:Y:S01]  /*88c10*/  LDL.LU.64 R14, [R1+0x3320] ;  /* 0x00332000010e7983 */ /* 0x001f620000300a00 */
[----:B------:R-:W-:-:S05]  /*88c20*/  MOV R7, c[0x0][0x1c8] ;  /* 0x0000720000077a02 */ /* 0x000fca0000000f00 */
[----:B------:R-:W-:-:S05]  /*88c30*/  IMAD R4, R7, 0x2, R5 ;  /* 0x0000000207047824 */ /* 0x000fca00078e0205 */
[----:B------:R-:W-:-:S05]  /*88c40*/  LEA R6, R7, R4, 0x1 ;  /* 0x0000000407067211 */ /* 0x000fca00078e08ff */
[----:B------:R-:W-:Y:S01]  /*88c50*/  IMAD R20, R7, 0x2, R6 ;  /* 0x0000000207147824 */ /* 0x000fe200078e0206 */
[----:B------:R-:W-:Y:S02]  /*88c60*/  MOV R6, R12 ;  /* 0x0000000c00067202 */ /* 0x000fe40000000f00 */
[----:B------:R-:W4:Y:S01]  /*88c70*/  LDL.LU.64 R12, [R1+0x3318] ;  /* 0x00331800010c7983 */ /* 0x000f220000300a00 */
[----:B--2---:R-:W-:-:S04]  /*88c80*/  LEA R16, P0, R23, R0, 0x1 ;  /* 0x0000000017107211 */ /* 0x004fc800078008ff */
[----:B------:R-:W-:Y:S02]  /*88c90*/  LEA.HI.X.SX32 R17, R23, R2, 0x1, P0 ;  /* 0x0000000217117211 */ /* 0x000fe400000f0eff */
[C---:B------:R-:W-:Y:S02]  /*88ca0*/  LEA R8, P0, R22.reuse, R0, 0x1 ;  /* 0x0000000016087211 */ /* 0x040fe400078008ff */
[----:B------:R-:W-:Y:S02]  /*88cb0*/  LEA R23, R7, R20, 0x1 ;  /* 0x0000001407177211 */ /* 0x000fe400078e08ff */
[----:B------:R-:W-:Y:S02]  /*88cc0*/  LEA.HI.X.SX32 R9, R22, R2, 0x1, P0 ;  /* 0x0000000216097211 */ /* 0x000fe400000f0eff */
[----:B------:R-:W-:Y:S01]  /*88cd0*/  LEA R10, P0, R21, R0, 0x1 ;  /* 0x00000000150a7211 */ /* 0x000fe200078008ff */
[----:B------:R-:W-:Y:S01]  /*88ce0*/  IMAD R25, R7, 0x2, R23 ;  /* 0x0000000207197824 */ /* 0x000fe200078e0217 */
[----:B------:R-:W-:Y:S02]  /*88cf0*/  STL [R1+0x14], R23 ;  /* 0x0000141701007387 */ /* 0x000fe40000100800 */
[----:B------:R-:W-:-:S02]  /*88d00*/  LEA.HI.X.SX32 R11, R21, R2, 0x1, P0 ;  /* 0x00000002150b7211 */ /* 0x000fc400000f0eff */
[----:B------:R-:W-:Y:S01]  /*88d10*/  LEA R25, R7, R25, 0x1 ;  /* 0x0000001907197211 */ /* 0x000fe200078e08ff */
[----:B-----5:R3:W-:Y:S04]  /*88d20*/  STG.E.U16 [R16.64], R14 ;  /* 0x0000000e10007986 */ /* 0x0207e8000c101506 */
[----:B------:R0:W-:Y:S01]  /*88d30*/  STG.E.U16 [R8.64], R15 ;  /* 0x0000000f08007986 */ /* 0x0001e2000c101506 */
[----:B---3--:R-:W-:-:S03]  /*88d40*/  LEA R16, P0, R19, R0, 0x1 ;  /* 0x0000000013107211 */ /* 0x008fc600078008ff */
[----:B------:R-:W2:Y:S01]  /*88d50*/  LDL.LU R14, [R1+0x3310] ;  /* 0x00331000010e7983 */ /* 0x000ea20000300800 */
[----:B------:R-:W-:-:S03]  /*88d60*/  LEA.HI.X.SX32 R17, R19, R2, 0x1, P0 ;  /* 0x0000000213117211 */ /* 0x000fc600000f0eff */
[----:B------:R-:W-:Y:S04]  /*88d70*/  STL [R1+0x32e0], R20 ;  /* 0x0032e01401007387 */ /* 0x000fe80000100800 */
[----:B0-----:R-:W3:Y:S04]  /*88d80*/  LDL.LU R15, [R1+0x330c] ;  /* 0x00330c00010f7983 */ /* 0x001ee80000300800 */
[----:B------:R-:W-:Y:S04]  /*88d90*/  STL [R1], R25 ;  /* 0x0000001901007387 */ /* 0x000fe80000100800 */
[----:B------:R0:W-:Y:S04]  /*88da0*/  STG.E.U16 [R10.64], R3 ;  /* 0x000000030a007986 */ /* 0x0001e8000c101506 */
[----:B------:R1:W-:Y:S04]  /*88db0*/  STG.E.U16 [R16.64], R24 ;  /* 0x0000001810007986 */ /* 0x0003e8000c101506 */
[----:B0-----:R-:W5:Y:S04]  /*88dc0*/  LDL.LU R3, [R1+0x3308] ;  /* 0x0033080001037983 */ /* 0x001f680000300800 */
[----:B-1----:R-:W5:Y:S04]  /*88dd0*/  LDL.LU R24, [R1+0x3304] ;  /* 0x0033040001187983 */ /* 0x002f680000300800 */
[----:B------:R-:W0:Y:S02]  /*88de0*/  S2R R23, SR_TID.X ;  /* 0x0000000000177919 */ /* 0x000e240000002100 */
[----:B0-----:R-:W-:-:S02]  /*88df0*/  SHF.L.U32 R22, R23, 0xc, RZ ;  /* 0x0000000c17167819 */ /* 0x001fc400000006ff */
[----:B------:R-:W-:Y:S02]  /*88e00*/  LOP3.LUT R23, R23, 0x7f, RZ, 0xc0, !PT ;  /* 0x0000007f17177812 */ /* 0x000fe400078ec0ff */
[----:B------:R-:W-:-:S04]  /*88e10*/  LOP3.LUT R22, R22, 0x6000, RZ, 0xc0, !PT ;  /* 0x0000600016167812 */ /* 0x000fc800078ec0ff */
[----:B------:R-:W-:-:S04]  /*88e20*/  LEA R23, R23, R22, 0x4 ;  /* 0x0000001617177211 */ /* 0x000fc800078e20ff */
[----:B------:R-:W-:-:S06]  /*88e30*/  LOP3.LUT R23, R23, 0x60, RZ, 0x3c, !PT ;  /* 0x0000006017177812 */ /* 0x000fcc00078e3cff */
[----:B------:R-:W0:Y:S01]  /*88e40*/  LDS.128 R20, [R23+0x1000] ;  /* 0x0010000017147984 */ /* 0x000e220000000c00 */
[----:B------:R-:W-:-:S05]  /*88e50*/  IMAD R25, R7, 0x2, R25 ;  /* 0x0000000207197824 */ /* 0x000fca00078e0219 */
[----:B------:R-:W-:-:S05]  /*88e60*/  LEA R10, R7, R25, 0x1 ;  /* 0x00000019070a7211 */ /* 0x000fca00078e08ff */
[----:B------:R-:W-:Y:S01]  /*88e70*/  IMAD R11, R7, 0x2, R10 ;  /* 0x00000002070b7824 */ /* 0x000fe200078e020a */
[----:B0-----:R-:W-:-:S04]  /*88e80*/  MOV R19, R20 ;  /* 0x0000001400137202 */ /* 0x001fc80000000f00 */
[C---:B------:R-:W-:Y:S01]  /*88e90*/  LEA R20, R7.reuse, R11, 0x1 ;  /* 0x0000000b07147211 */ /* 0x040fe200078e08ff */
[----:B------:R-:W-:Y:S04]  /*88ea0*/  STL [R1+0xe4], R21 ;  /* 0x0000e41501007387 */ /* 0x000fe80000100800 */
[----:B------:R0:W-:Y:S02]  /*88eb0*/  STL.64 [R1+0xe8], R22 ;  /* 0x0000e81601007387 */ /* 0x0001e40000100a00 */
[----:B0-----:R-:W-:Y:S01]  /*88ec0*/  IMAD R23, R7, 0x2, R28 ;  /* 0x0000000207177824 */ /* 0x001fe200078e021c */
[----:B--2---:R-:W-:-:S04]  /*88ed0*/  LEA R8, P0, R14, R0, 0x1 ;  /* 0x000000000e087211 */ /* 0x004fc800078008ff */
[----:B------:R-:W-:Y:S02]  /*88ee0*/  LEA.HI.X.SX32 R9, R14, R2, 0x1, P0 ;  /* 0x000000020e097211 */ /* 0x000fe400000f0eff */
[----:B----4-:R-:W-:Y:S01]  /*88ef0*/  FSEL R14, R26, -INF , P2 ;  /* 0xff8000001a0e7808 */ /* 0x010fe20001000000 */
[----:B------:R-:W-:-:S04]  /*88f00*/  IMAD R26, R7, 0x2, R20 ;  /* 0x00000002071a7824 */ /* 0x000fc800078e0214 */
[----:B------:R3:W-:Y:S04]  /*88f10*/  STL [R1+0x3c4], R14 ;  /* 0x0003c40e01007387 */ /* 0x0007e80000100800 */
[----:B------:R-:W-:Y:S01]  /*88f20*/  STL.64 [R1+0x32e8], R10 ;  /* 0x0032e80a01007387 */ /* 0x000fe20000100a00 */
[----:B---3--:R-:W-:-:S03]  /*88f30*/  LEA R14, P2, R15, R0, 0x1 ;  /* 0x000000000f0e7211 */ /* 0x008fc600078408ff */
[----:B------:R0:W-:Y:S01]  /*88f40*/  STL [R1+0xc], R20 ;  /* 0x00000c1401007387 */ /* 0x0001e20000100800 */
[----:B------:R-:W-:Y:S02]  /*88f50*/  LEA.HI.X.SX32 R15, R15, R2, 0x1, P2 ;  /* 0x000000020f0f7211 */ /* 0x000fe400010f0eff */
[----:B-----5:R-:W-:-:S04]  /*88f60*/  LEA R16, P0, R24, R0, 0x1 ;  /* 0x0000000018107211 */ /* 0x020fc800078008ff */
[----:B------:R-:W-:Y:S02]  /*88f70*/  LEA.HI.X.SX32 R17, R24, R2, 0x1, P0 ;  /* 0x0000000218117211 */ /* 0x000fe400000f0eff */
[----:B------:R-:W-:Y:S01]  /*88f80*/  LEA R24, R7, R26, 0x1 ;  /* 0x0000001a07187211 */ /* 0x000fe200078e08ff */
[----:B------:R1:W-:Y:S01]  /*88f90*/  STG.E.U16 [R8.64], R27 ;  /* 0x0000001b08007986 */ /* 0x0003e2000c101506 */
[----:B0-----:R-:W-:-:S04]  /*88fa0*/  LEA R20, P2, R28, R0, 0x1 ;  /* 0x000000001c147211 */ /* 0x001fc800078408ff */
[----:B------:R-:W-:Y:S02]  /*88fb0*/  LEA.HI.X.SX32 R21, R28, R2, 0x1, P2 ;  /* 0x000000021c157211 */ /* 0x000fe400010f0eff */
[----:B-1----:R-:W-:-:S04]  /*88fc0*/  LEA R27, R7, R24, 0x1 ;  /* 0x00000018071b7211 */ /* 0x002fc800078e08ff */
[----:B------:R-:W-:Y:S02]  /*88fd0*/  LEA R28, R7, R27, 0x1 ;  /* 0x0000001b071c7211 */ /* 0x000fe400078e08ff */
[----:B------:R-:W0:Y:S01]  /*88fe0*/  S2R R7, SR_TID.X ;  /* 0x0000000000077919 */ /* 0x000e220000002100 */
[----:B------:R-:W-:-:S04]  /*88ff0*/  LEA R8, P0, R29, R0, 0x1 ;  /* 0x000000001d087211 */ /* 0x000fc800078008ff */
[----:B------:R-:W-:Y:S01]  /*89000*/  LEA.HI.X.SX32 R9, R29, R2, 0x1, P0 ;  /* 0x000000021d097211 */ /* 0x000fe200000f0eff */
[----:B------:R1:W-:Y:S04]  /*89010*/  STL [R1+0x3300], R11 ;  /* 0x0033000b01007387 */ /* 0x0003e80000100800 */
[----:B------:R2:W-:Y:S04]  /*89020*/  STL.64 [R1+0x32f8], R8 ;  /* 0x0032f80801007387 */ /* 0x0005e80000100a00 */
[----:B------:R3:W-:Y:S01]  /*89030*/  STL.64 [R1+0x32d0], R26 ;  /* 0x0032d01a01007387 */ /* 0x0007e20000100a00 */
[----:B------:R-:W-:-:S04]  /*89040*/  LEA R10, P0, R23, R0, 0x1 ;  /* 0x00000000170a7211 */ /* 0x000fc800078008ff */
[----:B-1----:R-:W-:Y:S02]  /*89050*/  LEA.HI.X.SX32 R11, R23, R2, 0x1, P0 ;  /* 0x00000002170b7211 */ /* 0x002fe400000f0eff */
[----:B--2---:R-:W-:Y:S01]  /*89060*/  LEA R8, P2, R13, R0, 0x1 ;  /* 0x000000000d087211 */ /* 0x004fe200078408ff */
[----:B---3--:R-:W-:Y:S01]  /*89070*/  IMAD.MOV.U32 R27, RZ, RZ, R6 ;  /* 0x000000ffff1b7224 */ /* 0x008fe200078e0006 */
[C---:B0-----:R-:W-:Y:S02]  /*89080*/  SHF.L.U32 R6, R7.reuse, 0xc, RZ ;  /* 0x0000000c07067819 */ /* 0x041fe400000006ff */
[----:B------:R-:W-:Y:S02]  /*89090*/  LOP3.LUT R7, R7, 0x7f, RZ, 0xc0, !PT ;  /* 0x0000007f07077812 */ /* 0x000fe400078ec0ff */
[----:B------:R-:W-:Y:S02]  /*890a0*/  LOP3.LUT R6, R6, 0x6000, RZ, 0xc0, !PT ;  /* 0x0000600006067812 */ /* 0x000fe400078ec0ff */
[----:B------:R-:W-:-:S02]  /*890b0*/  LEA.HI.X.SX32 R9, R13, R2, 0x1, P2 ;  /* 0x000000020d097211 */ /* 0x000fc400010f0eff */
[----:B------:R-:W-:Y:S01]  /*890c0*/  LEA R22, R7, R6, 0x4 ;  /* 0x0000000607167211 */ /* 0x000fe200078e20ff */
[----:B------:R-:W-:Y:S04]  /*890d0*/  STL.64 [R1+0x18], R20 ;  /* 0x0000181401007387 */ /* 0x000fe80000100a00 */
[----:B------:R-:W-:Y:S04]  /*890e0*/  STL.64 [R1+0x20], R10 ;  /* 0x0000200a01007387 */ /* 0x000fe80000100a00 */
[----:B------:R-:W-:Y:S04]  /*890f0*/  STL.64 [R1+0x28], R8 ;  /* 0x0000280801007387 */ /* 0x000fe80000100a00 */
[----:B------:R-:W0:Y:S01]  /*89100*/  LDS.128 R8, [R22+0x1800] ;  /* 0x0018000016087984 */ /* 0x000e220000000c00 */
[----:B------:R-:W-:-:S04]  /*89110*/  LEA R6, P0, R12, R0, 0x1 ;  /* 0x000000000c067211 */ /* 0x000fc800078008ff */
[----:B------:R-:W-:Y:S01]  /*89120*/  LEA.HI.X.SX32 R7, R12, R2, 0x1, P0 ;  /* 0x000000020c077211 */ /* 0x000fe200000f0eff */
[----:B0-----:R-:W-:Y:S04]  /*89130*/  STL.64 [R1+0xd0], R8 ;  /* 0x0000d00801007387 */ /* 0x001fe80000100a00 */
[----:B------:R0:W-:Y:S04]  /*89140*/  STL.64 [R1+0xd8], R10 ;  /* 0x0000d80a01007387 */ /* 0x0001e80000100a00 */
[----:B0-----:R-:W2:Y:S04]  /*89150*/  LDL.LU R11, [R1+0x3300] ;  /* 0x00330000010b7983 */ /* 0x001ea80000300800 */
[----:B------:R-:W3:Y:S04]  /*89160*/  LDL.LU.64 R8, [R1+0x32f8] ;  /* 0x0032f80001087983 */ /* 0x000ee80000300a00 */
[----:B------:R0:W-:Y:S04]  /*89170*/  STL.64 [R1+0x30], R6 ;  /* 0x0000300601007387 */ /* 0x0001e80000100a00 */
[----:B0-----:R-:W4:Y:S04]  /*89180*/  LDL.LU.64 R6, [R1+0x32f0] ;  /* 0x0032f00001067983 */ /* 0x001f280000300a00 */
[----:B------:R0:W-:Y:S01]  /*89190*/  STG.E.U16 [R16.64], R27 ;  /* 0x0000001b10007986 */ /* 0x0001e2000c101506 */
[----:B------:R-:W-:Y:S01]  /*891a0*/  LEA R20, P2, R18, R0, 0x1 ;  /* 0x0000000012147211 */ /* 0x000fe200078408ff */
[----:B------:R-:W-:Y:S01]  /*891b0*/  IMAD.MOV.U32 R12, RZ, RZ, c[0x0][0x1c8] ;  /* 0x00007200ff0c7624 */ /* 0x000fe200078e00ff */
[----:B0-----:R-:W-:-:S05]  /*891c0*/  MOV R16, c[0x0][0x1c8] ;  /* 0x0000720000107a02 */ /* 0x001fca0000000f00 */
[----:B------:R-:W-:Y:S01]  /*891d0*/  IMAD R23, R16, 0x2, R28 ;  /* 0x0000000210177824 */ /* 0x000fe200078e021c */
[----:B------:R-:W-:-:S04]  /*891e0*/  LEA.HI.X.SX32 R21, R18, R2, 0x1, P2 ;  /* 0x0000000212157211 */ /* 0x000fc800010f0eff */
[----:B------:R-:W-:-:S04]  /*891f0*/  LEA R29, R16, R23, 0x1 ;  /* 0x00000017101d7211 */ /* 0x000fc800078e08ff */
[----:B------:R-:W-:Y:S01]  /*89200*/  LEA R22, R12, R29, 0x1 ;  /* 0x0000001d0c167211 */ /* 0x000fe200078e08ff */
[----:B------:R-:W-:Y:S01]  /*89210*/  STL.64 [R1+0x32c8], R28 ;  /* 0x0032c81c01007387 */ /* 0x000fe20000100a00 */
[----:B------:R-:W-:-:S03]  /*89220*/  MOV R26, R19 ;  /* 0x00000013001a7202 */ /* 0x000fc60000000f00 */
[----:B------:R-:W-:Y:S01]  /*89230*/  STL.64 [R1+0x38], R20 ;  /* 0x0000381401007387 */ /* 0x000fe20000100a00 */
[----:B------:R-:W-:Y:S02]  /*89240*/  LEA R10, R12, R22, 0x1 ;  /* 0x000000160c0a7211 */ /* 0x000fe400078e08ff */
[C---:B------:R-:W-:Y:S01]  /*89250*/  LOP3.LUT P6, RZ, R3.reuse, 0x40, RZ, 0xc0, !PT ;  /* 0x0000004003ff7812 */ /* 0x040fe200078cc0ff */
[----:B------:R-:W-:Y:S01]  /*89260*/  STL.64 [R1+0x32d8], R22 ;  /* 0x0032d81601007387 */ /* 0x000fe20000100a00 */
[C---:B------:R-:W-:Y:S02]  /*89270*/  LOP3.LUT P5, RZ, R3.reuse, 0x80, RZ, 0xc0, !PT ;  /* 0x0000008003ff7812 */ /* 0x040fe400078ac0ff */
[C---:B------:R-:W-:Y:S02]  /*89280*/  LOP3.LUT P4, RZ, R3.reuse, 0x100, RZ, 0xc0, !PT ;  /* 0x0000010003ff7812 */ /* 0x040fe4000788c0ff */
[----:B------:R-:W-:Y:S02]  /*89290*/  LOP3.LUT P3, RZ, R3, 0x200, RZ, 0xc0, !PT ;  /* 0x0000020003ff7812 */ /* 0x000fe4000786c0ff */
[----:B------:R-:W5:Y:S04]  /*892a0*/  LDL.LU R3, [R1] ;  /* 0x0000000001037983 */ /* 0x000f680000300800 */
[----:B------:R-:W-:Y:S04]  /*892b0*/  STL [R1+0x8], R10 ;  /* 0x0000080a01007387 */ /* 0x000fe80000100800 */
[----:B------:R2:W-:Y:S02]  /*892c0*/  STG.E.U16 [R14.64], R26 ;  /* 0x0000001a0e007986 */ /* 0x0005e4000c101506 */
[----:B--2---:R-:W-:-:S02]  /*892d0*/  MOV R15, R11 ;  /* 0x0000000b000f7202 */ /* 0x004fc40000000f00 */
[CC--:B----4-:R-:W-:Y:S02]  /*892e0*/  LEA R18, P0, R6.reuse, R0.reuse, 0x1 ;  /* 0x0000000006127211 */ /* 0x0d0fe400078008ff */
[C---:B------:R-:W-:Y:S02]  /*892f0*/  LEA R20, P2, R7.reuse, R0, 0x1 ;  /* 0x0000000007147211 */ /* 0x040fe400078408ff */
[-C--:B------:R-:W-:Y:S02]  /*89300*/  LEA.HI.X.SX32 R19, R6, R2.reuse, 0x1, P0 ;  /* 0x0000000206137211 */ /* 0x080fe400000f0eff */
[----:B------:R-:W-:-:S03]  /*89310*/  LEA.HI.X.SX32 R21, R7, R2, 0x1, P2 ;  /* 0x0000000207157211 */ /* 0x000fc600010f0eff */
[----:B------:R-:W-:Y:S01]  /*89320*/  STL.64 [R1+0x40], R18 ;  /* 0x0000401201007387 */ /* 0x000fe20000100a00 */
[----:B------:R-:W-:-:S03]  /*89330*/  IMAD R6, R12, 0x2, R10 ;  /* 0x000000020c067824 */ /* 0x000fc600078e020a */
[----:B------:R0:W-:Y:S01]  /*89340*/  STL.64 [R1+0x48], R20 ;  /* 0x0000481401007387 */ /* 0x0001e20000100a00 */
[----:B------:R-:W-:-:S04]  /*89350*/  LEA R10, P2, R4, R0, 0x1 ;  /* 0x00000000040a7211 */ /* 0x000fc800078408ff */
[----:B------:R-:W-:Y:S02]  /*89360*/  MOV R14, R10 ;  /* 0x0000000a000e7202 */ /* 0x000fe40000000f00 */
[C---:B0-----:R-:W-:Y:S01]  /*89370*/  LEA R20, P0, R5.reuse, R0, 0x1 ;  /* 0x0000000005147211 */ /* 0x041fe200078008ff */
[----:B------:R0:W-:Y:S03]  /*89380*/  STL [R1+0x58], R10 ;  /* 0x0000580a01007387 */ /* 0x0001e60000100800 */
[----:B------:R-:W-:Y:S01]  /*89390*/  LEA.HI.X.SX32 R21, R5, R2, 0x1, P0 ;  /* 0x0000000205157211 */ /* 0x000fe200000f0eff */
[----:B0-----:R-:W2:Y:S04]  /*893a0*/  LDL.LU.64 R10, [R1+0x32e8] ;  /* 0x0032e800010a7983 */ /* 0x001ea80000300a00 */
[----:B------:R0:W-:Y:S04]  /*893b0*/  STL.64 [R1+0x50], R20 ;  /* 0x0000501401007387 */ /* 0x0001e80000100a00 */
[----:B0-----:R-:W4:Y:S04]  /*893c0*/  LDL.LU R20, [R1+0x32e0] ;  /* 0x0032e00001147983 */ /* 0x001f280000300800 */
[----:B------:R-:W0:Y:S01]  /*893d0*/  S2R R19, SR_TID.X ;  /* 0x0000000000137919 */ /* 0x000e220000002100 */
[----:B------:R-:W-:Y:S01]  /*893e0*/  LEA R28, R16, R4, 0x1 ;  /* 0x00000004101c7211 */ /* 0x000fe200078e08ff */
[C---:B0-----:R-:W-:Y:S01]  /*893f0*/  IMAD.SHL.U32 R17, R19.reuse, 0x1000, RZ ;  /* 0x0000100013117824 */ /* 0x041fe200078e00ff */
[----:B------:R-:W-:-:S04]  /*89400*/  LOP3.LUT R19, R19, 0x7f, RZ, 0xc0, !PT ;  /* 0x0000007f13137812 */ /* 0x000fc800078ec0ff */
[----:B------:R-:W-:-:S05]  /*89410*/  LOP3.LUT R17, R17, 0x6000, RZ, 0xc0, !PT ;  /* 0x0000600011117812 */ /* 0x000fca00078ec0ff */
[----:B------:R-:W-:-:S05]  /*89420*/  IMAD R19, R19, 0x10, R17 ;  /* 0x0000001013137824 */ /* 0x000fca00078e0211 */
[----:B------:R-:W-:-:S06]  /*89430*/  LOP3.LUT R19, R19, 0x20, RZ, 0x3c, !PT ;  /* 0x0000002013137812 */ /* 0x000fcc00078e3cff */
[----:B------:R-:W0:Y:S01]  /*89440*/  LDS.128 R16, [R19+0x1800] ;  /* 0x0018000013107984 */ /* 0x000e220000000c00 */
[----:B------:R-:W-:Y:S02]  /*89450*/  LEA.HI.X.SX32 R15, R4, R2, 0x1, P2 ;  /* 0x00000002040f7211 */ /* 0x000fe400010f0eff */
[----:B------:R-:W-:-:S03]  /*89460*/  LEA R22, P0, R28, R0, 0x1 ;  /* 0x000000001c167211 */ /* 0x000fc600078008ff */
[----:B------:R-:W-:Y:S04]  /*89470*/  STL [R1+0x5c], R15 ;  /* 0x00005c0f01007387 */ /* 0x000fe80000100800 */
[----:B------:R-:W-:Y:S04]  /*89480*/  STL [R1+0x60], R22 ;  /* 0x0000601601007387 */ /* 0x000fe80000100800 */
[----:B0-----:R0:W-:Y:S04]  /*89490*/  STL [R1+0x3130], R17 ;  /* 0x0031301101007387 */ /* 0x0011e80000100800 */
[----:B0-----:R-:W3:Y:S04]  /*894a0*/  LDL.LU R17, [R1+0xd0] ;  /* 0x0000d00001117983 */ /* 0x001ee80000300800 */
[----:B------:R-:W-:Y:S04]  /*894b0*/  STL [R1+0x3090], R18 ;  /* 0x0030901201007387 */ /* 0x000fe80000100800 */
[----:B------:R0:W-:Y:S02]  /*894c0*/  STL [R1+0x2fc0], R19 ;  /* 0x002fc01301007387 */ /* 0x0001e40000100800 */
[----:B0-----:R-:W-:Y:S01]  /*894d0*/  IMAD.MOV.U32 R19, RZ, RZ, R23 ;  /* 0x000000ffff137224 */ /* 0x001fe200078e0017 */
[----:B------:R-:W-:-:S05]  /*894e0*/  LEA.HI.X.SX32 R19, R28, R2, 0x1, P0 ;  /* 0x000000021c137211 */ /* 0x000fca00000f0eff */
[----:B------:R-:W-:Y:S01]  /*894f0*/  STL [R1+0x64], R19 ;  /* 0x0000641301007387 */ /* 0x000fe20000100800 */
[----:B----4-:R-:W-:Y:S02]  /*89500*/  LEA R14, P2, R20, R0, 0x1 ;  /* 0x00000000140e7211 */ /* 0x010fe400078408ff */
[----:B------:R-:W-:Y:S02]  /*89510*/  LEA R28, R12, R20, 0x1 ;  /* 0x000000140c1c7211 */ /* 0x000fe400078e08ff */
[----:B------:R-:W-:Y:S02]  /*89520*/  LEA.HI.X.SX32 R15, R20, R2, 0x1, P2 ;  /* 0x00000002140f7211 */ /* 0x000fe400010f0eff */
[----:B------:R-:W4:Y:S04]  /*89530*/  LDL.LU R20, [R1+0x14] ;  /* 0x0000140001147983 */ /* 0x000f280000300800 */
[----:B------:R-:W0:Y:S01]  /*89540*/  S2R R13, SR_TID.X ;  /* 0x00000000000d7919 */ /* 0x000e220000002100 */
[----:B------:R-:W-:-:S04]  /*89550*/  LEA R21, R12, R6, 0x1 ;  /* 0x000000060c157211 */ /* 0x000fc800078e08ff */
[C---:B------:R-:W-:Y:S01]  /*89560*/  LEA R4, R12.reuse, R21, 0x1 ;  /* 0x000000150c047211 */ /* 0x040fe200078e08ff */
[----:B------:R-:W-:Y:S01]  /*89570*/  IMAD R28, R12, 0x2, R28 ;  /* 0x000000020c1c7824 */ /* 0x000fe200078e021c */
[----:B------:R-:W-:Y:S01]  /*89580*/  STL.64 [R1+0x68], R14 ;  /* 0x0000680e01007387 */ /* 0x000fe20000100a00 */
[C---:B0-----:R-:W-:Y:S02]  /*89590*/  SHF.L.U32 R23, R13.reuse, 0xc, RZ ;  /* 0x0000000c0d177819 */ /* 0x041fe400000006ff */
[----:B------:R-:W-:Y:S02]  /*895a0*/  LOP3.LUT R13, R13, 0x7f, RZ, 0xc0, !PT ;  /* 0x0000007f0d0d7812 */ /* 0x000fe400078ec0ff */
[----:B------:R-:W-:-:S04]  /*895b0*/  LOP3.LUT R23, R23, 0x6000, RZ, 0xc0, !PT ;  /* 0x0000600017177812 */ /* 0x000fc800078ec0ff */
[----:B------:R-:W-:-:S04]  /*895c0*/  LEA R13, R13, R23, 0x4 ;  /* 0x000000170d0d7211 */ /* 0x000fc800078e20ff */
[----:B------:R-:W-:Y:S02]  /*895d0*/  LOP3.LUT R13, R13, 0x40, RZ, 0x3c, !PT ;  /* 0x000000400d0d7812 */ /* 0x000fe400078e3cff */
[----:B------:R-:W-:-:S04]  /*895e0*/  LEA R7, R12, R4, 0x1 ;  /* 0x000000040c077211 */ /* 0x000fc800078e08ff */
[----:B------:R-:W0:Y:S01]  /*895f0*/  LDS.128 R12, [R13+0x1800] ;  /* 0x001800000d0c7984 */ /* 0x000e220000000c00 */
[----:B------:R-:W-:Y:S02]  /*89600*/  MOV R18, R22 ;  /* 0x0000001600127202 */ /* 0x000fe40000000f00 */
[----:B------:R-:W-:-:S04]  /*89610*/  LEA R22, P2, R28, R0, 0x1 ;  /* 0x000000001c167211 */ /* 0x000fc800078408ff */
[----:B------:R-:W-:Y:S01]  /*89620*/  LEA.HI.X.SX32 R23, R28, R2, 0x1, P2 ;  /* 0x000000021c177211 */ /* 0x000fe200010f0eff */
[----:B0-----:R0:W-:Y:S04]  /*89630*/  STL [R1+0x3140], R13 ;  /* 0x0031400d01007387 */ /* 0x0011e80000100800 */
[----:B------:R1:W-:Y:S01]  /*89640*/  STL [R1+0x30a0], R14 ;  /* 0x0030a00e01007387 */ /* 0x0003e20000100800 */
[----:B0-----:R-:W-:-:S03]  /*89650*/  IMAD.MOV.U32 R13, RZ, RZ, c[0x0][0x1c8] ;  /* 0x00007200ff0d7624 */ /* 0x001fc600078e00ff */
[----:B------:R0:W-:Y:S02]  /*89660*/  STL [R1+0x2fd0], R15 ;  /* 0x002fd00f01007387 */ /* 0x0001e40000100800 */
[----:B------:R-:W-:Y:S02]  /*89670*/  LEA R5, R13, R7, 0x1 ;  /* 0x000000070d057211 */ /* 0x000fe400078e08ff */
[----:B------:R-:W-:Y:S01]  /*89680*/  STL.64 [R1+0x32b8], R6 ;  /* 0x0032b80601007387 */ /* 0x000fe20000100a00 */
[----:B-1----:R-:W-:-:S04]  /*89690*/  LEA R14, P2, R25, R0, 0x1 ;  /* 0x00000000190e7211 */ /* 0x002fc800078408ff */
[----:B0-----:R-:W-:Y:S01]  /*896a0*/  LEA.HI.X.SX32 R15, R25, R2, 0x1, P2 ;  /* 0x00000002190f7211 */ /* 0x001fe200010f0eff */
[----:B---3--:R0:W-:Y:S02]  /*896b0*/  STG.E.U16 [R8.64], R17 ;  /* 0x0000001108007986 */ /* 0x0081e4000c101506 */
[----:B0-----:R-:W-:Y:S02]  /*896c0*/  MOV R8, R22 ;  /* 0x0000001600087202 */ /* 0x001fe40000000f00 */
[----:B------:R-:W-:Y:S02]  /*896d0*/  MOV R9, R23 ;  /* 0x0000001700097202 */ /* 0x000fe40000000f00 */
[----:B----4-:R-:W-:-:S04]  /*896e0*/  LEA R18, P0, R20, R0, 0x1 ;  /* 0x0000000014127211 */ /* 0x010fc800078008ff */
[----:B------:R-:W-:Y:S02]  /*896f0*/  LEA.HI.X.SX32 R19, R20, R2, 0x1, P0 ;  /* 0x0000000214137211 */ /* 0x000fe400000f0eff */
[----:B-----5:R-:W-:Y:S02]  /*89700*/  LEA R6, P0, R3, R0, 0x1 ;  /* 0x0000000003067211 */ /* 0x020fe400078008ff */
[----:B------:R-:W-:Y:S01]  /*89710*/  LEA R20, R13, R5, 0x1 ;  /* 0x000000050d147211 */ /* 0x000fe200078e08ff */
[----:B------:R-:W-:Y:S01]  /*89720*/  STL.64 [R1+0x70], R18 ;  /* 0x0000701201007387 */ /* 0x000fe20000100a00 */
[----:B------:R-:W-:-:S03]  /*89730*/  LEA.HI.X.SX32 R7, R3, R2, 0x1, P0 ;  /* 0x0000000203077211 */ /* 0x000fc600000f0eff */
[----:B------:R0:W-:Y:S04]  /*89740*/  STL.64 [R1+0x32a8], R4 ;  /* 0x0032a80401007387 */ /* 0x0001e80000100a00 */
[----:B------:R1:W-:Y:S01]  /*89750*/  STL.64 [R1+0x32b0], R20 ;  /* 0x0032b01401007387 */ /* 0x0003e20000100a00 */
[----:B0-----:R-:W-:Y:S01]  /*89760*/  IMAD.MOV.U32 R5, RZ, RZ, R26 ;  /* 0x000000ffff057224 */ /* 0x001fe200078e001a */
[C---:B--2---:R-:W-:Y:S02]  /*89770*/  LEA R26, P0, R10.reuse, R0, 0x1 ;  /* 0x000000000a1a7211 */ /* 0x044fe400078008ff */
[----:B------:R-:W-:Y:S01]  /*89780*/  MOV R4, R27 ;  /* 0x0000001b00047202 */ /* 0x000fe20000000f00 */
[----:B-1----:R-:W2:Y:S01]  /*89790*/  LDL.LU R21, [R1+0xc] ;  /* 0x00000c0001157983 */ /* 0x002ea20000300800 */
[----:B------:R-:W-:-:S03]  /*897a0*/  LEA.HI.X.SX32 R27, R10, R2, 0x1, P0 ;  /* 0x000000020a1b7211 */ /* 0x000fc600000f0eff */
[----:B------:R-:W-:Y:S04]  /*897b0*/  STL.64 [R1+0x338], R14 ;  /* 0x0003380e01007387 */ /* 0x000fe80000100a00 */
[----:B------:R-:W3:Y:S04]  /*897c0*/  LDL.LU.64 R22, [R1+0x32d8] ;  /* 0x0032d80001167983 */ /* 0x000ee80000300a00 */
[----:B------:R0:W-:Y:S04]  /*897d0*/  STL.64 [R1+0x3b8], R26 ;  /* 0x0003b81a01007387 */ /* 0x0001e80000100a00 */
[----:B0-----:R-:W4:Y:S04]  /*897e0*/  LDL.LU.64 R26, [R1+0x32d0] ;  /* 0x0032d000011a7983 */ /* 0x001f280000300a00 */
[----:B------:R-:W0:Y:S01]  /*897f0*/  S2R R28, SR_TID.X ;  /* 0x00000000001c7919 */ /* 0x000e220000002100 */
[----:B------:R-:W-:-:S02]  /*89800*/  LEA R3, R13, R20, 0x1 ;  /* 0x000000140d037211 */ /* 0x000fc400078e08ff */
[----:B------:R-:W-:-:S04]  /*89810*/  LEA R14, P2, R11, R0, 0x1 ;  /* 0x000000000b0e7211 */ /* 0x000fc800078408ff */
[----:B------:R-:W-:Y:S01]  /*89820*/  LEA.HI.X.SX32 R15, R11, R2, 0x1, P2 ;  /* 0x000000020b0f7211 */ /* 0x000fe200010f0eff */
[C---:B0-----:R-:W-:Y:S01]  /*89830*/  IMAD.SHL.U32 R19, R28.reuse, 0x1000, RZ ;  /* 0x000010001c137824 */ /* 0x041fe200078e00ff */
[----:B------:R-:W-:-:S04]  /*89840*/  LOP3.LUT R28, R28, 0x7f, RZ, 0xc0, !PT ;  /* 0x0000007f1c1c7812 */ /* 0x000fc800078ec0ff */
[----:B------:R-:W-:-:S05]  /*89850*/  LOP3.LUT R19, R19, 0x6000, RZ, 0xc0, !PT ;  /* 0x0000600013137812 */ /* 0x000fca00078ec0ff */
[----:B------:R-:W-:Y:S01]  /*89860*/  IMAD R20, R28, 0x10, R19 ;  /* 0x000000101c147824 */ /* 0x000fe200078e0213 */
[----:B------:R0:W-:Y:S04]  /*89870*/  STL.64 [R1+0x3190], R14 ;  /* 0x0031900e01007387 */ /* 0x0001e80000100a00 */
[----:B------:R-:W-:Y:S02]  /*89880*/  LOP3.LUT R20, R20, 0x60, RZ, 0x3c, !PT ;  /* 0x0000006014147812 */ /* 0x000fe400078e3cff */
[----:B0-----:R-:W-:Y:S02]  /*89890*/  MOV R14, R8 ;  /* 0x00000008000e7202 */ /* 0x001fe40000000f00 */
[----:B------:R-:W-:Y:S02]  /*898a0*/  MOV R15, R9 ;  /* 0x00000009000f7202 */ /* 0x000fe40000000f00 */
[----:B------:R-:W0:Y:S01]  /*898b0*/  LDS.128 R8, [R20+0x1800] ;  /* 0x0018000014087984 */ /* 0x000e220000000c00 */
[----:B------:R-:W-:-:S05]  /*898c0*/  IMAD R18, R13, 0x2, R3 ;  /* 0x000000020d127824 */ /* 0x000fca00078e0203 */
[C---:B------:R-:W-:Y:S01]  /*898d0*/  LEA R25, R13.reuse, R18, 0x1 ;  /* 0x000000120d197211 */ /* 0x040fe200078e08ff */
[----:B0-----:R-:W-:Y:S04]  /*898e0*/  STL [R1+0x3288], R9 ;  /* 0x0032880901007387 */ /* 0x001fe80000100800 */
[----:B------:R0:W-:Y:S04]  /*898f0*/  STL [R1+0x2fe0], R11 ;  /* 0x002fe00b01007387 */ /* 0x0001e80000100800 */
[----:B------:R1:W-:Y:S01]  /*89900*/  STL [R1+0x30fc], R10 ;  /* 0x0030fc0a01007387 */ /* 0x0003e20000100800 */
[----:B0-----:R-:W-:Y:S01]  /*89910*/  IMAD.MOV.U32 R11, RZ, RZ, R29 ;  /* 0x000000ffff0b7224 */ /* 0x001fe200078e001d */
[----:B------:R-:W-:-:S02]  /*89920*/  LEA R9, R13, R25, 0x1 ;  /* 0x000000190d097211 */ /* 0x000fc400078e08ff */
[----:B--2---:R-:W-:-:S04]  /*89930*/  LEA R18, P0, R21, R0, 0x1 ;  /* 0x0000000015127211 */ /* 0x004fc800078008ff */
[----:B------:R-:W-:Y:S02]  /*89940*/  LEA.HI.X.SX32 R19, R21, R2, 0x1, P0 ;  /* 0x0000000215137211 */ /* 0x000fe400000f0eff */
[----:B----4-:R-:W-:-:S04]  /*89950*/  LEA R28, P2, R26, R0, 0x1 ;  /* 0x000000001a1c7211 */ /* 0x010fc800078408ff */
[----:B-1----:R-:W-:Y:S02]  /*89960*/  MOV R10, R28 ;  /* 0x0000001c000a7202 */ /* 0x002fe40000000f00 */
[----:B------:R-:W-:Y:S01]  /*89970*/  LEA.HI.X.SX32 R11, R26, R2, 0x1, P2 ;  /* 0x000000021a0b7211 */ /* 0x000fe200010f0eff */
[----:B------:R-:W2:Y:S04]  /*89980*/  LDL.LU.64 R28, [R1+0x32c8] ;  /* 0x0032c800011c7983 */ /* 0x000ea80000300a00 */
[----:B------:R-:W-:Y:S04]  /*89990*/  STL [R1+0x32c0], R5 ;  /* 0x0032c00501007387 */ /* 0x000fe80000100800 */
[----:B------:R-:W4:Y:S04]  /*899a0*/  LDL.LU.64 R20, [R1+0x20] ;  /* 0x0000200001147983 */ /* 0x000f280000300a00 */
[----:B------:R0:W-:Y:S01]  /*899b0*/  STL.64 [R1+0x3198], R18 ;  /* 0x0031981201007387 */ /* 0x0001e20000100a00 */
[----:B------:R-:W-:-:S03]  /*899c0*/  LEA R26, R13, R9, 0x1 ;  /* 0x000000090d1a7211 */ /* 0x000fc600078e08ff */
[----:B------:R1:W-:Y:S01]  /*899d0*/  STL.64 [R1+0x3280], R10 ;  /* 0x0032800a01007387 */ /* 0x0003e20000100a00 */
[----:B0-----:R-:W-:Y:S02]  /*899e0*/  MOV R18, R14 ;  /* 0x0000000e00127202 */ /* 0x001fe40000000f00 */
[C---:B------:R-:W-:Y:S02]  /*899f0*/  LEA R14, P0, R24.reuse, R0, 0x1 ;  /* 0x00000000180e7211 */ /* 0x040fe400078008ff */
[----:B-1----:R-:W-:Y:S02]  /*89a00*/  MOV R11, R4 ;  /* 0x00000004000b7202 */ /* 0x002fe40000000f00 */
[C---:B------:R-:W-:Y:S01]  /*89a10*/  LEA R4, P2, R27.reuse, R0, 0x1 ;  /* 0x000000001b047211 */ /* 0x040fe200078408ff */
[----:B------:R-:W-:Y:S01]  /*89a20*/  IMAD.MOV.U32 R19, RZ, RZ, R15 ;  /* 0x000000ffff137224 */ /* 0x000fe200078e000f */
[-C--:B------:R-:W-:Y:S02]  /*89a30*/  LEA.HI.X.SX32 R15, R24, R2.reuse, 0x1, P0 ;  /* 0x00000002180f7211 */ /* 0x080fe400000f0eff */
[----:B------:R-:W-:Y:S01]  /*89a40*/  LEA.HI.X.SX32 R5, R27, R2, 0x1, P2 ;  /* 0x000000021b057211 */ /* 0x000fe200010f0eff */
[----:B------:R-:W-:-:S04]  /*89a50*/  IMAD R24, R13, 0x2, R26 ;  /* 0x000000020d187824 */ /* 0x000fc800078e021a */
[----:B------:R-:W-:Y:S01]  /*89a60*/  STL.64 [R1+0x390], R4 ;  /* 0x0003900401007387 */ /* 0x000fe20000100a00 */
[----:B------:R-:W-:-:S03]  /*89a70*/  LEA R27, R13, R24, 0x1 ;  /* 0x000000180d1b7211 */ /* 0x000fc600078e08ff */
[----:B------:R-:W-:Y:S04]  /*89a80*/  STL.64 [R1+0x398], R14 ;  /* 0x0003980e01007387 */ /* 0x000fe80000100a00 */
[----:B------:R0:W-:Y:S04]  /*89a90*/  STL.64 [R1+0x32a0], R24 ;  /* 0x0032a01801007387 */ /* 0x0001e80000100a00 */
[----:B0-----:R-:W5:Y:S01]  /*89aa0*/  LDL.LU.64 R24, [R1+0x18] ;  /* 0x0000180001187983 */ /* 0x001f620000300a00 */
[----:B---3--:R-:W-:-:S04]  /*89ab0*/  LEA R14, P2, R23, R0, 0x1 ;  /* 0x00000000170e7211 */ /* 0x008fc800078408ff */
[----:B------:R-:W-:Y:S02]  /*89ac0*/  LEA.HI.X.SX32 R15, R23, R2, 0x1, P2 ;  /* 0x00000002170f7211 */ /* 0x000fe400010f0eff */
[----:B--2---:R-:W-:-:S04]  /*89ad0*/  LEA R4, P0, R28, R0, 0x1 ;  /* 0x000000001c047211 */ /* 0x004fc800078008ff */
[----:B------:R-:W-:Y:S01]  /*89ae0*/  LEA.HI.X.SX32 R5, R28, R2, 0x1, P0 ;  /* 0x000000021c057211 */ /* 0x000fe200000f0eff */
[----:B-----5:R0:W-:Y:S04]  /*89af0*/  STG.E.U16 [R24.64], R16 ;  /* 0x0000001018007986 */ /* 0x0201e8000c101506 */
[----:B0-----:R-:W2:Y:S04]  /*89b00*/  LDL.LU.64 R24, [R1+0x28] ;  /* 0x0000280001187983 */ /* 0x001ea80000300a00 */
[----:B------:R-:W-:Y:S04]  /*89b10*/  STL.64 [R1+0x31a0], R16 ;  /* 0x0031a01001007387 */ /* 0x000fe80000100a00 */
[----:B------:R0:W-:Y:S04]  /*89b20*/  STL.64 [R1+0x388], R4 ;  /* 0x0003880401007387 */ /* 0x0001e80000100a00 */
[----:B0-----:R-:W3:Y:S04]  /*89b30*/  LDL.LU R5, [R1+0x32c0] ;  /* 0x0032c00001057983 */ /* 0x001ee80000300800 */
[----:B------:R0:W-:Y:S01]  /*89b40*/  STL.64 [R1+0x380], R14 ;  /* 0x0003800e01007387 */ /* 0x0001e20000100a00 */
[----:B------:R-:W-:-:S02]  /*89b50*/  LEA R16, P2, R22, R0, 0x1 ;  /* 0x0000000016107211 */ /* 0x000fc400078408ff */
[----:B0-----:R-:W-:Y:S02]  /*89b60*/  MOV R14, R6 ;  /* 0x00000006000e7202 */ /* 0x001fe40000000f00 */
[----:B------:R-:W-:Y:S01]  /*89b70*/  LEA R6, P0, R29, R0, 0x1 ;  /* 0x000000001d067211 */ /* 0x000fe200078008ff */
[----:B------:R-:W-:-:S03]  /*89b80*/  IMAD.MOV.U32 R15, RZ, RZ, R7 ;  /* 0x000000ffff0f7224 */ /* 0x000fc600078e0007 */
[-C--:B------:R-:W-:Y:S02]  /*89b90*/  LEA.HI.X.SX32 R7, R29, R2.reuse, 0x1, P0 ;  /* 0x000000021d077211 */ /* 0x080fe400000f0eff */
[----:B------:R-:W-:-:S03]  /*89ba0*/  LEA.HI.X.SX32 R17, R22, R2, 0x1, P2 ;  /* 0x0000000216117211 */ /* 0x000fc600010f0eff */
[----:B------:R0:W-:Y:S04]  /*89bb0*/  STL.64 [R1+0x378], R6 ;  /* 0x0003780601007387 */ /* 0x0001e80000100a00 */
[----:B0-----:R-:W5:Y:S04]  /*89bc0*/  LDL.LU.64 R6, [R1+0x32b8] ;  /* 0x0032b80001067983 */ /* 0x001f680000300a00 */
[----:B------:R-:W2:Y:S04]  /*89bd0*/  LDL.LU R22, [R1+0x8] ;  /* 0x0000080001167983 */ /* 0x000ea80000300800 */
[----:B------:R-:W-:Y:S04]  /*89be0*/  STL.64 [R1+0x370], R16 ;  /* 0x0003701001007387 */ /* 0x000fe80000100a00 */
[----:B----4-:R0:W-:Y:S04]  /*89bf0*/  STG.E.U16 [R20.64], R12 ;  /* 0x0000000c14007986 */ /* 0x0101e8000c101506 */
[----:B0-----:R-:W4:Y:S01]  /*89c00*/  LDL.LU.64 R20, [R1+0x32b0] ;  /* 0x0032b00001147983 */ /* 0x001f220000300a00 */
[----:B---3--:R-:W-:Y:S01]  /*89c10*/  IMAD.MOV.U32 R10, RZ, RZ, R5 ;  /* 0x000000ffff0a7224 */ /* 0x008fe200078e0005 */
[----:B--2---:R-:W-:-:S04]  /*89c20*/  LEA R4, P0, R22, R0, 0x1 ;  /* 0x0000000016047211 */ /* 0x004fc800078008ff */
[----:B------:R-:W-:-:S05]  /*89c30*/  LEA.HI.X.SX32 R5, R22, R2, 0x1, P0 ;  /* 0x0000000216057211 */ /* 0x000fca00000f0eff */
[----:B------:R0:W-:Y:S04]  /*89c40*/  STL.64 [R1+0x368], R4 ;  /* 0x0003680401007387 */ /* 0x0001e80000100a00 */
[----:B0-----:R-:W2:Y:S01]  /*89c50*/  LDL.LU.64 R4, [R1+0x32a8] ;  /* 0x0032a80001047983 */ /* 0x001ea20000300a00 */
[C---:B------:R-:W-:Y:S02]  /*89c60*/  LEA R23, R13.reuse, R27, 0x1 ;  /* 0x0000001b0d177211 */ /* 0x040fe400078e08ff */
[C---:B-----5:R-:W-:Y:S02]  /*89c70*/  LEA R16, P2, R6.reuse, R0, 0x1 ;  /* 0x0000000006107211 */ /* 0x060fe400078408ff */
[----:B------:R-:W-:Y:S02]  /*89c80*/  LEA R28, R13, R23, 0x1 ;  /* 0x000000170d1c7211 */ /* 0x000fe400078e08ff */
[----:B------:R-:W-:-:S02]  /*89c90*/  LEA.HI.X.SX32 R17, R6, R2, 0x1, P2 ;  /* 0x0000000206117211 */ /* 0x000fc400010f0eff */
[----:B------:R-:W-:-:S05]  /*89ca0*/  LEA R29, R13, R28, 0x1 ;  /* 0x0000001c0d1d7211 */ /* 0x000fca00078e08ff */
[----:B------:R4:W-:Y:S01]  /*89cb0*/  STL.64 [R1+0x3290], R28 ;  /* 0x0032901c01007387 */ /* 0x0009e20000100a00 */
[----:B------:R-:W-:-:S03]  /*89cc0*/  LEA R22, R13, R29, 0x1 ;  /* 0x0000001d0d167211 */ /* 0x000fc600078e08ff */
[----:B------:R-:W-:Y:S01]  /*89cd0*/  STL.64 [R1+0x360], R16 ;  /* 0x0003601001007387 */ /* 0x000fe20000100a00 */
[----:B----4-:R-:W-:Y:S01]  /*89ce0*/  LEA R28, P0, R21, R0, 0x1 ;  /* 0x00000000151c7211 */ /* 0x010fe200078008ff */
[----:B------:R-:W-:-:S03]  /*89cf0*/  IMAD R6, R13, 0x2, R22 ;  /* 0x000000020d067824 */ /* 0x000fc600078e0216 */
[----:B------:R-:W-:Y:S01]  /*89d00*/  LEA.HI.X.SX32 R29, R21, R2, 0x1, P0 ;  /* 0x00000002151d7211 */ /* 0x000fe200000f0eff */
[----:B------:R0:W-:Y:S04]  /*89d10*/  STL.64 [R1+0x3298], R22 ;  /* 0x0032981601007387 */ /* 0x0001e80000100a00 */
[----:B------:R1:W-:Y:S04]  /*89d20*/  STL.64 [R1+0x358], R28 ;  /* 0x0003581c01007387 */ /* 0x0003e80000100a00 */
[----:B------:R3:W-:Y:S01]  /*89d30*/  STG.E.U16 [R24.64], R8 ;  /* 0x0000000818007986 */ /* 0x0007e2000c101506 */
[----:B0-----:R-:W-:-:S03]  /*89d40*/  LEA R22, P0, R7, R0, 0x1 ;  /* 0x0000000007167211 */ /* 0x001fc600078008ff */
[----:B-1----:R-:W4:Y:S01]  /*89d50*/  LDL.LU.64 R28, [R1+0x30] ;  /* 0x00003000011c7983 */ /* 0x002f220000300a00 */
[----:B------:R-:W-:Y:S02]  /*89d60*/  LEA.HI.X.SX32 R23, R7, R2, 0x1, P0 ;  /* 0x0000000207177211 */ /* 0x000fe400000f0eff */
[----:B--2---:R-:W-:-:S04]  /*89d70*/  LEA R16, P2, R4, R0, 0x1 ;  /* 0x0000000004107211 */ /* 0x004fc800078408ff */
[----:B------:R-:W-:-:S05]  /*89d80*/  LEA.HI.X.SX32 R17, R4, R2, 0x1, P2 ;  /* 0x0000000204117211 */ /* 0x000fca00010f0eff */
[----:B------:R0:W-:Y:S04]  /*89d90*/  STL.64 [R1+0x350], R16 ;  /* 0x0003501001007387 */ /* 0x0001e80000100a00 */
[----:B---3--:R-:W2:Y:S04]  /*89da0*/  LDL.LU.64 R24, [R1+0x32a0] ;  /* 0x0032a00001187983 */ /* 0x008ea80000300a00 */
[----:B------:R-:W3:Y:S01]  /*89db0*/  LDL.LU R7, [R1+0x1a0] ;  /* 0x0001a00001077983 */ /* 0x000ee20000300800 */
[----:B0-----:R-:W-:-:S04]  /*89dc0*/  LEA R16, P2, R5, R0, 0x1 ;  /* 0x0000000005107211 */ /* 0x001fc800078408ff */
[----:B------:R-:W-:Y:S01]  /*89dd0*/  LEA.HI.X.SX32 R17, R5, R2, 0x1, P2 ;  /* 0x0000000205117211 */ /* 0x000fe200010f0eff */
[----:B------:R-:W-:Y:S01]  /*89de0*/  STL.64 [R1+0x348], R22 ;  /* 0x0003481601007387 */ /* 0x000fe20000100a00 */
[----:B------:R-:W-:-:S03]  /*89df0*/  LEA R4, R13, R6, 0x1 ;  /* 0x000000060d047211 */ /* 0x000fc600078e08ff */
[----:B------:R0:W-:Y:S01]  /*89e00*/  STL.64 [R1+0x340], R16 ;  /* 0x0003401001007387 */ /* 0x0001e20000100a00 */
[----:B------:R-:W-:Y:S02]  /*89e10*/  LEA R21, R13, R4, 0x1 ;  /* 0x000000040d157211 */ /* 0x000fe400078e08ff */
[CC--:B0-----:R-:W-:Y:S02]  /*89e20*/  LEA R16, P0, R20.reuse, R0.reuse, 0x1 ;  /* 0x0000000014107211 */ /* 0x0c1fe400078008ff */
[----:B------:R-:W-:Y:S02]  /*89e30*/  LEA R22, P2, R3, R0, 0x1 ;  /* 0x0000000003167211 */ /* 0x000fe400078408ff */
[-C--:B------:R-:W-:Y:S01]  /*89e40*/  LEA.HI.X.SX32 R17, R20, R2.reuse, 0x1, P0 ;  /* 0x0000000214117211 */ /* 0x080fe200000f0eff */
[----:B------:R-:W-:Y:S01]  /*89e50*/  IMAD R5, R13, 0x2, R21 ;  /* 0x000000020d057824 */ /* 0x000fe200078e0215 */
[----:B------:R-:W-:-:S03]  /*89e60*/  LEA.HI.X.SX32 R23, R3, R2, 0x1, P2 ;  /* 0x0000000203177211 */ /* 0x000fc600010f0eff */
[----:B------:R0:W-:Y:S04]  /*89e70*/  STL.64 [R1+0x330], R16 ;  /* 0x0003301001007387 */ /* 0x0001e80000100a00 */
[----:B------:R-:W-:Y:S04]  /*89e80*/  STL.64 [R1+0x3270], R4 ;  /* 0x0032700401007387 */ /* 0x000fe80000100a00 */
[----:B------:R1:W-:Y:S01]  /*89e90*/  STL.64 [R1+0x328], R22 ;  /* 0x0003281601007387 */ /* 0x0003e20000100a00 */
[----:B0-----:R-:W-:Y:S02]  /*89ea0*/  MOV R16, R10 ;  /* 0x0000000a00107202 */ /* 0x001fe40000000f00 */
[----:B------:R-:W-:-:S04]  /*89eb0*/  LEA R10, R13, R3, 0x1 ;  /* 0x000000030d0a7211 */ /* 0x000fc800078e08ff */
[----:B-1----:R-:W-:-:S04]  /*89ec0*/  LEA R22, P0, R10, R0, 0x1 ;  /* 0x000000000a167211 */ /* 0x002fc800078008ff */
[----:B------:R-:W-:Y:S02]  /*89ed0*/  LEA.HI.X.SX32 R23, R10, R2, 0x1, P0 ;  /* 0x000000020a177211 */ /* 0x000fe400000f0eff */
[C---:B------:R-:W-:Y:S02]  /*89ee0*/  LEA R10, P0, R9.reuse, R0, 0x1 ;  /* 0x00000000090a7211 */ /* 0x040fe400078008ff */
[----:B------:R-:W-:Y:S02]  /*89ef0*/  MOV R17, R11 ;  /* 0x0000000b00117202 */ /* 0x000fe40000000f00 */
[----:B------:R-:W-:Y:S02]  /*89f00*/  LEA.HI.X.SX32 R11, R9, R2, 0x1, P0 ;  /* 0x00000002090b7211 */ /* 0x000fe400000f0eff */
[----:B--2---:R-:W-:Y:S02]  /*89f10*/  LEA R4, P2, R25, R0, 0x1 ;  /* 0x0000000019047211 */ /* 0x004fe400078408ff */
[----:B---3--:R-:W-:Y:S01]  /*89f20*/  PRMT R8, R7, 0x7632, R8 ;  /* 0x0000763207087816 */ /* 0x008fe20000000008 */
[----:B------:R-:W-:Y:S01]  /*89f30*/  IMAD R7, R13, 0x2, R5 ;  /* 0x000000020d077824 */ /* 0x000fe200078e0205 */
[----:B------:R-:W-:-:S04]  /*89f40*/  LEA.HI.X.SX32 R5, R25, R2, 0x1, P2 ;  /* 0x0000000219057211 */ /* 0x000fc800010f0eff */
[C---:B------:R-:W-:Y:S01]  /*89f50*/  LEA R3, R13.reuse, R7, 0x1 ;  /* 0x000000070d037211 */ /* 0x040fe200078e08ff */
[----:B------:R-:W-:Y:S04]  /*89f60*/  STL.64 [R1+0x3278], R6 ;  /* 0x0032780601007387 */ /* 0x000fe80000100a00 */
[----:B------:R0:W-:Y:S01]  /*89f70*/  STL.64 [R1+0x320], R22 ;  /* 0x0003201601007387 */ /* 0x0001e20000100a00 */
[----:B------:R-:W-:-:S03]  /*89f80*/  IMAD R20, R13, 0x2, R3 ;  /* 0x000000020d147824 */ /* 0x000fc600078e0203 */
[----:B----4-:R-:W-:Y:S04]  /*89f90*/  STG.E.U16 [R28.64], R8 ;  /* 0x000000081c007986 */ /* 0x010fe8000c101506 */
[----:B0-----:R-:W2:Y:S04]  /*89fa0*/  LDL.LU.64 R22, [R1+0x3298] ;  /* 0x0032980001167983 */ /* 0x001ea80000300a00 */
[----:B------:R0:W-:Y:S04]  /*89fb0*/  STL.64 [R1+0x318], R4 ;  /* 0x0003180401007387 */ /* 0x0001e80000100a00 */
[----:B0-----:R-:W3:Y:S04]  /*89fc0*/  LDL.LU.64 R4, [R1+0x38] ;  /* 0x0000380001047983 */ /* 0x001ee80000300a00 */
[----:B------:R-:W4:Y:S04]  /*89fd0*/  LDL.LU.64 R28, [R1+0x3290] ;  /* 0x00329000011c7983 */ /* 0x000f280000300a00 */
[----:B------:R-:W-:Y:S04]  /*89fe0*/  STL.64 [R1+0x3268], R20 ;  /* 0x0032681401007387 */ /* 0x000fe80000100a00 */
[----:B------:R-:W5:Y:S04]  /*89ff0*/  LDL.LU R9, [R1+0x3288] ;  /* 0x0032880001097983 */ /* 0x000f680000300800 */
[----:B------:R0:W-:Y:S04]  /*8a000*/  STL.64 [R1+0x310], R10 ;  /* 0x0003100a01007387 */ /* 0x0001e80000100a00 */
[----:B0-----:R-:W2:Y:S04]  /*8a010*/  LDL.LU.64 R10, [R1+0x3280] ;  /* 0x00328000010a7983 */ /* 0x001ea80000300a00 */
[----:B------:R-:W2:Y:S01]  /*8a020*/  LDL.LU R21, [R1+0x180] ;  /* 0x0001800001157983 */ /* 0x000ea20000300800 */
[----:B------:R-:W-:-:S04]  /*8a030*/  LEA R6, P2, R26, R0, 0x1 ;  /* 0x000000001a067211 */ /* 0x000fc800078408ff */
[----:B------:R-:W-:Y:S02]  /*8a040*/  LEA.HI.X.SX32 R7, R26, R2, 0x1, P2 ;  /* 0x000000021a077211 */ /* 0x000fe400010f0eff */
[C---:B------:R-:W-:Y:S02]  /*8a050*/  LEA R25, R13.reuse, R20, 0x1 ;  /* 0x000000140d197211 */ /* 0x040fe400078e08ff */
[-C--:B------:R-:W-:Y:S01]  /*8a060*/  LEA R20, P0, R24, R0.reuse, 0x1 ;  /* 0x0000000018147211 */ /* 0x080fe200078008ff */
[----:B------:R0:W-:Y:S01]  /*8a070*/  STL.64 [R1+0x308], R6 ;  /* 0x0003080601007387 */ /* 0x0001e20000100a00 */
[----:B------:R-:W-:Y:S02]  /*8a080*/  LEA R26, R13, R25, 0x1 ;  /* 0x000000190d1a7211 */ /* 0x000fe400078e08ff */
[----:B0-----:R-:W-:-:S04]  /*8a090*/  LEA R6, P2, R27, R0, 0x1 ;  /* 0x000000001b067211 */ /* 0x001fc800078408ff */
[-C--:B------:R-:W-:Y:S02]  /*8a0a0*/  LEA.HI.X.SX32 R7, R27, R2.reuse, 0x1, P2 ;  /* 0x000000021b077211 */ /* 0x080fe400010f0eff */
[----:B--2---:R-:W-:Y:S02]  /*8a0b0*/  PRMT R8, R21, 0x7632, R8 ;  /* 0x0000763215087816 */ /* 0x004fe40000000008 */
[----:B------:R-:W-:-:S05]  /*8a0c0*/  LEA.HI.X.SX32 R21, R24, R2, 0x1, P0 ;  /* 0x0000000218157211 */ /* 0x000fca00000f0eff */
[----:B------:R-:W-:Y:S04]  /*8a0d0*/  STL.64 [R1+0x300], R20 ;  /* 0x0003001401007387 */ /* 0x000fe80000100a00 */
[----:B------:R0:W-:Y:S01]  /*8a0e0*/  STL.64 [R1+0x2f8], R6 ;  /* 0x0002f80601007387 */ /* 0x0001e20000100a00 */
[----:B------:R-:W-:Y:S01]  /*8a0f0*/  IMAD R24, R13, 0x2, R26 ;  /* 0x000000020d187824 */ /* 0x000fe200078e021a */
[----:B0-----:R-:W-:-:S04]  /*8a100*/  LEA R6, P0, R23, R0, 0x1 ;  /* 0x0000000017067211 */ /* 0x001fc800078008ff */
[----:B------:R-:W-:Y:S01]  /*8a110*/  LEA.HI.X.SX32 R7, R23, R2, 0x1, P0 ;  /* 0x0000000217077211 */ /* 0x000fe200000f0eff */
[----:B------:R-:W-:Y:S04]  /*8a120*/  STL.64 [R1+0x3260], R24 ;  /* 0x0032601801007387 */ /* 0x000fe80000100a00 */
[----:B------:R0:W-:Y:S04]  /*8a130*/  STL.64 [R1+0x2f0], R6 ;  /* 0x0002f00601007387 */ /* 0x0001e80000100a00 */
[----:B0-----:R-:W2:Y:S01]  /*8a140*/  LDL.LU.64 R6, [R1+0x3278] ;  /* 0x0032780001067983 */ /* 0x001ea20000300a00 */
[----:B----4-:R-:W-:-:S02]  /*8a150*/  LEA R20, P2, R28, R0, 0x1 ;  /* 0x000000001c147211 */ /* 0x010fc400078408ff */
[C---:B------:R-:W-:Y:S02]  /*8a160*/  LEA R27, R13.reuse, R24, 0x1 ;  /* 0x000000180d1b7211 */ /* 0x040fe400078e08ff */
[----:B------:R-:W-:Y:S01]  /*8a170*/  LEA.HI.X.SX32 R21, R28, R2, 0x1, P2 ;  /* 0x000000021c157211 */ /* 0x000fe200010f0eff */
[----:B------:R-:W4:Y:S04]  /*8a180*/  LDL.LU.64 R24, [R1+0x40] ;  /* 0x0000400001187983 */ /* 0x000f280000300a00 */
[----:B------:R0:W-:Y:S01]  /*8a190*/  STL.64 [R1+0x3250], R26 ;  /* 0x0032501a01007387 */ /* 0x0001e20000100a00 */
[----:B------:R-:W-:-:S03]  /*8a1a0*/  LEA R23, R13, R27, 0x1 ;  /* 0x0000001b0d177211 */ /* 0x000fc600078e08ff */
[----:B------:R1:W-:Y:S01]  /*8a1b0*/  STL.64 [R1+0x2e8], R20 ;  /* 0x0002e81401007387 */ /* 0x0003e20000100a00 */
[----:B0-----:R-:W-:Y:S01]  /*8a1c0*/  IMAD.MOV.U32 R26, RZ, RZ, R10 ;  /* 0x000000ffff1a7224 */ /* 0x001fe200078e000a */
[CC--:B------:R-:W-:Y:S02]  /*8a1d0*/  LEA R10, P0, R29.reuse, R0.reuse, 0x1 ;  /* 0x000000001d0a7211 */ /* 0x0c0fe400078008ff */
[C---:B-1----:R-:W-:Y:S02]  /*8a1e0*/  LEA R20, P2, R22.reuse, R0, 0x1 ;  /* 0x0000000016147211 */ /* 0x042fe400078408ff */
[----:B------:R-:W-:Y:S02]  /*8a1f0*/  MOV R27, R11 ;  /* 0x0000000b001b7202 */ /* 0x000fe40000000f00 */
[-C--:B------:R-:W-:Y:S01]  /*8a200*/  LEA.HI.X.SX32 R11, R29, R2.reuse, 0x1, P0 ;  /* 0x000000021d0b7211 */ /* 0x080fe200000f0eff */
[----:B---3--:R0:W-:Y:S01]  /*8a210*/  STG.E.U16 [R4.64], R8 ;  /* 0x0000000804007986 */ /* 0x0081e2000c101506 */
[----:B------:R-:W-:-:S03]  /*8a220*/  LEA.HI.X.SX32 R21, R22, R2, 0x1, P2 ;  /* 0x0000000216157211 */ /* 0x000fc600010f0eff */
[----:B0-----:R-:W3:Y:S04]  /*8a230*/  LDL.LU.64 R4, [R1+0x3270] ;  /* 0x0032700001047983 */ /* 0x001ee80000300a00 */
[----:B------:R-:W4:Y:S04]  /*8a240*/  LDL.LU R29, [R1+0x170] ;  /* 0x00017000011d7983 */ /* 0x000f280000300800 */
[----:B------:R0:W-:Y:S04]  /*8a250*/  STL.64 [R1+0x3100], R10 ;  /* 0x0031000a01007387 */ /* 0x0001e80000100a00 */
[----:B------:R2:W-:Y:S01]  /*8a260*/  STL.64 [R1+0x2d8], R20 ;  /* 0x0002d81401007387 */ /* 0x0005e20000100a00 */
[----:B0-----:R-:W-:Y:S01]  /*8a270*/  IMAD.MOV.U32 R10, RZ, RZ, R26 ;  /* 0x000000ffff0a7224 */ /* 0x001fe200078e001a */
[----:B------:R-:W-:-:S02]  /*8a280*/  MOV R11, R27 ;  /* 0x0000001b000b7202 */ /* 0x000fc40000000f00 */
[----:B--2---:R-:W-:-:S04]  /*8a290*/  LEA R20, P0, R6, R0, 0x1 ;  /* 0x0000000006147211 */ /* 0x004fc800078008ff */
[----:B------:R-:W-:-:S05]  /*8a2a0*/  LEA.HI.X.SX32 R21, R6, R2, 0x1, P0 ;  /* 0x0000000206157211 */ /* 0x000fca00000f0eff */
[----:B------:R0:W-:Y:S04]  /*8a2b0*/  STL.64 [R1+0x2d0], R20 ;  /* 0x0002d01401007387 */ /* 0x0001e80000100a00 */
[----:B0-----:R-:W2:Y:S04]  /*8a2c0*/  LDL.LU.64 R20, [R1+0x3268] ;  /* 0x0032680001147983 */ /* 0x001ea80000300a00 */
[----:B------:R0:W-:Y:S04]  /*8a2d0*/  STL.64 [R1+0x3258], R10 ;  /* 0x0032580a01007387 */ /* 0x0001e80000100a00 */
[----:B0-----:R-:W5:Y:S01]  /*8a2e0*/  LDL.LU.64 R10, [R1+0x338] ;  /* 0x00033800010a7983 */ /* 0x001f620000300a00 */
[----:B------:R-:W-:-:S02]  /*8a2f0*/  LEA R28, R13, R23, 0x1 ;  /* 0x000000170d1c7211 */ /* 0x000fc400078e08ff */
[C---:B---3--:R-:W-:Y:S02]  /*8a300*/  LEA R26, P2, R4.reuse, R0, 0x1 ;  /* 0x00000000041a7211 */ /* 0x048fe400078408ff */
[----:B------:R-:W-:Y:S02]  /*8a310*/  LEA R22, R13, R28, 0x1 ;  /* 0x0000001c0d167211 */ /* 0x000fe400078e08ff */
[----:B------:R-:W-:-:S03]  /*8a320*/  LEA.HI.X.SX32 R27, R4, R2, 0x1, P2 ;  /* 0x00000002041b7211 */ /* 0x000fc600010f0eff */
[----:B------:R-:W-:Y:S01]  /*8a330*/  STL.64 [R1+0x3248], R22 ;  /* 0x0032481601007387 */ /* 0x000fe20000100a00 */
[----:B------:R-:W-:-:S03]  /*8a340*/  IMAD R6, R13, 0x2, R22 ;  /* 0x000000020d067824 */ /* 0x000fc600078e0216 */
[----:B------:R2:W-:Y:S01]  /*8a350*/  STL.64 [R1+0x2c8], R26 ;  /* 0x0002c81a01007387 */ /* 0x0005e20000100a00 */
[----:B------:R-:W-:Y:S01]  /*8a360*/  IMAD R4, R13, 0x2, R6 ;  /* 0x000000020d047824 */ /* 0x000fe200078e0206 */
[----:B----4-:R-:W-:-:S05]  /*8a370*/  PRMT R8, R29, 0x7632, R8 ;  /* 0x000076321d087816 */ /* 0x010fca0000000008 */
[----:B------:R0:W-:Y:S01]  /*8a380*/  STG.E.U16 [R24.64], R8 ;  /* 0x0000000818007986 */ /* 0x0001e2000c101506 */
[----:B--2---:R-:W-:-:S04]  /*8a390*/  LEA R26, P0, R21, R0, 0x1 ;  /* 0x00000000151a7211 */ /* 0x004fc800078008ff */
[----:B------:R-:W-:Y:S02]  /*8a3a0*/  LEA.HI.X.SX32 R27, R21, R2, 0x1, P0 ;  /* 0x00000002151b7211 */ /* 0x000fe400000f0eff */
[----:B-----5:R-:W-:Y:S02]  /*8a3b0*/  MOV R22, R10 ;  /* 0x0000000a00167202 */ /* 0x020fe40000000f00 */
[C---:B------:R-:W-:Y:S02]  /*8a3c0*/  LEA R10, P2, R5.reuse, R0, 0x1 ;  /* 0x00000000050a7211 */ /* 0x040fe400078408ff */
[----:B------:R-:W-:Y:S02]  /*8a3d0*/  MOV R23, R11 ;  /* 0x0000000b00177202 */ /* 0x000fe40000000f00 */
[----:B------:R-:W-:Y:S01]  /*8a3e0*/  LEA.HI.X.SX32 R11, R5, R2, 0x1, P2 ;  /* 0x00000002050b7211 */ /* 0x000fe200010f0eff */
[----:B------:R-:W-:Y:S04]  /*8a3f0*/  STL.64 [R1+0x2c0], R26 ;  /* 0x0002c01a01007387 */ /* 0x000fe80000100a00 */
[----:B------:R1:W-:Y:S01]  /*8a400*/  STL.64 [R1+0x2b8], R10 ;  /* 0x0002b80a01007387 */ /* 0x0003e20000100a00 */
[----:B------:R-:W-:-:S03]  /*8a410*/  LEA R5, R13, R4, 0x1 ;  /* 0x000000040d057211 */ /* 0x000fc600078e08ff */
[----:B0-----:R-:W2:Y:S01]  /*8a420*/  LDL.LU.64 R24, [R1+0x3260] ;  /* 0x0032600001187983 */ /* 0x001ea20000300a00 */
[----:B-1----:R-:W-:-:S04]  /*8a430*/  LEA R10, P0, R7, R0, 0x1 ;  /* 0x00000000070a7211 */ /* 0x002fc800078008ff */
[----:B------:R-:W-:Y:S01]  /*8a440*/  LEA.HI.X.SX32 R11, R7, R2, 0x1, P0 ;  /* 0x00000002070b7211 */ /* 0x000fe200000f0eff */
[----:B------:R-:W-:Y:S04]  /*8a450*/  STL.64 [R1+0x3238], R4 ;  /* 0x0032380401007387 */ /* 0x000fe80000100a00 */
[----:B------:R0:W-:Y:S04]  /*8a460*/  STL.64 [R1+0x2b0], R10 ;  /* 0x0002b00a01007387 */ /* 0x0001e80000100a00 */
[----:B0-----:R-:W3:Y:S04]  /*8a470*/  LDL.LU.64 R10, [R1+0x3258] ;  /* 0x00325800010a7983 */ /* 0x001ee80000300a00 */
[----:B------:R-:W4:Y:S04]  /*8a480*/  LDL.LU R7, [R1+0x150] ;  /* 0x0001500001077983 */ /* 0x000f280000300800 */
[----:B------:R-:W5:Y:S01]  /*8a490*/  LDL.LU R29, [R1+0x160] ;  /* 0x00016000011d7983 */ /* 0x000f620000300800 */
[----:B------:R-:W-:-:S04]  /*8a4a0*/  LEA R26, P2, R3, R0, 0x1 ;  /* 0x00000000031a7211 */ /* 0x000fc800078408ff */
[----:B------:R-:W-:Y:S01]  /*8a4b0*/  LEA.HI.X.SX32 R27, R3, R2, 0x1, P2 ;  /* 0x00000002031b7211 */ /* 0x000fe200010f0eff */
[----:B-----5:R0:W-:Y:S04]  /*8a4c0*/  STL.64 [R1+0x3240], R28 ;  /* 0x0032401c01007387 */ /* 0x0201e80000100a00 */
[----:B0-----:R-:W5:Y:S04]  /*8a4d0*/  LDL.LU.64 R28, [R1+0x48] ;  /* 0x00004800011c7983 */ /* 0x001f680000300a00 */
[----:B------:R0:W-:Y:S02]  /*8a4e0*/  STL.64 [R1+0x2a8], R26 ;  /* 0x0002a81a01007387 */ /* 0x0001e40000100a00 */
[----:B0-----:R-:W-:-:S04]  /*8a4f0*/  LEA R26, P0, R20, R0, 0x1 ;  /* 0x00000000141a7211 */ /* 0x001fc800078008ff */
[----:B------:R-:W-:-:S05]  /*8a500*/  LEA.HI.X.SX32 R27, R20, R2, 0x1, P0 ;  /* 0x00000002141b7211 */ /* 0x000fca00000f0eff */
[----:B------:R0:W-:Y:S04]  /*8a510*/  STL.64 [R1+0x2a0], R26 ;  /* 0x0002a01a01007387 */ /* 0x0001e80000100a00 */
[----:B0-----:R-:W4:Y:S01]  /*8a520*/  LDL.LU.64 R26, [R1+0x3250] ;  /* 0x00325000011a7983 */ /* 0x001f220000300a00 */
[----:B--2---:R-:W-:-:S03]  /*8a530*/  LEA R4, P2, R25, R0, 0x1 ;  /* 0x0000000019047211 */ /* 0x004fc600078408ff */
[----:B---3--:R0:W-:Y:S01]  /*8a540*/  STL.64 [R1+0x3228], R10 ;  /* 0x0032280a01007387 */ /* 0x0081e20000100a00 */
[----:B------:R-:W-:Y:S02]  /*8a550*/  LEA R21, R13, R5, 0x1 ;  /* 0x000000050d157211 */ /* 0x000fe400078e08ff */
[----:B------:R-:W-:Y:S02]  /*8a560*/  LEA.HI.X.SX32 R5, R25, R2, 0x1, P2 ;  /* 0x0000000219057211 */ /* 0x000fe400010f0eff */
[----:B0-----:R-:W-:Y:S01]  /*8a570*/  MOV R10, R22 ;  /* 0x00000016000a7202 */ /* 0x001fe20000000f00 */
[----:B------:R-:W-:Y:S02]  /*8a580*/  IMAD.MOV.U32 R11, RZ, RZ, R23 ;  /* 0x000000ffff0b7224 */ /* 0x000fe400078e0017 */
[----:B------:R-:W-:Y:S01]  /*8a590*/  STL.64 [R1+0x298], R4 ;  /* 0x0002980401007387 */ /* 0x000fe20000100a00 */
[----:B----4-:R-:W-:-:S04]  /*8a5a0*/  LEA R22, P0, R26, R0, 0x1 ;  /* 0x000000001a167211 */ /* 0x010fc800078008ff */
[----:B------:R-:W-:-:S05]  /*8a5b0*/  LEA.HI.X.SX32 R23, R26, R2, 0x1, P0 ;  /* 0x000000021a177211 */ /* 0x000fca00000f0eff */
[----:B------:R0:W-:Y:S04]  /*8a5c0*/  STL.64 [R1+0x290], R22 ;  /* 0x0002901601007387 */ /* 0x0001e80000100a00 */
[----:B0-----:R-:W2:Y:S04]  /*8a5d0*/  LDL.LU.64 R22, [R1+0x3248] ;  /* 0x0032480001167983 */ /* 0x001ea80000300a00 */
[----:B------:R0:W-:Y:S04]  /*8a5e0*/  STL.64 [R1+0x3220], R14 ;  /* 0x0032200e01007387 */ /* 0x0001e80000100a00 */
[----:B0-----:R-:W3:Y:S01]  /*8a5f0*/  LDL.LU.64 R14, [R1+0x50] ;  /* 0x00005000010e7983 */ /* 0x001ee20000300a00 */
[----:B------:R-:W-:-:S02]  /*8a600*/  LEA R4, P2, R24, R0, 0x1 ;  /* 0x0000000018047211 */ /* 0x000fc400078408ff */
[----:B------:R-:W-:Y:S02]  /*8a610*/  PRMT R8, R7, 0x7632, R8 ;  /* 0x0000763207087816 */ /* 0x000fe40000000008 */
[----:B------:R-:W-:-:S03]  /*8a620*/  LEA.HI.X.SX32 R5, R24, R2, 0x1, P2 ;  /* 0x0000000218057211 */ /* 0x000fc600010f0eff */
[----:B-----5:R0:W-:Y:S04]  /*8a630*/  STG.E.U16 [R28.64], R8 ;  /* 0x000000081c007986 */ /* 0x0201e8000c101506 */
[----:B---3--:R1:W-:Y:S04]  /*8a640*/  STL.64 [R1+0x3230], R14 ;  /* 0x0032300e01007387 */ /* 0x0083e80000100a00 */
[----:B------:R3:W-:Y:S04]  /*8a650*/  STL.64 [R1+0x288], R4 ;  /* 0x0002880401007387 */ /* 0x0007e80000100a00 */
[----:B0-----:R-:W4:Y:S01]  /*8a660*/  LDL.LU.64 R28, [R1+0x3240] ;  /* 0x00324000011c7983 */ /* 0x001f220000300a00 */
[----:B------:R-:W-:Y:S01]  /*8a670*/  IMAD R3, R13, 0x2, R21 ;  /* 0x000000020d037824 */ /* 0x000fe200078e0215 */
[----:B-1----:R-:W-:-:S04]  /*8a680*/  MOV R14, R10 ;  /* 0x0000000a000e7202 */ /* 0x002fc80000000f00 */
[----:B------:R-:W-:Y:S02]  /*8a690*/  LEA R7, R13, R3, 0x1 ;  /* 0x000000030d077211 */ /* 0x000fe400078e08ff */
[-C--:B---3--:R-:W-:Y:S02]  /*8a6a0*/  LEA R4, P0, R27, R0.reuse, 0x1 ;  /* 0x000000001b047211 */ /* 0x088fe400078008ff */
[----:B--2---:R-:W-:Y:S01]  /*8a6b0*/  LEA R10, P2, R23, R0, 0x1 ;  /* 0x00000000170a7211 */ /* 0x004fe200078408ff */
[----:B------:R-:W-:Y:S01]  /*8a6c0*/  IMAD.MOV.U32 R15, RZ, RZ, R11 ;  /* 0x000000ffff0f7224 */ /* 0x000fe200078e000b */
[-C--:B------:R-:W-:Y:S02]  /*8a6d0*/  LEA.HI.X.SX32 R5, R27, R2.reuse, 0x1, P0 ;  /* 0x000000021b057211 */ /* 0x080fe400000f0eff */
[----:B------:R-:W-:Y:S02]  /*8a6e0*/  LEA R20, R13, R7, 0x1 ;  /* 0x000000070d147211 */ /* 0x000fe400078e08ff */
[----:B------:R-:W-:Y:S01]  /*8a6f0*/  LEA.HI.X.SX32 R11, R23, R2, 0x1, P2 ;  /* 0x00000002170b7211 */ /* 0x000fe200010f0eff */
[----:B------:R0:W-:Y:S01]  /*8a700*/  STL.64 [R1+0x280], R4 ;  /* 0x0002800401007387 */ /* 0x0001e20000100a00 */
[----:B------:R-:W-:-:S04]  /*8a710*/  LEA R25, R13, R20, 0x1 ;  /* 0x000000140d197211 */ /* 0x000fc800078e08ff */
[----:B------:R-:W-:Y:S01]  /*8a720*/  LEA R24, R13, R25, 0x1 ;  /* 0x000000190d187211 */ /* 0x000fe200078e08ff */
[----:B0-----:R-:W2:Y:S04]  /*8a730*/  LDL.LU.64 R4, [R1+0x3238] ;  /* 0x0032380001047983 */ /* 0x001ea80000300a00 */
[----:B------:R0:W-:Y:S04]  /*8a740*/  STL.64 [R1+0x278], R10 ;  /* 0x0002780a01007387 */ /* 0x0001e80000100a00 */
[----:B------:R-:W-:Y:S01]  /*8a750*/  STL.64 [R1+0x3218], R24 ;  /* 0x0032181801007387 */ /* 0x000fe20000100a00 */
[----:B0-----:R-:W-:-:S04]  /*8a760*/  LEA R10, P2, R22, R0, 0x1 ;  /* 0x00000000160a7211 */ /* 0x001fc800078408ff */
[----:B------:R-:W-:Y:S02]  /*8a770*/  LEA.HI.X.SX32 R11, R22, R2, 0x1, P2 ;  /* 0x00000002160b7211 */ /* 0x000fe400010f0eff */
[----:B----4-:R-:W-:-:S04]  /*8a780*/  LEA R26, P0, R28, R0, 0x1 ;  /* 0x000000001c1a7211 */ /* 0x010fc800078008ff */
[----:B------:R-:W-:Y:S02]  /*8a790*/  LEA.HI.X.SX32 R27, R28, R2, 0x1, P0 ;  /* 0x000000021c1b7211 */ /* 0x000fe400000f0eff */
[----:B------:R-:W-:Y:S02]  /*8a7a0*/  MOV R28, R14 ;  /* 0x0000000e001c7202 */ /* 0x000fe40000000f00 */
[C---:B------:R-:W-:Y:S02]  /*8a7b0*/  LEA R14, P0, R6.reuse, R0, 0x1 ;  /* 0x00000000060e7211 */ /* 0x040fe400078008ff */
[----:B------:R-:W-:Y:S02]  /*8a7c0*/  PRMT R8, R29, 0x7632, R8 ;  /* 0x000076321d087816 */ /* 0x000fe40000000008 */
[----:B------:R-:W-:Y:S02]  /*8a7d0*/  MOV R29, R15 ;  /* 0x0000000f001d7202 */ /* 0x000fe40000000f00 */
[----:B------:R-:W-:Y:S01]  /*8a7e0*/  LEA.HI.X.SX32 R15, R6, R2, 0x1, P0 ;  /* 0x00000002060f7211 */ /* 0x000fe200000f0eff */
[----:B------:R-:W-:Y:S04]  /*8a7f0*/  STL.64 [R1+0x270], R26 ;  /* 0x0002701a01007387 */ /* 0x000fe80000100a00 */
[----:B------:R-:W-:Y:S04]  /*8a800*/  STL.64 [R1+0x268], R10 ;  /* 0x0002680a01007387 */ /* 0x000fe80000100a00 */
[----:B------:R0:W-:Y:S04]  /*8a810*/  STL.64 [R1+0x260], R14 ;  /* 0x0002600e01007387 */ /* 0x0001e80000100a00 */
[----:B0-----:R-:W3:Y:S01]  /*8a820*/  LDL.LU.64 R14, [R1+0x3230] ;  /* 0x00323000010e7983 */ /* 0x001ee20000300a00 */
[-C--:B--2---:R-:W-:Y:S01]  /*8a830*/  LEA R10, P2, R4, R0.reuse, 0x1 ;  /* 0x00000000040a7211 */ /* 0x084fe200078408ff */
[----:B------:R-:W-:Y:S01]  /*8a840*/  IMAD R23, R13, 0x2, R24 ;  /* 0x000000020d177824 */ /* 0x000fe200078e0218 */
[----:B------:R-:W-:-:S02]  /*8a850*/  LEA R24, P0, R5, R0, 0x1 ;  /* 0x0000000005187211 */ /* 0x000fc400078008ff */
[----:B------:R-:W-:-:S05]  /*8a860*/  LEA.HI.X.SX32 R11, R4, R2, 0x1, P2 ;  /* 0x00000002040b7211 */ /* 0x000fca00010f0eff */
[----:B------:R0:W-:Y:S04]  /*8a870*/  STL.64 [R1+0x258], R10 ;  /* 0x0002580a01007387 */ /* 0x0001e80000100a00 */
[----:B0-----:R-:W2:Y:S04]  /*8a880*/  LDL.LU.64 R10, [R1+0x3228] ;  /* 0x00322800010a7983 */ /* 0x001ea80000300a00 */
[----:B------:R-:W-:Y:S04]  /*8a890*/  STL [R1+0x250], R24 ;  /* 0x0002501801007387 */ /* 0x000fe80000100800 */
[----:B---3--:R0:W-:Y:S04]  /*8a8a0*/  STG.E.U16 [R14.64], R8 ;  /* 0x000000080e007986 */ /* 0x0081e8000c101506 */
[----:B0-----:R-:W3:Y:S01]  /*8a8b0*/  LDL.LU.64 R14, [R1+0x3220] ;  /* 0x00322000010e7983 */ /* 0x001ee20000300a00 */
[----:B------:R-:W-:-:S04]  /*8a8c0*/  LEA R24, P2, R21, R0, 0x1 ;  /* 0x0000000015187211 */ /* 0x000fc800078408ff */
[-C--:B------:R-:W-:Y:S01]  /*8a8d0*/  LEA.HI.X.SX32 R25, R21, R2.reuse, 0x1, P2 ;  /* 0x0000000215197211 */ /* 0x080fe200010f0eff */
[----:B---3--:R0:W-:Y:S04]  /*8a8e0*/  STL.64 [R1+0x3210], R14 ;  /* 0x0032100e01007387 */ /* 0x0081e80000100a00 */
[----:B0-----:R0:W3:Y:S04]  /*8a8f0*/  LDL.64 R14, [R1+0x250] ;  /* 0x00025000010e7983 */ /* 0x0010e80000100a00 */
[----:B------:R1:W-:Y:S04]  /*8a900*/  STL.64 [R1+0x248], R24 ;  /* 0x0002481801007387 */ /* 0x0003e80000100a00 */
[----:B-1----:R-:W4:Y:S01]  /*8a910*/  LDL.LU.64 R24, [R1+0x3218] ;  /* 0x0032180001187983 */ /* 0x002f220000300a00 */
[----:B---3--:R-:W-:-:S05]  /*8a920*/  LEA.HI.X.SX32 R15, R5, R2, 0x1, P0 ;  /* 0x00000002050f7211 */ /* 0x008fca00000f0eff */
[----:B------:R1:W-:Y:S04]  /*8a930*/  STL [R1+0x254], R15 ;  /* 0x0002540f01007387 */ /* 0x0003e80000100800 */
[----:B------:R-:W3:Y:S01]  /*8a940*/  LDL.LU R21, [R1+0x140] ;  /* 0x0001400001157983 */ /* 0x000ee20000300800 */
[----:B------:R-:W-:-:S03]  /*8a950*/  LEA R14, P2, R7, R0, 0x1 ;  /* 0x00000000070e7211 */ /* 0x000fc600078408ff */
[----:B------:R-:W5:Y:S04]  /*8a960*/  LDL.LU R27, [R1+0x130] ;  /* 0x00013000011b7983 */ /* 0x000f680000300800 */
[----:B------:R0:W-:Y:S01]  /*8a970*/  STL.64 [R1+0x3208], R18 ;  /* 0x0032081201007387 */ /* 0x0001e20000100a00 */
[----:B-1----:R-:W-:Y:S02]  /*8a980*/  LEA.HI.X.SX32 R15, R7, R2, 0x1, P2 ;  /* 0x00000002070f7211 */ /* 0x002fe400010f0eff */
[----:B0-----:R-:W-:-:S04]  /*8a990*/  LEA R18, P0, R3, R0, 0x1 ;  /* 0x0000000003127211 */ /* 0x001fc800078008ff */
[----:B------:R-:W-:-:S05]  /*8a9a0*/  LEA.HI.X.SX32 R19, R3, R2, 0x1, P0 ;  /* 0x0000000203137211 */ /* 0x000fca00000f0eff */
[----:B------:R0:W-:Y:S04]  /*8a9b0*/  STL.64 [R1+0x240], R18 ;  /* 0x0002401201007387 */ /* 0x0001e80000100a00 */
[----:B------:R4:W-:Y:S01]  /*8a9c0*/  STL.64 [R1+0x238], R14 ;  /* 0x0002380e01007387 */ /* 0x0009e20000100a00 */
[CC--:B0-----:R-:W-:Y:S02]  /*8a9d0*/  LEA R18, P0, R20.reuse, R0.reuse, 0x1 ;  /* 0x0000000014127211 */ /* 0x0c1fe400078008ff */
[C---:B----4-:R-:W-:Y:S02]  /*8a9e0*/  LEA R14, P2, R25.reuse, R0, 0x1 ;  /* 0x00000000190e7211 */ /* 0x050fe400078408ff */
[-C--:B------:R-:W-:Y:S02]  /*8a9f0*/  LEA.HI.X.SX32 R19, R20, R2.reuse, 0x1, P0 ;  /* 0x0000000214137211 */ /* 0x080fe400000f0eff */
[----:B------:R-:W-:-:S02]  /*8aa00*/  LEA.HI.X.SX32 R15, R25, R2, 0x1, P2 ;  /* 0x00000002190f7211 */ /* 0x000fc400010f0eff */
[----:B---3--:R-:W-:Y:S02]  /*8aa10*/  PRMT R8, R21, 0x7632, R8 ;  /* 0x0000763215087816 */ /* 0x008fe40000000008 */
[----:B------:R-:W3:Y:S04]  /*8aa20*/  LDL.LU.64 R20, [R1+0x58] ;  /* 0x0000580001147983 */ /* 0x000ee80000300a00 */
[----:B------:R-:W-:Y:S04]  /*8aa30*/  STL.64 [R1+0x230], R18 ;  /* 0x0002301201007387 */ /* 0x000fe80000100a00 */
[----:B------:R0:W-:Y:S04]  /*8aa40*/  STL.64 [R1+0x228], R14 ;  /* 0x0002280e01007387 */ /* 0x0001e80000100a00 */
[----:B--2---:R1:W-:Y:S01]  /*8aa50*/  STL.64 [R1+0x31f8], R10 ;  /* 0x0031f80a01007387 */ /* 0x0043e20000100a00 */
[----:B0-----:R-:W-:-:S04]  /*8aa60*/  LEA R14, P0, R24, R0, 0x1 ;  /* 0x00000000180e7211 */ /* 0x001fc800078008ff */
[----:B------:R-:W-:Y:S01]  /*8aa70*/  LEA.HI.X.SX32 R15, R24, R2, 0x1, P0 ;  /* 0x00000002180f7211 */ /* 0x000fe200000f0eff */
[----:B-1----:R-:W2:Y:S04]  /*8aa80*/  LDL.LU.64 R10, [R1+0x60] ;  /* 0x00006000010a7983 */ /* 0x002ea80000300a00 */
[----:B------:R0:W-:Y:S04]  /*8aa90*/  STL.64 [R1+0x220], R14 ;  /* 0x0002200e01007387 */ /* 0x0001e80000100a00 */
[----:B0-----:R-:W4:Y:S01]  /*8aaa0*/  LDL.LU.64 R14, [R1+0x3210] ;  /* 0x00321000010e7983 */ /* 0x001f220000300a00 */
[----:B------:R-:W-:Y:S01]  /*8aab0*/  LEA R18, P2, R23, R0, 0x1 ;  /* 0x0000000017127211 */ /* 0x000fe200078408ff */
[----:B------:R-:W-:-:S03]  /*8aac0*/  IMAD R26, R13, 0x2, R23 ;  /* 0x000000020d1a7824 */ /* 0x000fc600078e0217 */
[----:B------:R-:W-:Y:S02]  /*8aad0*/  LEA.HI.X.SX32 R19, R23, R2, 0x1, P2 ;  /* 0x0000000217137211 */ /* 0x000fe400010f0eff */
[----:B------:R-:W-:-:S04]  /*8aae0*/  LEA R22, R13, R26, 0x1 ;  /* 0x0000001a0d167211 */ /* 0x000fc800078e08ff */
[----:B------:R-:W-:-:S05]  /*8aaf0*/  LEA R4, R13, R22, 0x1 ;  /* 0x000000160d047211 */ /* 0x000fca00078e08ff */
[----:B------:R-:W-:Y:S01]  /*8ab00*/  IMAD R6, R13, 0x2, R4 ;  /* 0x000000020d067824 */ /* 0x000fe200078e0204 */
[----:B----4-:R-:W-:Y:S04]  /*8ab10*/  STL.64 [R1+0x3200], R14 ;  /* 0x0032000e01007387 */ /* 0x010fe80000100a00 */
[----:B------:R0:W-:Y:S02]  /*8ab20*/  STL.64 [R1+0x218], R18 ;  /* 0x0002181201007387 */ /* 0x0001e40000100a00 */
[----:B0-----:R-:W-:-:S04]  /*8ab30*/  LEA R18, P0, R26, R0, 0x1 ;  /* 0x000000001a127211 */ /* 0x001fc800078008ff */
[----:B------:R-:W-:-:S05]  /*8ab40*/  LEA.HI.X.SX32 R19, R26, R2, 0x1, P0 ;  /* 0x000000021a137211 */ /* 0x000fca00000f0eff */
[----:B------:R0:W-:Y:S04]  /*8ab50*/  STL.64 [R1+0x210], R18 ;  /* 0x0002101201007387 */ /* 0x0001e80000100a00 */
[----:B0-----:R-:W4:Y:S01]  /*8ab60*/  LDL.LU.64 R18, [R1+0x3208] ;  /* 0x0032080001127983 */ /* 0x001f220000300a00 */
[----:B------:R-:W-:-:S04]  /*8ab70*/  LEA R5, R13, R6, 0x1 ;  /* 0x000000060d057211 */ /* 0x000fc800078e08ff */
[----:B------:R-:W-:-:S05]  /*8ab80*/  LEA R3, R13, R5, 0x1 ;  /* 0x000000050d037211 */ /* 0x000fca00078e08ff */
[C---:B------:R-:W-:Y:S01]  /*8ab90*/  IMAD R7, R13.reuse, 0x2, R3 ;  /* 0x000000020d077824 */ /* 0x040fe200078e0203 */
[C---:B------:R-:W-:Y:S01]  /*8aba0*/  LEA R14, P2, R22.reuse, R0, 0x1 ;  /* 0x00000000160e7211 */ /* 0x040fe200078408ff */
[----:B---3--:R0:W-:Y:S03]  /*8abb0*/  STG.E.U16 [R20.64], R8 ;  /* 0x0000000814007986 */ /* 0x0081e6000c101506 */
[C---:B------:R-:W-:Y:S02]  /*8abc0*/  LEA R25, R13.reuse, R7, 0x1 ;  /* 0x000000070d197211 */ /* 0x040fe400078e08ff */
[----:B------:R-:W-:Y:S02]  /*8abd0*/  LEA.HI.X.SX32 R15, R22, R2, 0x1, P2 ;  /* 0x00000002160f7211 */ /* 0x000fe400010f0eff */
[----:B------:R-:W-:Y:S02]  /*8abe0*/  MOV R26, R28 ;  /* 0x0000001c001a7202 */ /* 0x000fe40000000f00 */
[----:B------:R-:W3:Y:S01]  /*8abf0*/  LDL.LU R28, [R1+0x110] ;  /* 0x00011000011c7983 */ /* 0x000ee20000300800 */
[----:B0-----:R-:W-:-:S02]  /*8ac00*/  LEA R20, R13, R25, 0x1 ;  /* 0x000000190d147211 */ /* 0x001fc400078e08ff */
[----:B-----5:R-:W-:-:S03]  /*8ac10*/  PRMT R8, R27, 0x7632, R8 ;  /* 0x000076321b087816 */ /* 0x020fc60000000008 */
[----:B------:R-:W-:Y:S01]  /*8ac20*/  IMAD R24, R13, 0x2, R20 ;  /* 0x000000020d187824 */ /* 0x000fe200078e0214 */
[----:B------:R-:W-:-:S04]  /*8ac30*/  MOV R27, R29 ;  /* 0x0000001d001b7202 */ /* 0x000fc80000000f00 */
[----:B------:R-:W-:-:S05]  /*8ac40*/  LEA R21, R13, R24, 0x1 ;  /* 0x000000180d157211 */ /* 0x000fca00078e08ff */
[----:B------:R-:W-:Y:S01]  /*8ac50*/  IMAD R23, R13, 0x2, R21 ;  /* 0x000000020d177824 */ /* 0x000fe200078e0215 */
[----:B--2---:R-:W-:Y:S04]  /*8ac60*/  STG.E.U16 [R10.64], R8 ;  /* 0x000000080a007986 */ /* 0x004fe8000c101506 */
[----:B----4-:R0:W-:Y:S04]  /*8ac70*/  STL.64 [R1+0x31e8], R18 ;  /* 0x0031e81201007387 */ /* 0x0101e80000100a00 */
[----:B------:R1:W-:Y:S01]  /*8ac80*/  STL.64 [R1+0x208], R14 ;  /* 0x0002080e01007387 */ /* 0x0003e20000100a00 */
[----:B0-----:R-:W-:Y:S01]  /*8ac90*/  IMAD.MOV.U32 R18, RZ, RZ, R26 ;  /* 0x000000ffff127224 */ /* 0x001fe200078e001a */
[----:B------:R-:W-:-:S02]  /*8aca0*/  LEA R26, P2, R6, R0, 0x1 ;  /* 0x00000000061a7211 */ /* 0x000fc400078408ff */
[C---:B-1----:R-:W-:Y:S02]  /*8acb0*/  LEA R14, P0, R4.reuse, R0, 0x1 ;  /* 0x00000000040e7211 */ /* 0x042fe400078008ff */
[----:B------:R-:W-:Y:S02]  /*8acc0*/  MOV R19, R27 ;  /* 0x0000001b00137202 */ /* 0x000fe40000000f00 */
[-C--:B------:R-:W-:Y:S02]  /*8acd0*/  LEA.HI.X.SX32 R15, R4, R2.reuse, 0x1, P0 ;  /* 0x00000002040f7211 */ /* 0x080fe400000f0eff */
[----:B------:R-:W-:Y:S01]  /*8ace0*/  LEA.HI.X.SX32 R27, R6, R2, 0x1, P2 ;  /* 0x00000002061b7211 */ /* 0x000fe200010f0eff */
[----:B------:R-:W-:Y:S04]  /*8acf0*/  STL.64 [R1+0x31f0], R20 ;  /* 0x0031f01401007387 */ /* 0x000fe80000100a00 */
[----:B------:R0:W-:Y:S04]  /*8ad00*/  STL.64 [R1+0x200], R14 ;  /* 0x0002000e01007387 */ /* 0x0001e80000100a00 */
[----:B0-----:R-:W2:Y:S04]  /*8ad10*/  LDL.LU.64 R14, [R1+0x3200] ;  /* 0x00320000010e7983 */ /* 0x001ea80000300a00 */
[----:B------:R-:W-:Y:S04]  /*8ad20*/  STL.64 [R1+0x1f8], R26 ;  /* 0x0001f81a01007387 */ /* 0x000fe80000100a00 */
[----:B------:R-:W-:Y:S04]  /*8ad30*/  STL [R1+0x31d8], R23 ;  /* 0x0031d81701007387 */ /* 0x000fe80000100800 */
[----:B------:R-:W4:Y:S04]  /*8ad40*/  LDL.LU.64 R10, [R1+0x31f8] ;  /* 0x0031f800010a7983 */ /* 0x000f280000300a00 */
[----:B------:R0:W-:Y:S04]  /*8ad50*/  STL.64 [R1+0x31c8], R8 ;  /* 0x0031c80801007387 */ /* 0x0001e80000100a00 */
[----:B0-----:R-:W5:Y:S01]  /*8ad60*/  LDL.LU.64 R8, [R1+0x70] ;  /* 0x0000700001087983 */ /* 0x001f620000300a00 */
[----:B------:R-:W-:-:S02]  /*8ad70*/  LEA R20, P0, R5, R0, 0x1 ;  /* 0x0000000005147211 */ /* 0x000fc400078008ff */
[----:B------:R-:W-:Y:S02]  /*8ad80*/  MOV R22, R18 ;  /* 0x0000001200167202 */ /* 0x000fe40000000f00 */
[----:B------:R-:W-:Y:S02]  /*8ad90*/  LEA R18, P2, R3, R0, 0x1 ;  /* 0x0000000003127211 */ /* 0x000fe400078408ff */
[-C--:B------:R-:W-:Y:S02]  /*8ada0*/  LEA.HI.X.SX32 R21, R5, R2.reuse, 0x1, P0 ;  /* 0x0000000205157211 */ /* 0x080fe400000f0eff */
[----:B------:R-:W-:Y:S01]  /*8adb0*/  LEA R27, R13, R23, 0x1 ;  /* 0x000000170d1b7211 */ /* 0x000fe200078e08ff */
[----:B------:R-:W-:Y:S01]  /*8adc0*/  IMAD.MOV.U32 R23, RZ, RZ, R19 ;  /* 0x000000ffff177224 */ /* 0x000fe200078e0013 */
[----:B------:R-:W-:Y:S01]  /*8add0*/  LEA.HI.X.SX32 R19, R3, R2, 0x1, P2 ;  /* 0x0000000203137211 */ /* 0x000fe200010f0eff */
[----:B-----5:R-:W-:Y:S04]  /*8ade0*/  STL.64 [R1+0x31e0], R8 ;  /* 0x0031e00801007387 */ /* 0x020fe80000100a00 */
[----:B----4-:R0:W-:Y:S04]  /*8adf0*/  STL.64 [R1+0x31d0], R10 ;  /* 0x0031d00a01007387 */ /* 0x0101e80000100a00 */
[----:B0-----:R-:W4:Y:S04]  /*8ae00*/  LDL.LU.64 R10, [R1+0x68] ;  /* 0x00006800010a7983 */ /* 0x001f280000300a00 */
[----:B------:R0:W-:Y:S04]  /*8ae10*/  STL.64 [R1+0x1f0], R20 ;  /* 0x0001f01401007387 */ /* 0x0001e80000100a00 */
[----:B0-----:R-:W5:Y:S04]  /*8ae20*/  LDL.LU.64 R20, [R1+0x31f0] ;  /* 0x0031f00001147983 */ /* 0x001f680000300a00 */
[----:B------:R-:W2:Y:S04]  /*8ae30*/  LDL.LU R29, [R1+0x120] ;  /* 0x00012000011d7983 */ /* 0x000ea80000300800 */
[----:B------:R0:W-:Y:S02]  /*8ae40*/  STL.64 [R1+0x1e8], R18 ;  /* 0x0001e81201007387 */ /* 0x0001e40000100a00 */
[----:B0-----:R-:W-:-:S04]  /*8ae50*/  LEA R18, P0, R7, R0, 0x1 ;  /* 0x0000000007127211 */ /* 0x001fc800078008ff */
[----:B------:R-:W-:-:S05]  /*8ae60*/  LEA.HI.X.SX32 R19, R7, R2, 0x1, P0 ;  /* 0x0000000207137211 */ /* 0x000fca00000f0eff */
[----:B------:R0:W-:Y:S04]  /*8ae70*/  STL.64 [R1+0x1e0], R18 ;  /* 0x0001e01201007387 */ /* 0x0001e80000100a00 */
[----:B0-----:R-:W2:Y:S01]  /*8ae80*/  LDL.LU.64 R18, [R1+0x31e8] ;  /* 0x0031e80001127983 */ /* 0x001ea20000300a00 */
[----:B------:R-:W-:-:S04]  /*8ae90*/  LEA R8, P2, R25, R0, 0x1 ;  /* 0x0000000019087211 */ /* 0x000fc800078408ff */
[----:B------:R-:W-:Y:S01]  /*8aea0*/  LEA.HI.X.SX32 R9, R25, R2, 0x1, P2 ;  /* 0x0000000219097211 */ /* 0x000fe200010f0eff */
[----:B--2---:R-:W-:Y:S04]  /*8aeb0*/  STL.64 [R1+0x31c0], R18 ;  /* 0x0031c01201007387 */ /* 0x004fe80000100a00 */
[----:B------:R-:W-:Y:S04]  /*8aec0*/  STL [R1+0x31b8], R17 ;  /* 0x0031b81101007387 */ /* 0x000fe80000100800 */
[----:B------:R5:W-:Y:S02]  /*8aed0*/  STL.64 [R1+0x1d8], R8 ;  /* 0x0001d80801007387 */ /* 0x000be40000100a00 */
[----:B-----5:R-:W-:-:S04]  /*8aee0*/  LEA R8, P0, R20, R0, 0x1 ;  /* 0x0000000014087211 */ /* 0x020fc800078008ff */
[----:B------:R-:W-:-:S05]  /*8aef0*/  LEA.HI.X.SX32 R9, R20, R2, 0x1, P0 ;  /* 0x0000000214097211 */ /* 0x000fca00000f0eff */
[----:B------:R0:W-:Y:S04]  /*8af00*/  STL.64 [R1+0x1d0], R8 ;  /* 0x0001d00801007387 */ /* 0x0001e80000100a00 */
[----:B0-----:R-:W2:Y:S01]  /*8af10*/  LDL.LU.64 R8, [R1+0x31e0] ;  /* 0x0031e00001087983 */ /* 0x001ea20000300a00 */
[----:B------:R-:W-:Y:S01]  /*8af20*/  IMAD.MOV.U32 R18, RZ, RZ, R22 ;  /* 0x000000ffff127224 */ /* 0x000fe200078e0016 */
[C---:B------:R-:W-:Y:S02]  /*8af30*/  LEA R22, P2, R24.reuse, R0, 0x1 ;  /* 0x0000000018167211 */ /* 0x040fe400078408ff */
[----:B------:R-:W-:Y:S02]  /*8af40*/  MOV R19, R23 ;  /* 0x0000001700137202 */ /* 0x000fe40000000f00 */
[----:B------:R-:W-:-:S02]  /*8af50*/  LEA.HI.X.SX32 R23, R24, R2, 0x1, P2 ;  /* 0x0000000218177211 */ /* 0x000fc400010f0eff */
[----:B------:R-:W-:Y:S02]  /*8af60*/  MOV R24, R18 ;  /* 0x0000001200187202 */ /* 0x000fe40000000f00 */
[----:B------:R-:W-:Y:S01]  /*8af70*/  MOV R25, R19 ;  /* 0x0000001300197202 */ /* 0x000fe20000000f00 */
[----:B------:R0:W-:Y:S01]  /*8af80*/  STL.64 [R1+0x1c8], R22 ;  /* 0x0001c81601007387 */ /* 0x0001e20000100a00 */
[----:B---3--:R-:W-:-:S03]  /*8af90*/  PRMT R3, R28, 0x7632, R3 ;  /* 0x000076321c037816 */ /* 0x008fc60000000003 */
[----:B0-----:R-:W3:Y:S04]  /*8afa0*/  LDL.LU R23, [R1+0x31d8] ;  /* 0x0031d80001177983 */ /* 0x001ee80000300800 */
[----:B------:R-:W-:Y:S04]  /*8afb0*/  STL.64 [R1+0x31a8], R24 ;  /* 0x0031a81801007387 */ /* 0x000fe80000100a00 */
[----:B----4-:R0:W-:Y:S04]  /*8afc0*/  STG.E.U16 [R10.64], R3 ;  /* 0x000000030a007986 */ /* 0x0101e8000c101506 */
[----:B0-----:R-:W4:Y:S01]  /*8afd0*/  LDL.LU.64 R10, [R1+0x31d0] ;  /* 0x0031d000010a7983 */ /* 0x001f220000300a00 */
[----:B--2---:R-:W-:Y:S01]  /*8afe0*/  IMAD.MOV.U32 R24, RZ, RZ, R8 ;  /* 0x000000ffff187224 */ /* 0x004fe200078e0008 */
[----:B------:R-:W-:-:S02]  /*8aff0*/  LEA R8, P0, R21, R0, 0x1 ;  /* 0x0000000015087211 */ /* 0x000fc400078008ff */
[----:B------:R-:W-:Y:S02]  /*8b000*/  MOV R25, R9 ;  /* 0x0000000900197202 */ /* 0x000fe40000000f00 */
[----:B------:R-:W-:-:S05]  /*8b010*/  LEA.HI.X.SX32 R9, R21, R2, 0x1, P0 ;  /* 0x0000000215097211 */ /* 0x000fca00000f0eff */
[----:B------:R0:W-:Y:S04]  /*8b020*/  STL.64 [R1+0x1c0], R8 ;  /* 0x0001c00801007387 */ /* 0x0001e80000100a00 */
[----:B0-----:R-:W2:Y:S01]  /*8b030*/  LDL.LU.64 R8, [R1+0x31c8] ;  /* 0x0031c80001087983 */ /* 0x001ea20000300a00 */
[----:B---3--:R-:W-:Y:S02]  /*8b040*/  LEA R18, P2, R23, R0, 0x1 ;  /* 0x0000000017127211 */ /* 0x008fe400078408ff */
[----:B------:R-:W-:Y:S02]  /*8b050*/  LEA R4, R13, R27, 0x1 ;  /* 0x0000001b0d047211 */ /* 0x000fe400078e08ff */
[----:B------:R-:W-:Y:S02]  /*8b060*/  LEA.HI.X.SX32 R19, R23, R2, 0x1, P2 ;  /* 0x0000000217137211 */ /* 0x000fe400010f0eff */
[----:B------:R-:W-:-:S02]  /*8b070*/  LEA R20, P0, R27, R0, 0x1 ;  /* 0x000000001b147211 */ /* 0x000fc400078008ff */
[----:B------:R-:W-:Y:S01]  /*8b080*/  LEA R26, R13, R4, 0x1 ;  /* 0x000000040d1a7211 */ /* 0x000fe200078e08ff */
[----:B------:R0:W-:Y:S01]  /*8b090*/  STL.64 [R1+0x1b8], R18 ;  /* 0x0001b81201007387 */ /* 0x0001e20000100a00 */
[----:B------:R-:W-:-:S03]  /*8b0a0*/  LEA.HI.X.SX32 R21, R27, R2, 0x1, P0 ;  /* 0x000000021b157211 */ /* 0x000fc600000f0eff */
[----:B0-----:R-:W3:Y:S04]  /*8b0b0*/  LDL.LU.64 R18, [R1+0x31c0] ;  /* 0x0031c00001127983 */ /* 0x001ee80000300a00 */
[----:B----4-:R0:W-:Y:S04]  /*8b0c0*/  STL.64 [R1+0x31b0], R10 ;  /* 0x0031b00a01007387 */ /* 0x0101e80000100a00 */
[----:B------:R-:W-:Y:S01]  /*8b0d0*/  STL.64 [R1+0x1b0], R20 ;  /* 0x0001b01401007387 */ /* 0x000fe20000100a00 */
[----:B0-----:R-:W-:-:S04]  /*8b0e0*/  LEA R10, P2, R4, R0, 0x1 ;  /* 0x00000000040a7211 */ /* 0x001fc800078408ff */
[----:B------:R-:W-:-:S05]  /*8b0f0*/  LEA.HI.X.SX32 R11, R4, R2, 0x1, P2 ;  /* 0x00000002040b7211 */ /* 0x000fca00010f0eff */
[----:B------:R-:W-:Y:S01]  /*8b100*/  STL.64 [R1+0x198], R10 ;  /* 0x0001980a01007387 */ /* 0x000fe20000100a00 */
[----:B--2---:R-:W-:Y:S02]  /*8b110*/  PRMT R8, R29, 0x7632, R8 ;  /* 0x000076321d087816 */ /* 0x004fe40000000008 */
[----:B------:R-:W-:Y:S02]  /*8b120*/  MOV R29, R16 ;  /* 0x00000010001d7202 */ /* 0x000fe40000000f00 */
[----:B------:R-:W-:-:S04]  /*8b130*/  LEA R16, P0, R26, R0, 0x1 ;  /* 0x000000001a107211 */ /* 0x000fc800078008ff */
[----:B------:R-:W-:-:S05]  /*8b140*/  LEA.HI.X.SX32 R17, R26, R2, 0x1, P0 ;  /* 0x000000021a117211 */ /* 0x000fca00000f0eff */
[----:B------:R0:W-:Y:S04]  /*8b150*/  STL.64 [R1+0x190], R16 ;  /* 0x0001901001007387 */ /* 0x0001e80000100a00 */
[----:B0-----:R-:W2:Y:S01]  /*8b160*/  LDL.LU R17, [R1+0x31b8] ;  /* 0x0031b80001117983 */ /* 0x001ea20000300800 */
[----:B------:R-:W-:-:S05]  /*8b170*/  LEA R28, R13, R26, 0x1 ;  /* 0x0000001a0d1c7211 */ /* 0x000fca00078e08ff */
[----:B------:R-:W-:Y:S01]  /*8b180*/  IMAD R7, R13, 0x2, R28 ;  /* 0x000000020d077824 */ /* 0x000fe200078e021c */
[----:B------:R-:W-:-:S04]  /*8b190*/  LEA R10, P2, R28, R0, 0x1 ;  /* 0x000000001c0a7211 */ /* 0x000fc800078408ff */
[----:B------:R-:W-:Y:S02]  /*8b1a0*/  LEA R16, P0, R7, R0, 0x1 ;  /* 0x0000000007107211 */ /* 0x000fe400078008ff */
[----:B------:R-:W-:Y:S01]  /*8b1b0*/  LEA.HI.X.SX32 R11, R28, R2, 0x1, P2 ;  /* 0x000000021c0b7211 */ /* 0x000fe200010f0eff */
[----:B------:R-:W-:Y:S04]  /*8b1c0*/  STG.E.U16 [R24.64], R8 ;  /* 0x0000000818007986 */ /* 0x000fe8000c101506 */
[----:B------:R0:W-:Y:S04]  /*8b1d0*/  STL.64 [R1+0xc8], R10 ;  /* 0x0000c80a01007387 */ /* 0x0001e80000100a00 */
[----:B0-----:R-:W4:Y:S04]  /*8b1e0*/  LDL.LU.64 R10, [R1+0x31b0] ;  /* 0x0031b000010a7983 */ /* 0x001f280000300a00 */
[----:B------:R-:W5:Y:S01]  /*8b1f0*/  LDL.LU.64 R24, [R1+0x31a8] ;  /* 0x0031a80001187983 */ /* 0x000f620000300a00 */
[----:B--2---:R-:W-:-:S02]  /*8b200*/  MOV R28, R17 ;  /* 0x00000011001c7202 */ /* 0x004fc40000000f00 */
[----:B------:R-:W-:-:S05]  /*8b210*/  LEA.HI.X.SX32 R17, R7, R2, 0x1, P0 ;  /* 0x0000000207117211 */ /* 0x000fca00000f0eff */
[----:B------:R0:W-:Y:S04]  /*8b220*/  STL.64 [R1+0xc0], R16 ;  /* 0x0000c01001007387 */ /* 0x0001e80000100a00 */
[----:B0-----:R-:W2:Y:S04]  /*8b230*/  LDL.LU.64 R16, [R1+0x31a0] ;  /* 0x0031a00001107983 */ /* 0x001ea80000300a00 */
[----:B------:R-:W2:Y:S01]  /*8b240*/  LDL.LU R23, [R1+0x100] ;  /* 0x0001000001177983 */ /* 0x000ea20000300800 */
[----:B------:R-:W-:-:S04]  /*8b250*/  LEA R22, R13, R7, 0x1 ;  /* 0x000000070d167211 */ /* 0x000fc800078e08ff */
[----:B------:R-:W-:Y:S01]  /*8b260*/  LEA R26, P2, R22, R0, 0x1 ;  /* 0x00000000161a7211 */ /* 0x000fe200078408ff */
[----:B------:R-:W-:-:S03]  /*8b270*/  IMAD R6, R13, 0x2, R22 ;  /* 0x000000020d067824 */ /* 0x000fc600078e0216 */
[----:B------:R-:W-:Y:S02]  /*8b280*/  LEA.HI.X.SX32 R27, R22, R2, 0x1, P2 ;  /* 0x00000002161b7211 */ /* 0x000fe400010f0eff */
[C---:B------:R-:W-:Y:S02]  /*8b290*/  LEA R3, R13.reuse, R6, 0x1 ;  /* 0x000000060d037211 */ /* 0x040fe400078e08ff */
[-C--:B------:R-:W-:Y:S01]  /*8b2a0*/  LEA R22, P0, R6, R0.reuse, 0x1 ;  /* 0x0000000006167211 */ /* 0x080fe200078008ff */
[----:B------:R0:W-:Y:S02]  /*8b2b0*/  STL.64 [R1+0xb8], R26 ;  /* 0x0000b81a01007387 */ /* 0x0001e40000100a00 */
[----:B------:R-:W-:Y:S01]  /*8b2c0*/  IMAD R5, R13, 0x2, R3 ;  /* 0x000000020d057824 */ /* 0x000fe200078e0203 */
[----:B0-----:R-:W-:-:S04]  /*8b2d0*/  LEA R26, P2, R3, R0, 0x1 ;  /* 0x00000000031a7211 */ /* 0x001fc800078408ff */
[----:B------:R-:W-:Y:S02]  /*8b2e0*/  LEA.HI.X.SX32 R27, R3, R2, 0x1, P2 ;  /* 0x00000002031b7211 */ /* 0x000fe400010f0eff */
[----:B------:R-:W-:-:S05]  /*8b2f0*/  LEA R20, R13, R5, 0x1 ;  /* 0x000000050d147211 */ /* 0x000fca00078e08ff */
[----:B------:R-:W-:-:S05]  /*8b300*/  IMAD R21, R13, 0x2, R20 ;  /* 0x000000020d157824 */ /* 0x000fca00078e0214 */
[----:B------:R-:W-:-:S04]  /*8b310*/  LEA R4, R13, R21, 0x1 ;  /* 0x000000150d047211 */ /* 0x000fc800078e08ff */
[----:B------:R-:W-:Y:S02]  /*8b320*/  LEA R7, R13, R4, 0x1 ;  /* 0x000000040d077211 */ /* 0x000fe400078e08ff */
[----:B--2---:R-:W-:Y:S02]  /*8b330*/  PRMT R8, R23, 0x7632, R8 ;  /* 0x0000763217087816 */ /* 0x004fe40000000008 */
[----:B------:R-:W-:-:S05]  /*8b340*/  LEA.HI.X.SX32 R23, R6, R2, 0x1, P0 ;  /* 0x0000000206177211 */ /* 0x000fca00000f0eff */
[----:B------:R0:W-:Y:S04]  /*8b350*/  STL.64 [R1+0xb0], R22 ;  /* 0x0000b01601007387 */ /* 0x0001e80000100a00 */
[----:B------:R1:W-:Y:S01]  /*8b360*/  STL.64 [R1+0xa8], R26 ;  /* 0x0000a81a01007387 */ /* 0x0003e20000100a00 */
[CC--:B0-----:R-:W-:Y:S02]  /*8b370*/  LEA R22, P2, R20.reuse, R0.reuse, 0x1 ;  /* 0x0000000014167211 */ /* 0x0c1fe400078408ff */
[C---:B-1----:R-:W-:Y:S02]  /*8b380*/  LEA R26, P0, R5.reuse, R0, 0x1 ;  /* 0x00000000051a7211 */ /* 0x042fe400078008ff */
[-C--:B------:R-:W-:Y:S02]  /*8b390*/  LEA.HI.X.SX32 R23, R20, R2.reuse, 0x1, P2 ;  /* 0x0000000214177211 */ /* 0x080fe400010f0eff */
[----:B------:R-:W-:-:S05]  /*8b3a0*/  LEA.HI.X.SX32 R27, R5, R2, 0x1, P0 ;  /* 0x00000002051b7211 */ /* 0x000fca00000f0eff */
[----:B------:R0:W-:Y:S04]  /*8b3b0*/  STL.64 [R1+0xa0], R26 ;  /* 0x0000a01a01007387 */ /* 0x0001e80000100a00 */
[----:B------:R1:W-:Y:S01]  /*8b3c0*/  STL.64 [R1+0x98], R22 ;  /* 0x0000981601007387 */ /* 0x0003e20000100a00 */
[----:B------:R-:W-:Y:S01]  /*8b3d0*/  IMAD R6, R13, 0x2, R7 ;  /* 0x000000020d067824 */ /* 0x000fe200078e0207 */
[CC--:B0-----:R-:W-:Y:S02]  /*8b3e0*/  LEA R26, P0, R21.reuse, R0.reuse, 0x1 ;  /* 0x00000000151a7211 */ /* 0x0c1fe400078008ff */
[----:B-1----:R-:W-:Y:S02]  /*8b3f0*/  LEA R22, P2, R4, R0, 0x1 ;  /* 0x0000000004167211 */ /* 0x002fe400078408ff */
[----:B------:R-:W-:-:S02]  /*8b400*/  LEA.HI.X.SX32 R27, R21, R2, 0x1, P0 ;  /* 0x00000002151b7211 */ /* 0x000fc400000f0eff */
[----:B------:R-:W-:Y:S01]  /*8b410*/  LEA.HI.X.SX32 R23, R4, R2, 0x1, P2 ;  /* 0x0000000204177211 */ /* 0x000fe200010f0eff */
[----:B---3--:R0:W-:Y:S01]  /*8b420*/  STG.E.U16 [R18.64], R8 ;  /* 0x0000000812007986 */ /* 0x0081e2000c101506 */
[----:B------:R-:W-:-:S03]  /*8b430*/  LEA R3, R13, R6, 0x1 ;  /* 0x000000060d037211 */ /* 0x000fc600078e08ff */
[----:B0-----:R-:W2:Y:S04]  /*8b440*/  LDL.LU.64 R18, [R1+0x3198] ;  /* 0x0031980001127983 */ /* 0x001ea80000300a00 */
[----:B------:R0:W-:Y:S04]  /*8b450*/  STL.64 [R1+0x90], R26 ;  /* 0x0000901a01007387 */ /* 0x0001e80000100a00 */
[----:B------:R1:W-:Y:S01]  /*8b460*/  STL.64 [R1+0x88], R22 ;  /* 0x0000881601007387 */ /* 0x0003e20000100a00 */
[----:B------:R-:W-:Y:S02]  /*8b470*/  LEA R5, R13, R3, 0x1 ;  /* 0x000000030d057211 */ /* 0x000fe400078e08ff */
[----:B0-----:R-:W-:-:S02]  /*8b480*/  LEA R26, P0, R7, R0, 0x1 ;  /* 0x00000000071a7211 */ /* 0x001fc400078008ff */
[C---:B-1----:R-:W-:Y:S02]  /*8b490*/  LEA R22, P2, R6.reuse, R0, 0x1 ;  /* 0x0000000006167211 */ /* 0x042fe400078408ff */
[-C--:B------:R-:W-:Y:S02]  /*8b4a0*/  LEA.HI.X.SX32 R27, R7, R2.reuse, 0x1, P0 ;  /* 0x00000002071b7211 */ /* 0x080fe400000f0eff */
[----:B------:R-:W-:Y:S01]  /*8b4b0*/  LEA.HI.X.SX32 R23, R6, R2, 0x1, P2 ;  /* 0x0000000206177211 */ /* 0x000fe200010f0eff */
[C---:B------:R-:W-:Y:S02]  /*8b4c0*/  IMAD R20, R13.reuse, 0x2, R5 ;  /* 0x000000020d147824 */ /* 0x040fe400078e0205 */
[----:B------:R0:W-:Y:S04]  /*8b4d0*/  STL.64 [R1+0x80], R26 ;  /* 0x0000801a01007387 */ /* 0x0001e80000100a00 */
[----:B------:R1:W-:Y:S01]  /*8b4e0*/  STL.64 [R1+0x78], R22 ;  /* 0x0000781601007387 */ /* 0x0003e20000100a00 */
[----:B------:R-:W-:-:S02]  /*8b4f0*/  LEA R4, R13, R20, 0x1 ;  /* 0x000000140d047211 */ /* 0x000fc400078e08ff */
[-C--:B0-----:R-:W-:Y:S02]  /*8b500*/  LEA R26, P0, R3, R0.reuse, 0x1 ;  /* 0x00000000031a7211 */ /* 0x081fe400078008ff */
[----:B-1----:R-:W-:Y:S02]  /*8b510*/  LEA R22, P2, R5, R0, 0x1 ;  /* 0x0000000005167211 */ /* 0x002fe400078408ff */
[-C--:B------:R-:W-:Y:S02]  /*8b520*/  LEA.HI.X.SX32 R27, R3, R2.reuse, 0x1, P0 ;  /* 0x00000002031b7211 */ /* 0x080fe400000f0eff */
[----:B------:R-:W-:Y:S02]  /*8b530*/  LEA.HI.X.SX32 R23, R5, R2, 0x1, P2 ;  /* 0x0000000205177211 */ /* 0x000fe400010f0eff */
[----:B------:R-:W-:Y:S01]  /*8b540*/  LEA R7, R13, R4, 0x1 ;  /* 0x000000040d077211 */ /* 0x000fe200078e08ff */
[----:B------:R-:W-:Y:S01]  /*8b550*/  STL.64 [R1+0x70], R26 ;  /* 0x0000701a01007387 */ /* 0x000fe20000100a00 */
[----:B------:R-:W-:-:S03]  /*8b560*/  PRMT R8, R28, 0x7632, R8 ;  /* 0x000076321c087816 */ /* 0x000fc60000000008 */
[----:B------:R0:W-:Y:S01]  /*8b570*/  STL.64 [R1+0x68], R22 ;  /* 0x0000681601007387 */ /* 0x0001e20000100a00 */
[----:B------:R-:W-:-:S03]  /*8b580*/  IMAD R6, R13, 0x2, R7 ;  /* 0x000000020d067824 */ /* 0x000fc600078e0207 */
[----:B------:R1:W-:Y:S01]  /*8b590*/  STG.E.U16 [R14.64], R8 ;  /* 0x000000080e007986 */ /* 0x0003e2000c101506 */
[-C--:B0-----:R-:W-:Y:S02]  /*8b5a0*/  LEA R22, P2, R4, R0.reuse, 0x1 ;  /* 0x0000000004167211 */ /* 0x081fe400078408ff */
[----:B------:R-:W-:Y:S02]  /*8b5b0*/  LEA R26, P0, R20, R0, 0x1 ;  /* 0x00000000141a7211 */ /* 0x000fe400078008ff */
[----:B------:R-:W-:Y:S01]  /*8b5c0*/  LEA.HI.X.SX32 R23, R4, R2, 0x1, P2 ;  /* 0x0000000204177211 */ /* 0x000fe200010f0eff */
[----:B-1----:R-:W3:Y:S01]  /*8b5d0*/  LDL.LU.64 R14, [R1+0x3190] ;  /* 0x00319000010e7983 */ /* 0x002ee20000300a00 */
[C---:B------:R-:W-:Y:S02]  /*8b5e0*/  LEA R3, R13.reuse, R6, 0x1 ;  /* 0x000000060d037211 */ /* 0x040fe400078e08ff */
[----:B------:R-:W-:Y:S01]  /*8b5f0*/  LEA.HI.X.SX32 R27, R20, R2, 0x1, P0 ;  /* 0x00000002141b7211 */ /* 0x000fe200000f0eff */
[----:B------:R0:W-:Y:S01]  /*8b600*/  STL.64 [R1+0x58], R22 ;  /* 0x0000581601007387 */ /* 0x0001e20000100a00 */
[----:B------:R-:W-:-:S02]  /*8b610*/  LEA R5, R13, R3, 0x1 ;  /* 0x000000030d057211 */ /* 0x000fc400078e08ff */
[-C--:B------:R-:W-:Y:S01]  /*8b620*/  LEA R20, P2, R6, R0.reuse, 0x1 ;  /* 0x0000000006147211 */ /* 0x080fe200078408ff */
[----:B------:R-:W-:Y:S01]  /*8b630*/  STL.64 [R1+0x60], R26 ;  /* 0x0000601a01007387 */ /* 0x000fe20000100a00 */
[----:B0-----:R-:W-:-:S04]  /*8b640*/  LEA R22, P0, R7, R0, 0x1 ;  /* 0x0000000007167211 */ /* 0x001fc800078008ff */
[-C--:B------:R-:W-:Y:S01]  /*8b650*/  LEA.HI.X.SX32 R23, R7, R2.reuse, 0x1, P0 ;  /* 0x0000000207177211 */ /* 0x080fe200000f0eff */
[----:B------:R-:W-:Y:S01]  /*8b660*/  IMAD R4, R13, 0x2, R5 ;  /* 0x000000020d047824 */ /* 0x000fe200078e0205 */
[----:B------:R-:W-:-:S03]  /*8b670*/  LEA.HI.X.SX32 R21, R6, R2, 0x1, P2 ;  /* 0x0000000206157211 */ /* 0x000fc600010f0eff */
[----:B------:R0:W-:Y:S01]  /*8b680*/  STL.64 [R1+0x50], R22 ;  /* 0x0000501601007387 */ /* 0x0001e20000100a00 */
[----:B------:R-:W-:-:S03]  /*8b690*/  LEA R7, R13, R4, 0x1 ;  /* 0x000000040d077211 */ /* 0x000fc600078e08ff */
[----:B------:R1:W-:Y:S01]  /*8b6a0*/  STL.64 [R1+0x48], R20 ;  /* 0x0000481401007387 */ /* 0x0003e20000100a00 */
[----:B------:R-:W-:Y:S02]  /*8b6b0*/  LEA R6, R13, R7, 0x1 ;  /* 0x000000070d067211 */ /* 0x000fe400078e08ff */
[----:B0-----:R-:W-:-:S04]  /*8b6c0*/  LEA R22, P0, R3, R0, 0x1 ;  /* 0x0000000003167211 */ /* 0x001fc800078008ff */
[----:B------:R-:W-:Y:S02]  /*8b6d0*/  LEA.HI.X.SX32 R23, R3, R2, 0x1, P0 ;  /* 0x0000000203177211 */ /* 0x000fe400000f0eff */
[----:B-1----:R-:W-:-:S03]  /*8b6e0*/  LEA R20, P2, R5, R0, 0x1 ;  /* 0x0000000005147211 */ /* 0x002fc600078408ff */
[----:B------:R0:W-:Y:S01]  /*8b6f0*/  STL.64 [R1+0x40], R22 ;  /* 0x0000401601007387 */ /* 0x0001e20000100a00 */
[----:B------:R-:W-:Y:S01]  /*8b700*/  LEA.HI.X.SX32 R21, R5, R2, 0x1, P2 ;  /* 0x0000000205157211 */ /* 0x000fe200010f0eff */
[----:B------:R-:W-:Y:S01]  /*8b710*/  IMAD R5, R13, 0x2, R6 ;  /* 0x000000020d057824 */ /* 0x000fe200078e0206 */
[----:B------:R-:W-:-:S03]  /*8b720*/  PRMT R8, R29, 0x7632, R8 ;  /* 0x000076321d087816 */ /* 0x000fc60000000008 */
[----:B------:R1:W-:Y:S01]  /*8b730*/  STL.64 [R1+0x38], R20 ;  /* 0x0000381401007387 */ /* 0x0003e20000100a00 */
[----:B0-----:R-:W-:-:S04]  /*8b740*/  LEA R22, P0, R4, R0, 0x1 ;  /* 0x0000000004167211 */ /* 0x001fc800078008ff */
[----:B------:R-:W-:Y:S02]  /*8b750*/  LEA.HI.X.SX32 R23, R4, R2, 0x1, P0 ;  /* 0x0000000204177211 */ /* 0x000fe400000f0eff */
[----:B-1----:R-:W-:Y:S02]  /*8b760*/  LEA R20, P2, R7, R0, 0x1 ;  /* 0x0000000007147211 */ /* 0x002fe400078408ff */
[----:B------:R-:W-:Y:S01]  /*8b770*/  LEA R3, R13, R5, 0x1 ;  /* 0x000000050d037211 */ /* 0x000fe200078e08ff */
[----:B------:R0:W-:Y:S01]  /*8b780*/  STL.64 [R1+0x30], R22 ;  /* 0x0000301601007387 */ /* 0x0001e20000100a00 */
[----:B------:R-:W-:Y:S02]  /*8b790*/  LEA.HI.X.SX32 R21, R7, R2, 0x1, P2 ;  /* 0x0000000207157211 */ /* 0x000fe400010f0eff */
[----:B------:R-:W-:Y:S01]  /*8b7a0*/  LEA R4, R13, R3, 0x1 ;  /* 0x000000030d047211 */ /* 0x000fe200078e08ff */
[----:B-----5:R1:W-:Y:S04]  /*8b7b0*/  STG.E.U16 [R24.64], R8 ;  /* 0x0000000818007986 */ /* 0x0203e8000c101506 */
[----:B------:R5:W-:Y:S01]  /*8b7c0*/  STL.64 [R1+0x28], R20 ;  /* 0x0000281401007387 */ /* 0x000be20000100a00 */
[----:B0-----:R-:W-:-:S03]  /*8b7d0*/  LEA R22, P0, R6, R0, 0x1 ;  /* 0x0000000006167211 */ /* 0x001fc600078008ff */
[----:B------:R-:W2:Y:S04]  /*8b7e0*/  LDL.LU R29, [R1+0x3c8] ;  /* 0x0003c800011d7983 */ /* 0x000ea80000300800 */
[----:B-1----:R-:W0:Y:S01]  /*8b7f0*/  S2R R25, SR_TID.X ;  /* 0x0000000000197919 */ /* 0x002e220000002100 */
[----:B------:R-:W-:Y:S02]  /*8b800*/  LEA.HI.X.SX32 R23, R6, R2, 0x1, P0 ;  /* 0x0000000206177211 */ /* 0x000fe400000f0eff */
[----:B-----5:R-:W-:Y:S02]  /*8b810*/  LEA R20, P2, R5, R0, 0x1 ;  /* 0x0000000005147211 */ /* 0x020fe400078408ff */
[----:B------:R-:W-:Y:S02]  /*8b820*/  LEA R6, R13, R4, 0x1 ;  /* 0x000000040d067211 */ /* 0x000fe400078e08ff */
[----:B------:R-:W-:-:S03]  /*8b830*/  LEA.HI.X.SX32 R21, R5, R2, 0x1, P2 ;  /* 0x0000000205157211 */ /* 0x000fc600010f0eff */
[C---:B------:R-:W-:Y:S01]  /*8b840*/  IMAD R5, R13.reuse, 0x2, R6 ;  /* 0x000000020d057824 */ /* 0x040fe200078e0206 */
[----:B------:R1:W-:Y:S04]  /*8b850*/  STL.64 [R1+0x20], R22 ;  /* 0x0000201601007387 */ /* 0x0003e80000100a00 */
[----:B------:R-:W-:Y:S02]  /*8b860*/  LEA R7, R13, R5, 0x1 ;  /* 0x000000050d077211 */ /* 0x000fe400078e08ff */
[----:B-1----:R-:W-:-:S04]  /*8b870*/  LEA R22, P2, R4, R0, 0x1 ;  /* 0x0000000004167211 */ /* 0x002fc800078408ff */
[----:B------:R-:W-:Y:S02]  /*8b880*/  LEA.HI.X.SX32 R23, R4, R2, 0x1, P2 ;  /* 0x0000000204177211 */ /* 0x000fe400010f0eff */
[----:B------:R-:W-:Y:S02]  /*8b890*/  LEA R4, R13, R7, 0x1 ;  /* 0x000000070d047211 */ /* 0x000fe400078e08ff */
[----:B------:R-:W1:Y:S01]  /*8b8a0*/  S2R R13, SR_TID.X ;  /* 0x00000000000d7919 */ /* 0x000e620000002100 */
[-C--:B------:R-:W-:Y:S02]  /*8b8b0*/  LEA R24, P0, R3, R0.reuse, 0x1 ;  /* 0x0000000003187211 */ /* 0x080fe400078008ff */
[----:B------:R-:W-:Y:S01]  /*8b8c0*/  LEA R26, P2, R5, R0, 0x1 ;  /* 0x00000000051a7211 */ /* 0x000fe200078408ff */
[----:B------:R5:W-:Y:S01]  /*8b8d0*/  STL.64 [R1+0x18], R20 ;  /* 0x0000181401007387 */ /* 0x000be20000100a00 */
[----:B0-----:R-:W-:Y:S02]  /*8b8e0*/  IMAD.SHL.U32 R28, R25, 0x10, RZ ;  /* 0x00000010191c7824 */ /* 0x001fe400078e00ff */
[----:B------:R-:W-:Y:S01]  /*8b8f0*/  LEA.HI.X.SX32 R27, R5, R2, 0x1, P2 ;  /* 0x00000002051b7211 */ /* 0x000fe200010f0eff */
[----:B------:R0:W-:Y:S01]  /*8b900*/  STL.64 [R1+0x8], R22 ;  /* 0x0000081601007387 */ /* 0x0001e20000100a00 */
[----:B-----5:R-:W-:-:S02]  /*8b910*/  SHF.L.U32 R20, R25, 0x2, RZ ;  /* 0x0000000219147819 */ /* 0x020fc400000006ff */
[----:B------:R-:W-:Y:S02]  /*8b920*/  LEA.HI.X.SX32 R25, R3, R2, 0x1, P0 ;  /* 0x0000000203197211 */ /* 0x000fe400000f0eff */
[----:B0-----:R-:W-:-:S03]  /*8b930*/  LEA R22, P0, R6, R0, 0x1 ;  /* 0x0000000006167211 */ /* 0x001fc600078008ff */
[----:B------:R-:W-:Y:S01]  /*8b940*/  STL.64 [R1+0x10], R24 ;  /* 0x0000101801007387 */ /* 0x000fe20000100a00 */
[----:B------:R-:W-:-:S03]  /*8b950*/  LEA.HI.X.SX32 R23, R6, R2, 0x1, P0 ;  /* 0x0000000206177211 */ /* 0x000fc600000f0eff */
[----:B------:R0:W-:Y:S01]  /*8b960*/  STL.64 [R1+0x2f40], R26 ;  /* 0x002f401a01007387 */ /* 0x0001e20000100a00 */
[----:B------:R-:W-:Y:S02]  /*8b970*/  LOP3.LUT R20, R20, 0x80, RZ, 0xc0, !PT ;  /* 0x0000008014147812 */ /* 0x000fe400078ec0ff */
[----:B------:R-:W-:Y:S01]  /*8b980*/  LOP3.LUT R28, R28, 0x70, RZ, 0xc0, !PT ;  /* 0x000000701c1c7812 */ /* 0x000fe200078ec0ff */
[----:B------:R5:W-:Y:S01]  /*8b990*/  STL.64 [R1], R22 ;  /* 0x0000001601007387 */ /* 0x000be20000100a00 */
[----:B0-----:R-:W-:Y:S01]  /*8b9a0*/  IMAD.MOV.U32 R27, RZ, RZ, c[0x0][0x1c8] ;  /* 0x00007200ff1b7624 */ /* 0x001fe200078e00ff */
[-C--:B------:R-:W-:Y:S02]  /*8b9b0*/  LEA R24, P0, R7, R0.reuse, 0x1 ;  /* 0x0000000007187211 */ /* 0x080fe400078008ff */
[----:B-----5:R-:W-:Y:S02]  /*8b9c0*/  LEA R22, P2, R4, R0, 0x1 ;  /* 0x0000000004167211 */ /* 0x020fe400078408ff */
[----:B------:R-:W-:-:S02]  /*8b9d0*/  LEA R3, R27, R4, 0x1 ;  /* 0x000000041b037211 */ /* 0x000fc400078e08ff */
[----:B------:R-:W-:Y:S02]  /*8b9e0*/  IADD3 R28, R28, R20, RZ ;  /* 0x000000141c1c7210 */ /* 0x000fe40007ffe0ff */
[----:B------:R-:W-:Y:S02]  /*8b9f0*/  LEA.HI.X.SX32 R23, R4, R2, 0x1, P2 ;  /* 0x0000000204177211 */ /* 0x000fe400010f0eff */
[----:B------:R-:W-:Y:S02]  /*8ba00*/  LEA R20, P2, R3, R0, 0x1 ;  /* 0x0000000003147211 */ /* 0x000fe400078408ff */
[-C--:B------:R-:W-:Y:S02]  /*8ba10*/  LEA.HI.X.SX32 R25, R7, R2.reuse, 0x1, P0 ;  /* 0x0000000207197211 */ /* 0x080fe400000f0eff */
[----:B-1----:R-:W-:Y:S02]  /*8ba20*/  LOP3.LUT R13, R13, 0x18, RZ, 0xc0, !PT ;  /* 0x000000180d0d7812 */ /* 0x002fe400078ec0ff */
[----:B------:R-:W-:Y:S01]  /*8ba30*/  LEA.HI.X.SX32 R21, R3, R2, 0x1, P2 ;  /* 0x0000000203157211 */ /* 0x000fe200010f0eff */
[----:B------:R-:W-:Y:S01]  /*8ba40*/  STL.64 [R1+0x2f48], R24 ;  /* 0x002f481801007387 */ /* 0x000fe20000100a00 */
[----:B------:R-:W-:-:S03]  /*8ba50*/  LEA.HI R4, R13, R28, RZ, 0x1f ;  /* 0x0000001c0d047211 */ /* 0x000fc600078ff8ff */
[----:B------:R-:W-:Y:S04]  /*8ba60*/  STL.64 [R1+0x2f50], R22 ;  /* 0x002f501601007387 */ /* 0x000fe80000100a00 */
[----:B------:R0:W-:Y:S04]  /*8ba70*/  STL.64 [R1+0x2f58], R20 ;  /* 0x002f581401007387 */ /* 0x0001e80000100a00 */
[----:B0-----:R-:W5:Y:S04]  /*8ba80*/  LDL.LU.64 R20, [R1+0x3b8] ;  /* 0x0003b80001147983 */ /* 0x001f680000300a00 */
[----:B------:R0:W-:Y:S04]  /*8ba90*/  STL [R1+0xe0], R4 ;  /* 0x0000e00401007387 */ /* 0x0001e80000100800 */
[----:B------:R-:W5:Y:S04]  /*8baa0*/  LDL.LU R22, [R1+0x164] ;  /* 0x0001640001167983 */ /* 0x000f680000300800 */
[----:B------:R-:W5:Y:S01]  /*8bab0*/  LDL.LU R23, [R1+0x144] ;  /* 0x0001440001177983 */ /* 0x000f620000300800 */
[----:B------:R-:W-:Y:S01]  /*8bac0*/  IMAD R5, R27, 0x2, R3 ;  /* 0x000000021b057824 */ /* 0x000fe200078e0203 */
[----:B----4-:R-:W-:Y:S01]  /*8bad0*/  MOV R25, R11 ;  /* 0x0000000b00197202 */ /* 0x010fe20000000f00 */
[----:B------:R-:W-:Y:S01]  /*8bae0*/  IMAD.MOV.U32 R24, RZ, RZ, R10 ;  /* 0x000000ffff187224 */ /* 0x000fe200078e000a */
[----:B---3--:R-:W-:-:S02]  /*8baf0*/  MOV R11, R15 ;  /* 0x0000000f000b7202 */ /* 0x008fc40000000f00 */
[----:B------:R-:W-:Y:S02]  /*8bb00*/  MOV R10, R14 ;  /* 0x0000000e000a7202 */ /* 0x000fe40000000f00 */
[----:B--2---:R-:W-:Y:S02]  /*8bb10*/  FSETP.NEU.AND P0, PT, R29, RZ, PT ;  /* 0x000000ff1d00720b */ /* 0x004fe40003f0d000 */
[----:B------:R-:W-:-:S04]  /*8bb20*/  LEA R29, R27, R5, 0x1 ;  /* 0x000000051b1d7211 */ /* 0x000fc800078e08ff */
[----:B------:R-:W-:Y:S01]  /*8bb30*/  LEA R3, R27, R29, 0x1 ;  /* 0x0000001d1b037211 */ /* 0x000fe200078e08ff */
[----:B------:R-:W-:Y:S01]  /*8bb40*/  IMAD.MOV.U32 R27, RZ, RZ, R19 ;  /* 0x000000ffff1b7224 */ /* 0x000fe200078e0013 */
[----:B-----5:R-:W-:Y:S04]  /*8bb50*/  STL.64 [R1+0x3178], R22 ;  /* 0x0031781601007387 */ /* 0x020fe80000100a00 */
[----:B------:R-:W2:Y:S04]  /*8bb60*/  LDL.LU R15, [R1+0x134] ;  /* 0x00013400010f7983 */ /* 0x000ea80000300800 */
[----:B------:R-:W3:Y:S04]  /*8bb70*/  LDL.LU R19, [R1+0x114] ;  /* 0x0001140001137983 */ /* 0x000ee80000300800 */
[----:B------:R-:W2:Y:S01]  /*8bb80*/  LDL.LU R14, [R1+0xe4] ;  /* 0x0000e400010e7983 */ /* 0x000ea20000300800 */
[----:B------:R-:W-:-:S02]  /*8bb90*/  MOV R26, R18 ;  /* 0x00000012001a7202 */ /* 0x000fc40000000f00 */
[C---:B------:R-:W-:Y:S01]  /*8bba0*/  LEA R6, P2, R5.reuse, R0, 0x1 ;  /* 0x0000000005067211 */ /* 0x040fe200078408ff */
[----:B--2---:R-:W-:Y:S04]  /*8bbb0*/  STL.64 [R1+0x3168], R14 ;  /* 0x0031680e01007387 */ /* 0x004fe80000100a00 */
[----:B------:R-:W3:Y:S01]  /*8bbc0*/  LDL.LU R18, [R1+0xd4] ;  /* 0x0000d40001127983 */ /* 0x000ee20000300800 */
[----:B------:R-:W-:Y:S02]  /*8bbd0*/  LEA.HI.X.SX32 R7, R5, R2, 0x1, P2 ;  /* 0x0000000205077211 */ /* 0x000fe400010f0eff */
[----:B0-----:R-:W-:-:S04]  /*8bbe0*/  LEA R4, P2, R3, R0, 0x1 ;  /* 0x0000000003047211 */ /* 0x001fc800078408ff */
[----:B------:R-:W-:Y:S01]  /*8bbf0*/  LEA.HI.X.SX32 R5, R3, R2, 0x1, P2 ;  /* 0x0000000203057211 */ /* 0x000fe200010f0eff */
[----:B---3--:R-:W-:Y:S04]  /*8bc00*/  STL.64 [R1+0x3160], R18 ;  /* 0x0031601201007387 */ /* 0x008fe80000100a00 */
[----:B------:R-:W-:Y:S04]  /*8bc10*/  STL.64 [R1+0x2f60], R6 ;  /* 0x002f600601007387 */ /* 0x000fe80000100a00 */
[----:B------:R0:W-:Y:S04]  /*8bc20*/  STL [R1+0x3038], R3 ;  /* 0x0030380301007387 */ /* 0x0001e80000100800 */
[----:B0-----:R-:W2:Y:S01]  /*8bc30*/  LDL.LU R3, [R1+0x154] ;  /* 0x0001540001037983 */ /* 0x001ea20000300800 */
[----:B------:R-:W-:-:S03]  /*8bc40*/  LEA R28, P2, R29, R0, 0x1 ;  /* 0x000000001d1c7211 */ /* 0x000fc600078408ff */
[----:B------:R-:W-:Y:S01]  /*8bc50*/  STL [R1+0x2f78], R4 ;  /* 0x002f780401007387 */ /* 0x000fe20000100800 */
[----:B------:R-:W-:-:S03]  /*8bc60*/  LEA.HI.X.SX32 R29, R29, R2, 0x1, P2 ;  /* 0x000000021d1d7211 */ /* 0x000fc600010f0eff */
[----:B------:R-:W-:Y:S04]  /*8bc70*/  STL [R1+0x2f68], R5 ;  /* 0x002f680501007387 */ /* 0x000fe80000100800 */
[----:B------:R-:W-:Y:S04]  /*8bc80*/  STL.64 [R1+0x3010], R4 ;  /* 0x0030100401007387 */ /* 0x000fe80000100a00 */
[----:B--2---:R-:W-:Y:S04]  /*8bc90*/  STL.64 [R1+0x3180], R2 ;  /* 0x0031800201007387 */ /* 0x004fe80000100a00 */
[----:B------:R0:W-:Y:S04]  /*8bca0*/  STL.64 [R1+0x2f70], R28 ;  /* 0x002f701c01007387 */ /* 0x0001e80000100a00 */
[----:B0-----:R-:W2:Y:S04]  /*8bcb0*/  LDL.LU R28, [R1+0x184] ;  /* 0x00018400011c7983 */ /* 0x001ea80000300800 */
[----:B------:R-:W2:Y:S01]  /*8bcc0*/  LDL.LU R29, [R1+0x174] ;  /* 0x00017400011d7983 */ /* 0x000ea20000300800 */
[----:B------:R-:W-:-:S05]  /*8bcd0*/  PRMT R0, R17, 0x7632, R0 ;  /* 0x0000763211007816 */ /* 0x000fca0000000000 */
[----:B------:R0:W-:Y:S02]  /*8bce0*/  STG.E.U16 [R20.64], R0 ;  /* 0x0000000014007986 */ /* 0x0001e4000c101506 */
[----:B0-----:R-:W-:Y:S01]  /*8bcf0*/  MOV R20, R26 ;  /* 0x0000001a00147202 */ /* 0x001fe20000000f00 */
[----:B------:R-:W-:Y:S01]  /*8bd00*/  IMAD.MOV.U32 R21, RZ, RZ, R27 ;  /* 0x000000ffff157224 */ /* 0x000fe200078e001b */
[----:B--2---:R0:W-:Y:S04]  /*8bd10*/  STL.64 [R1+0x3188], R28 ;  /* 0x0031881c01007387 */ /* 0x0041e80000100a00 */
[----:B------:R-:W2:Y:S04]  /*8bd20*/  LDL.LU.64 R26, [R1+0x398] ;  /* 0x00039800011a7983 */ /* 0x000ea80000300a00 */
[----:B------:R-:W3:Y:S01]  /*8bd30*/  LDL.LU.64 R2, [R1+0x390] ;  /* 0x0003900001027983 */ /* 0x000ee20000300a00 */
[----:B0-----:R-:W-:Y:S01]  /*8bd40*/  IMAD.MOV.U32 R28, RZ, RZ, R24 ;  /* 0x000000ffff1c7224 */ /* 0x001fe200078e0018 */
[----:B------:R-:W-:-:S02]  /*8bd50*/  MOV R29, R25 ;  /* 0x00000019001d7202 */ /* 0x000fc40000000f00 */
[----:B------:R-:W4:Y:S04]  /*8bd60*/  LDL.LU.64 R24, [R1+0x388] ;  /* 0x0003880001187983 */ /* 0x000f280000300a00 */
[----:B------:R-:W5:Y:S04]  /*8bd70*/  LDL.LU.64 R22, [R1+0x380] ;  /* 0x0003800001167983 */ /* 0x000f680000300a00 */
[----:B------:R-:W2:Y:S01]  /*8bd80*/  LDL.LU.64 R14, [R1+0x370] ;  /* 0x00037000010e7983 */ /* 0x000ea20000300a00 */
[----:B------:R-:W-:Y:S02]  /*8bd90*/  MOV R6, R10 ;  /* 0x0000000a00067202 */ /* 0x000fe40000000f00 */
[----:B------:R-:W-:Y:S01]  /*8bda0*/  MOV R7, R11 ;  /* 0x0000000b00077202 */ /* 0x000fe20000000f00 */
[----:B--2---:R0:W-:Y:S04]  /*8bdb0*/  STL.64 [R1+0x3170], R14 ;  /* 0x0031700e01007387 */ /* 0x0041e80000100a00 */
[----:B0-----:R-:W2:Y:S04]  /*8bdc0*/  LDL.LU.64 R14, [R1+0x378] ;  /* 0x00037800010e7983 */ /* 0x001ea80000300a00 */
[----:B------:R-:W2:Y:S04]  /*8bdd0*/  LDL.LU.64 R18, [R1+0x368] ;  /* 0x0003680001127983 */ /* 0x000ea80000300a00 */
[----:B------:R-:W2:Y:S04]  /*8bde0*/  LDL R13, [R1+0x104] ;  /* 0x00010400010d7983 */ /* 0x000ea80000100800 */
[----:B------:R-:W2:Y:S04]  /*8bdf0*/  LDL R17, [R1+0xf4] ;  /* 0x0000f40001117983 */ /* 0x000ea80000100800 */
[----:B------:R-:W2:Y:S04]  /*8be00*/  LDL.LU.64 R10, [R1+0x310] ;  /* 0x00031000010a7983 */ /* 0x000ea80000300a00 */
        /* <DEDUP_REMOVED lines=13> */
[----:B0-----:R-:W2:Y:S01]  /*8bee0*/  LDL.LU.64 R10, [R1+0x350] ;  /* 0x00035000010a7983 */ /* 0x001ea20000300a00 */
[----:B------:R-:W-:-:S03]  /*8bef0*/  PRMT R16, R16, 0x7632, R16 ;  /* 0x0000763210107816 */ /* 0x000fc60000000010 */
[----:B--2---:R0:W-:Y:S04]  /*8bf00*/  STL.64 [R1+0x3150], R10 ;  /* 0x0031500a01007387 */ /* 0x0041e80000100a00 */
[----:B0-----:R-:W2:Y:S01]  /*8bf10*/  LDL.LU.64 R10, [R1+0x358] ;  /* 0x00035800010a7983 */ /* 0x001ea20000300a00 */
[----:B------:R-:W-:Y:S02]  /*8bf20*/  PRMT R12, R12, 0x7632, R12 ;  /* 0x000076320c0c7816 */ /* 0x000fe4000000000c */
[----:B------:R-:W-:Y:S01]  /*8bf30*/  PRMT R8, R8, 0x7632, R8 ;  /* 0x0000763208087816 */ /* 0x000fe20000000008 */
[----:B------:R-:W-:Y:S04]  /*8bf40*/  STG.E.U16 [R6.64], R16 ;  /* 0x0000001006007986 */ /* 0x000fe8000c101506 */
[----:B------:R-:W-:Y:S04]  /*8bf50*/  STG.E.U16 [R20.64], R12 ;  /* 0x0000000c14007986 */ /* 0x000fe8000c101506 */
[----:B------:R-:W-:Y:S04]  /*8bf60*/  STG.E.U16 [R28.64], R8 ;  /* 0x000000081c007986 */ /* 0x000fe8000c101506 */
[----:B--2---:R0:W-:Y:S04]  /*8bf70*/  STL.64 [R1+0x3158], R10 ;  /* 0x0031580a01007387 */ /* 0x0041e80000100a00 */
[----:B0-----:R-:W2:Y:S04]  /*8bf80*/  LDL.LU.64 R10, [R1+0x360] ;  /* 0x00036000010a7983 */ /* 0x001ea80000300a00 */
[----:B------:R-:W2:Y:S04]  /*8bf90*/  LDL.LU.64 R4, [R1+0x308] ;  /* 0x0003080001047983 */ /* 0x000ea80000300a00 */
[----:B------:R-:W2:Y:S04]  /*8bfa0*/  LDL.LU.64 R6, [R1+0x300] ;  /* 0x0003000001067983 */ /* 0x000ea80000300a00 */
[----:B------:R0:W-:Y:S04]  /*8bfb0*/  STL [R1+0x30f8], R16 ;  /* 0x0030f81001007387 */ /* 0x0001e80000100800 */
[----:B0-----:R-:W2:Y:S04]  /*8bfc0*/  LDL.LU R16, [R1+0x124] ;  /* 0x0001240001107983 */ /* 0x001ea80000300800 */
[----:B------:R-:W2:Y:S04]  /*8bfd0*/  LDL.LU.64 R20, [R1+0x2f8] ;  /* 0x0002f80001147983 */ /* 0x000ea80000300a00 */
[----:B------:R0:W-:Y:S04]  /*8bfe0*/  STL [R1+0x3000], R12 ;  /* 0x0030000c01007387 */ /* 0x0001e80000100800 */
[----:B0-----:R-:W2:Y:S04]  /*8bff0*/  LDL.LU R12, [R1+0x1a4] ;  /* 0x0001a400010c7983 */ /* 0x001ea80000300800 */
[----:B------:R-:W3:Y:S04]  /*8c000*/  LDL.LU.64 R28, [R1+0x3188] ;  /* 0x00318800011c7983 */ /* 0x000ee80000300a00 */
[----:B--2---:R0:W-:Y:S04]  /*8c010*/  STG.E.U16 [R26.64], R12 ;  /* 0x0000000c1a007986 */ /* 0x0041e8000c101506 */
[----:B---3--:R1:W-:Y:S04]  /*8c020*/  STG.E.U16 [R2.64], R28 ;  /* 0x0000001c02007986 */ /* 0x0083e8000c101506 */
[----:B0-----:R-:W2:Y:S04]  /*8c030*/  LDL.LU.64 R26, [R1+0x2f0] ;  /* 0x0002f000011a7983 */ /* 0x001ea80000300a00 */
[----:B-1----:R-:W5:Y:S04]  /*8c040*/  LDL.LU.64 R2, [R1+0x3180] ;  /* 0x0031800001027983 */ /* 0x002f680000300a00 */
[----:B----4-:R0:W-:Y:S04]  /*8c050*/  STG.E.U16 [R24.64], R29 ;  /* 0x0000001d18007986 */ /* 0x0101e8000c101506 */
[----:B0-----:R-:W3:Y:S04]  /*8c060*/  LDL.LU.64 R24, [R1+0x2e8] ;  /* 0x0002e80001187983 */ /* 0x001ee80000300a00 */
[----:B-----5:R0:W-:Y:S04]  /*8c070*/  STG.E.U16 [R22.64], R3 ;  /* 0x0000000316007986 */ /* 0x0201e8000c101506 */
[----:B0-----:R-:W4:Y:S04]  /*8c080*/  LDL.LU.64 R22, [R1+0x3178] ;  /* 0x0031780001167983 */ /* 0x001f280000300a00 */
[----:B----4-:R0:W-:Y:S04]  /*8c090*/  STG.E.U16 [R14.64], R22 ;  /* 0x000000160e007986 */ /* 0x0101e8000c101506 */
        /* <DEDUP_REMOVED lines=11> */
[----:B------:R-:W5:Y:S04]  /*8c150*/  LDL.LU R13, [R1+0x3140] ;  /* 0x00314000010d7983 */ /* 0x000f680000300800 */
[----:B----4-:R0:W-:Y:S04]  /*8c160*/  STG.E.U16 [R10.64], R17 ;  /* 0x000000110a007986 */ /* 0x0101e8000c101506 */
[----:B0-----:R-:W4:Y:S04]  /*8c170*/  LDL.LU.64 R10, [R1+0x3138] ;  /* 0x00313800010a7983 */ /* 0x001f280000300a00 */
[----:B------:R-:W2:Y:S04]  /*8c180*/  LDL.LU R17, [R1+0x3130] ;  /* 0x0031300001117983 */ /* 0x000ea80000300800 */
[----:B----4-:R0:W-:Y:S04]  /*8c190*/  STG.E.U16 [R10.64], R14 ;  /* 0x0000000e0a007986 */ /* 0x0101e8000c101506 */
[----:B0-----:R-:W4:Y:S04]  /*8c1a0*/  LDL.LU.64 R10, [R1+0x3128] ;  /* 0x00312800010a7983 */ /* 0x001f280000300a00 */
[----:B----4-:R0:W-:Y:S04]  /*8c1b0*/  STG.E.U16 [R10.64], R18 ;  /* 0x000000120a007986 */ /* 0x0101e8000c101506 */
[----:B0-----:R-:W2:Y:S04]  /*8c1c0*/  LDL.LU.64 R10, [R1+0x3120] ;  /* 0x00312000010a7983 */ /* 0x001ea80000300a00 */
[----:B--2---:R0:W-:Y:S04]  /*8c1d0*/  STG.E.U16 [R10.64], R17 ;  /* 0x000000110a007986 */ /* 0x0041e8000c101506 */
[----:B0-----:R-:W5:Y:S04]  /*8c1e0*/  LDL.LU.64 R10, [R1+0x3118] ;  /* 0x00311800010a7983 */ /* 0x001f680000300a00 */
[----:B-----5:R0:W-:Y:S04]  /*8c1f0*/  STG.E.U16 [R10.64], R13 ;  /* 0x0000000d0a007986 */ /* 0x0201e8000c101506 */
[----:B0-----:R-:W2:Y:S01]  /*8c200*/  LDL.LU.64 R10, [R1+0x3110] ;  /* 0x00311000010a7983 */ /* 0x001ea20000300a00 */
[----:B------:R-:W-:-:S03]  /*8c210*/  PRMT R0, R12, 0x7632, R0 ;  /* 0x000076320c007816 */ /* 0x000fc60000000000 */
[----:B--2---:R0:W-:Y:S04]  /*8c220*/  STG.E.U16 [R10.64], R9 ;  /* 0x000000090a007986 */ /* 0x0041e8000c101506 */
[----:B0-----:R-:W2:Y:S01]  /*8c230*/  LDL.LU.64 R10, [R1+0x3108] ;  /* 0x00310800010a7983 */ /* 0x001ea20000300a00 */
[----:B------:R-:W-:-:S03]  /*8c240*/  PRMT R2, R28, 0x7632, R2 ;  /* 0x000076321c027816 */ /* 0x000fc60000000002 */
[----:B--2---:R0:W-:Y:S04]  /*8c250*/  STG.E.U16 [R10.64], R0 ;  /* 0x000000000a007986 */ /* 0x0041e8000c101506 */
[----:B0-----:R-:W2:Y:S01]  /*8c260*/  LDL.LU.64 R10, [R1+0x3100] ;  /* 0x00310000010a7983 */ /* 0x001ea20000300a00 */
[----:B------:R-:W-:-:S03]  /*8c270*/  PRMT R0, R29, 0x7632, R0 ;  /* 0x000076321d007816 */ /* 0x000fc60000000000 */
[----:B------:R0:W-:Y:S04]  /*8c280*/  STG.E.U16 [R4.64], R2 ;  /* 0x0000000204007986 */ /* 0x0001e8000c101506 */
[----:B------:R1:W-:Y:S04]  /*8c290*/  STG.E.U16 [R6.64], R0 ;  /* 0x0000000006007986 */ /* 0x0003e8000c101506 */
[----:B------:R-:W4:Y:S01]  /*8c2a0*/  LDL.LU.64 R28, [R1+0x2c8] ;  /* 0x0002c800011c7983 */ /* 0x000f220000300a00 */
[----:B0-----:R-:W-:-:S03]  /*8c2b0*/  PRMT R2, R3, 0x7632, R2 ;  /* 0x0000763203027816 */ /* 0x001fc60000000002 */
[----:B------:R-:W5:Y:S01]  /*8c2c0*/  LDL.LU.64 R4, [R1+0x2c0] ;  /* 0x0002c00001047983 */ /* 0x000f620000300a00 */
[----:B-1----:R-:W-:-:S03]  /*8c2d0*/  PRMT R0, R22, 0x7632, R0 ;  /* 0x0000763216007816 */ /* 0x002fc60000000000 */
[----:B------:R0:W-:Y:S04]  /*8c2e0*/  STG.E.U16 [R20.64], R2 ;  /* 0x0000000214007986 */ /* 0x0001e8000c101506 */
[----:B------:R1:W-:Y:S04]  /*8c2f0*/  STG.E.U16 [R26.64], R0 ;  /* 0x000000001a007986 */ /* 0x0003e8000c101506 */
[----:B------:R-:W4:Y:S01]  /*8c300*/  LDL.LU.64 R6, [R1+0x2b8] ;  /* 0x0002b80001067983 */ /* 0x000f220000300a00 */
[----:B0-----:R-:W-:-:S03]  /*8c310*/  PRMT R2, R23, 0x7632, R2 ;  /* 0x0000763217027816 */ /* 0x001fc60000000002 */
[----:B------:R-:W4:Y:S01]  /*8c320*/  LDL.LU.64 R22, [R1+0x2b0] ;  /* 0x0002b00001167983 */ /* 0x000f220000300a00 */
[----:B-1----:R-:W-:-:S03]  /*8c330*/  PRMT R0, R15, 0x7632, R0 ;  /* 0x000076320f007816 */ /* 0x002fc60000000000 */
[----:B---3--:R-:W-:Y:S04]  /*8c340*/  STG.E.U16 [R24.64], R2 ;  /* 0x0000000218007986 */ /* 0x008fe8000c101506 */
[----:B------:R-:W3:Y:S04]  /*8c350*/  LDL.LU.64 R26, [R1+0x2a8] ;  /* 0x0002a800011a7983 */ /* 0x000ee80000300a00 */
[----:B--2---:R0:W-:Y:S04]  /*8c360*/  STG.E.U16 [R10.64], R0 ;  /* 0x000000000a007986 */ /* 0x0041e8000c101506 */
[----:B0-----:R-:W2:Y:S04]  /*8c370*/  LDL.LU R10, [R1+0x30fc] ;  /* 0x0030fc00010a7983 */ /* 0x001ea80000300800 */
[----:B------:R-:W2:Y:S04]  /*8c380*/  LDL.LU R12, [R1+0x188] ;  /* 0x00018800010c7983 */ /* 0x000ea80000300800 */
[----:B------:R-:W2:Y:S04]  /*8c390*/  LDL.LU R24, [R1+0x178] ;  /* 0x0001780001187983 */ /* 0x000ea80000300800 */
[----:B------:R-:W2:Y:S04]  /*8c3a0*/  LDL.LU R25, [R1+0x158] ;  /* 0x0001580001197983 */ /* 0x000ea80000300800 */
[----:B--2---:R0:W-:Y:S04]  /*8c3b0*/  STL.64 [R1+0x30e8], R24 ;  /* 0x0030e81801007387 */ /* 0x0041e80000100a00 */
[----:B0-----:R-:W2:Y:S04]  /*8c3c0*/  LDL.LU R24, [R1+0x104] ;  /* 0x0001040001187983 */ /* 0x001ea80000300800 */
[----:B------:R-:W2:Y:S04]  /*8c3d0*/  LDL.LU R25, [R1+0xf4] ;  /* 0x0000f40001197983 */ /* 0x000ea80000300800 */
[----:B------:R-:W2:Y:S04]  /*8c3e0*/  LDL.LU R20, [R1+0x168] ;  /* 0x0001680001147983 */ /* 0x000ea80000300800 */
[----:B------:R-:W2:Y:S04]  /*8c3f0*/  LDL.LU R21, [R1+0x148] ;  /* 0x0001480001157983 */ /* 0x000ea80000300800 */
[----:B--2---:R0:W-:Y:S04]  /*8c400*/  STL.64 [R1+0x30d8], R20 ;  /* 0x0030d81401007387 */ /* 0x0041e80000100a00 */
[----:B0-----:R-:W2:Y:S04]  /*8c410*/  LDL.LU.64 R20, [R1+0x2d0] ;  /* 0x0002d00001147983 */ /* 0x001ea80000300a00 */
[----:B------:R-:W2:Y:S01]  /*8c420*/  LDL.LU R11, [R1+0x138] ;  /* 0x00013800010b7983 */ /* 0x000ea20000300800 */
[----:B------:R-:W-:-:S02]  /*8c430*/  PRMT R2, R19, 0x7632, R2 ;  /* 0x0000763213027816 */ /* 0x000fc40000000002 */
[----:B------:R-:W-:Y:S01]  /*8c440*/  PRMT R0, R16, 0x7632, R0 ;  /* 0x0000763210007816 */ /* 0x000fe20000000000 */
[----:B--2---:R0:W-:Y:S04]  /*8c450*/  STL.64 [R1+0x30c8], R10 ;  /* 0x0030c80a01007387 */ /* 0x0041e80000100a00 */
[----:B0-----:R-:W2:Y:S04]  /*8c460*/  LDL.LU.64 R10, [R1+0x2d8] ;  /* 0x0002d800010a7983 */ /* 0x001ea80000300a00 */
[----:B------:R-:W3:Y:S04]  /*8c470*/  LDL.LU R15, [R1+0x118] ;  /* 0x00011800010f7983 */ /* 0x000ee80000300800 */
[----:B------:R-:W3:Y:S04]  /*8c480*/  LDL.LU R19, [R1+0x128] ;  /* 0x0001280001137983 */ /* 0x000ee80000300800 */
[----:B------:R-:W3:Y:S01]  /*8c490*/  LDL.LU R3, [R1+0xd8] ;  /* 0x0000d80001037983 */ /* 0x000ee20000300800 */
[----:B------:R-:W-:-:S03]  /*8c4a0*/  PRMT R17, R17, 0x7632, R17 ;  /* 0x0000763211117816 */ /* 0x000fc60000000011 */
[----:B------:R-:W3:Y:S04]  /*8c4b0*/  LDL.LU R16, [R1+0x30f8] ;  /* 0x0030f80001107983 */ /* 0x000ee80000300800 */
[----:B--2---:R0:W-:Y:S04]  /*8c4c0*/  STG.E.U16 [R10.64], R2 ;  /* 0x000000020a007986 */ /* 0x0041e8000c101506 */
[----:B------:R1:W-:Y:S01]  /*8c4d0*/  STG.E.U16 [R20.64], R0 ;  /* 0x0000000014007986 */ /* 0x0003e2000c101506 */
[----:B0-----:R-:W-:Y:S02]  /*8c4e0*/  PRMT R2, R24, 0x7632, R2 ;  /* 0x0000763218027816 */ /* 0x001fe40000000002 */
[----:B-1----:R-:W-:-:S03]  /*8c4f0*/  PRMT R0, R25, 0x7632, R0 ;  /* 0x0000763219007816 */ /* 0x002fc60000000000 */
[----:B----4-:R0:W-:Y:S04]  /*8c500*/  STG.E.U16 [R28.64], R2 ;  /* 0x000000021c007986 */ /* 0x0101e8000c101506 */
[----:B-----5:R1:W-:Y:S01]  /*8c510*/  STG.E.U16 [R4.64], R0 ;  /* 0x0000000004007986 */ /* 0x0203e2000c101506 */
[----:B0-----:R-:W-:Y:S02]  /*8c520*/  PRMT R2, R14, 0x7632, R2 ;  /* 0x000076320e027816 */ /* 0x001fe40000000002 */
[----:B-1----:R-:W-:-:S03]  /*8c530*/  PRMT R0, R18, 0x7632, R0 ;  /* 0x0000763212007816 */ /* 0x002fc60000000000 */
[----:B------:R0:W-:Y:S04]  /*8c540*/  STG.E.U16 [R6.64], R2 ;  /* 0x0000000206007986 */ /* 0x0001e8000c101506 */
[----:B---3--:R-:W-:Y:S04]  /*8c550*/  STL.64 [R1+0x3088], R2 ;  /* 0x0030880201007387 */ /* 0x008fe80000100a00 */
[----:B------:R1:W-:Y:S04]  /*8c560*/  STG.E.U16 [R22.64], R0 ;  /* 0x0000000016007986 */ /* 0x0003e8000c101506 */
[----:B0-----:R-:W2:Y:S04]  /*8c570*/  LDL.LU.64 R6, [R1+0x2a0] ;  /* 0x0002a00001067983 */ /* 0x001ea80000300a00 */
[----:B------:R0:W-:Y:S04]  /*8c580*/  STG.E.U16 [R26.64], R17 ;  /* 0x000000111a007986 */ /* 0x0001e8000c101506 */
[----:B-1----:R-:W3:Y:S04]  /*8c590*/  LDL.LU.64 R22, [R1+0x298] ;  /* 0x0002980001167983 */ /* 0x002ee80000300a00 */
[----:B0-----:R-:W4:Y:S04]  /*8c5a0*/  LDL R27, [R1+0x1a8] ;  /* 0x0001a800011b7983 */ /* 0x001f280000100800 */
[----:B------:R-:W5:Y:S04]  /*8c5b0*/  LDL.LU.64 R24, [R1+0x288] ;  /* 0x0002880001187983 */ /* 0x000f680000300a00 */
[----:B-----5:R0:W-:Y:S04]  /*8c5c0*/  STL.64 [R1+0x30f0], R24 ;  /* 0x0030f01801007387 */ /* 0x0201e80000100a00 */
[----:B0-----:R-:W4:Y:S04]  /*8c5d0*/  LDL.LU.64 R24, [R1+0x290] ;  /* 0x0002900001187983 */ /* 0x001f280000300a00 */
[----:B------:R-:W5:Y:S04]  /*8c5e0*/  LDL.LU.64 R20, [R1+0x278] ;  /* 0x0002780001147983 */ /* 0x000f680000300a00 */
[----:B-----5:R0:W-:Y:S04]  /*8c5f0*/  STL.64 [R1+0x30e0], R20 ;  /* 0x0030e01401007387 */ /* 0x0201e80000100a00 */
[----:B0-----:R-:W5:Y:S04]  /*8c600*/  LDL.LU.64 R20, [R1+0x280] ;  /* 0x0002800001147983 */ /* 0x001f680000300a00 */
[----:B------:R-:W2:Y:S04]  /*8c610*/  LDL.LU.64 R10, [R1+0x268] ;  /* 0x00026800010a7983 */ /* 0x000ea80000300a00 */
[----:B--2---:R0:W-:Y:S04]  /*8c620*/  STL.64 [R1+0x30d0], R10 ;  /* 0x0030d00a01007387 */ /* 0x0041e80000100a00 */
[----:B0-----:R-:W2:Y:S04]  /*8c630*/  LDL.LU.64 R10, [R1+0x270] ;  /* 0x00027000010a7983 */ /* 0x001ea80000300a00 */
[----:B------:R-:W2:Y:S04]  /*8c640*/  LDL R14, [R1+0x108] ;  /* 0x00010800010e7983 */ /* 0x000ea80000100800 */
[----:B--2---:R0:W-:Y:S04]  /*8c650*/  STL.64 [R1+0x30c0], R14 ;  /* 0x0030c00e01007387 */ /* 0x0041e80000100a00 */
[----:B0-----:R-:W2:Y:S04]  /*8c660*/  LDL.LU.64 R14, [R1+0x260] ;  /* 0x00026000010e7983 */ /* 0x001ea80000300a00 */
[----:B------:R-:W2:Y:S04]  /*8c670*/  LDL R18, [R1+0xf8] ;  /* 0x0000f80001127983 */ /* 0x000ea80000100800 */
[----:B--2---:R0:W-:Y:S04]  /*8c680*/  STL.64 [R1+0x30b8], R18 ;  /* 0x0030b81201007387 */ /* 0x0041e80000100a00 */
[----:B0-----:R-:W2:Y:S04]  /*8c690*/  LDL.LU.64 R18, [R1+0x258] ;  /* 0x0002580001127983 */ /* 0x001ea80000300a00 */
[----:B------:R-:W2:Y:S04]  /*8c6a0*/  LDL.LU.64 R2, [R1+0x238] ;  /* 0x0002380001027983 */ /* 0x000ea80000300a00 */
[----:B--2---:R0:W-:Y:S04]  /*8c6b0*/  STL.64 [R1+0x3098], R2 ;  /* 0x0030980201007387 */ /* 0x0041e80000100a00 */
[----:B0-----:R-:W2:Y:S04]  /*8c6c0*/  LDL.LU.64 R2, [R1+0x240] ;  /* 0x0002400001027983 */ /* 0x001ea80000300a00 */
[----:B--2---:R0:W-:Y:S04]  /*8c6d0*/  STL.64 [R1+0x30a8], R2 ;  /* 0x0030a80201007387 */ /* 0x0041e80000100a00 */
[----:B0-----:R-:W2:Y:S04]  /*8c6e0*/  LDL.LU.64 R2, [R1+0x248] ;  /* 0x0002480001027983 */ /* 0x001ea80000300a00 */
[----:B--2---:R0:W-:Y:S04]  /*8c6f0*/  STL.64 [R1+0x30b0], R2 ;  /* 0x0030b00201007387 */ /* 0x0041e80000100a00 */
[----:B0-----:R-:W2:Y:S04]  /*8c700*/  LDL.LU.64 R2, [R1+0x250] ;  /* 0x0002500001027983 */ /* 0x001ea80000300a00 */
[----:B------:R0:W-:Y:S04]  /*8c710*/  STL.64 [R1+0x3018], R16 ;  /* 0x0030181001007387 */ /* 0x0001e80000100a00 */
[----:B0-----:R-:W2:Y:S04]  /*8c720*/  LDL.LU.64 R16, [R1+0x210] ;  /* 0x0002100001107983 */ /* 0x001ea80000300a00 */
[----:B--2---:R0:W-:Y:S04]  /*8c730*/  STL.64 [R1+0x3070], R16 ;  /* 0x0030701001007387 */ /* 0x0041e80000100a00 */
[----:B0-----:R-:W2:Y:S04]  /*8c740*/  LDL.LU.64 R16, [R1+0x220] ;  /* 0x0002200001107983 */ /* 0x001ea80000300a00 */
[----:B--2---:R0:W-:Y:S04]  /*8c750*/  STL.64 [R1+0x3078], R16 ;  /* 0x0030781001007387 */ /* 0x0041e80000100a00 */
[----:B0-----:R-:W2:Y:S01]  /*8c760*/  LDL.LU.64 R16, [R1+0x228] ;  /* 0x0002280001107983 */ /* 0x001ea20000300a00 */
[----:B------:R-:W-:-:S02]  /*8c770*/  PRMT R13, R13, 0x7632, R13 ;  /* 0x000076320d0d7816 */ /* 0x000fc4000000000d */
[----:B------:R-:W-:-:S03]  /*8c780*/  PRMT R9, R9, 0x7632, R9 ;  /* 0x0000763209097816 */ /* 0x000fc60000000009 */
[----:B------:R-:W-:Y:S04]  /*8c790*/  STG.E.U16 [R6.64], R13 ;  /* 0x0000000d06007986 */ /* 0x000fe8000c101506 */
[----:B---3--:R-:W-:Y:S04]  /*8c7a0*/  STG.E.U16 [R22.64], R9 ;  /* 0x0000000916007986 */ /* 0x008fe8000c101506 */
[----:B----4-:R-:W-:Y:S04]  /*8c7b0*/  STG.E.U16 [R24.64], R27 ;  /* 0x0000001b18007986 */ /* 0x010fe8000c101506 */
[----:B--2---:R0:W-:Y:S04]  /*8c7c0*/  STL.64 [R1+0x3080], R16 ;  /* 0x0030801001007387 */ /* 0x0041e80000100a00 */
[----:B0-----:R-:W2:Y:S04]  /*8c7d0*/  LDL.LU.64 R16, [R1+0x230] ;  /* 0x0002300001107983 */ /* 0x001ea80000300a00 */
[----:B------:R-:W3:Y:S04]  /*8c7e0*/  LDL.LU.64 R28, [R1+0x208] ;  /* 0x00020800011c7983 */ /* 0x000ee80000300a00 */
[----:B------:R-:W4:Y:S04]  /*8c7f0*/  LDL.LU.64 R4, [R1+0x200] ;  /* 0x0002000001047983 */ /* 0x000f280000300a00 */
[----:B------:R0:W-:Y:S04]  /*8c800*/  STL [R1+0x3048], R13 ;  /* 0x0030480d01007387 */ /* 0x0001e80000100800 */
[----:B0-----:R-:W2:Y:S04]  /*8c810*/  LDL.LU R13, [R1+0xe8] ;  /* 0x0000e800010d7983 */ /* 0x001ea80000300800 */
[----:B------:R-:W2:Y:S04]  /*8c820*/  LDL.LU.64 R6, [R1+0x1f8] ;  /* 0x0001f80001067983 */ /* 0x000ea80000300a00 */
[----:B------:R-:W2:Y:S04]  /*8c830*/  LDL.LU.64 R22, [R1+0x1f0] ;  /* 0x0001f00001167983 */ /* 0x000ea80000300a00 */
[----:B------:R0:W-:Y:S04]  /*8c840*/  STL.64 [R1+0x2fe8], R8 ;  /* 0x002fe80801007387 */ /* 0x0001e80000100a00 */
[----:B0-----:R-:W2:Y:S04]  /*8c850*/  LDL.LU.64 R8, [R1+0x218] ;  /* 0x0002180001087983 */ /* 0x001ea80000300a00 */
[----:B------:R-:W2:Y:S04]  /*8c860*/  LDL.LU.64 R24, [R1+0x30f0] ;  /* 0x0030f00001187983 */ /* 0x000ea80000300a00 */
[----:B------:R-:W3:Y:S04]  /*8c870*/  LDL.LU.64 R26, [R1+0x1e8] ;  /* 0x0001e800011a7983 */ /* 0x000ee80000300a00 */
[----:B--2---:R0:W-:Y:S04]  /*8c880*/  STG.E.U16 [R24.64], R12 ;  /* 0x0000000c18007986 */ /* 0x0041e8000c101506 */
[----:B0-----:R-:W5:Y:S04]  /*8c890*/  LDL.LU.64 R24, [R1+0x30e8] ;  /* 0x0030e80001187983 */ /* 0x001f680000300a00 */
[----:B-----5:R0:W-:Y:S04]  /*8c8a0*/  STG.E.U16 [R20.64], R24 ;  /* 0x0000001814007986 */ /* 0x0201e8000c101506 */
[----:B0-----:R-:W2:Y:S04]  /*8c8b0*/  LDL.LU.64 R20, [R1+0x30e0] ;  /* 0x0030e00001147983 */ /* 0x001ea80000300a00 */
[----:B--2---:R0:W-:Y:S04]  /*8c8c0*/  STG.E.U16 [R20.64], R25 ;  /* 0x0000001914007986 */ /* 0x0041e8000c101506 */
        /* <DEDUP_REMOVED lines=13> */
[----:B------:R-:W5:Y:S04]  /*8c9a0*/  LDL.LU R14, [R1+0x30a0] ;  /* 0x0030a000010e7983 */ /* 0x000f680000300800 */
[----:B--2---:R0:W-:Y:S04]  /*8c9b0*/  STG.E.U16 [R2.64], R18 ;  /* 0x0000001202007986 */ /* 0x0041e8000c101506 */
[----:B0-----:R-:W2:Y:S04]  /*8c9c0*/  LDL.LU.64 R2, [R1+0x3098] ;  /* 0x0030980001027983 */ /* 0x001ea80000300a00 */
[----:B------:R-:W3:Y:S04]  /*8c9d0*/  LDL.LU R18, [R1+0x3090] ;  /* 0x0030900001127983 */ /* 0x000ee80000300800 */
[----:B--2---:R0:W-:Y:S04]  /*8c9e0*/  STG.E.U16 [R2.64], R13 ;  /* 0x0000000d02007986 */ /* 0x0041e8000c101506 */
[----:B0-----:R-:W2:Y:S04]  /*8c9f0*/  LDL.LU.64 R2, [R1+0x3088] ;  /* 0x0030880001027983 */ /* 0x001ea80000300a00 */
[----:B------:R0:W-:Y:S04]  /*8ca00*/  STL [R1+0x3058], R13 ;  /* 0x0030580d01007387 */ /* 0x0001e80000100800 */
[----:B0-----:R-:W3:Y:S04]  /*8ca10*/  LDL.LU R13, [R1+0x1a8] ;  /* 0x0001a800010d7983 */ /* 0x001ee80000300800 */
[----:B--2---:R0:W-:Y:S04]  /*8ca20*/  STG.E.U16 [R16.64], R3 ;  /* 0x0000000310007986 */ /* 0x0041e8000c101506 */
[----:B0-----:R-:W3:Y:S04]  /*8ca30*/  LDL.LU.64 R16, [R1+0x3080] ;  /* 0x0030800001107983 */ /* 0x001ee80000300a00 */
[----:B------:R-:W-:Y:S04]  /*8ca40*/  STL [R1+0x3068], R3 ;  /* 0x0030680301007387 */ /* 0x000fe80000100800 */
[----:B---3--:R0:W-:Y:S04]  /*8ca50*/  STG.E.U16 [R16.64], R18 ;  /* 0x0000001210007986 */ /* 0x0081e8000c101506 */
[----:B0-----:R-:W5:Y:S01]  /*8ca60*/  LDL.LU.64 R16, [R1+0x3078] ;  /* 0x0030780001107983 */ /* 0x001f620000300a00 */
[----:B------:R-:W-:-:S02]  /*8ca70*/  PRMT R0, R13, 0x7632, R0 ;  /* 0x000076320d007816 */ /* 0x000fc40000000000 */
[----:B------:R-:W-:Y:S01]  /*8ca80*/  PRMT R2, R12, 0x7632, R2 ;  /* 0x000076320c027816 */ /* 0x000fe20000000002 */
[----:B-----5:R0:W-:Y:S04]  /*8ca90*/  STG.E.U16 [R16.64], R14 ;  /* 0x0000000e10007986 */ /* 0x0201e8000c101506 */
[----:B0-----:R-:W2:Y:S04]  /*8caa0*/  LDL.LU.64 R16, [R1+0x3070] ;  /* 0x0030700001107983 */ /* 0x001ea80000300a00 */
[----:B------:R-:W-:Y:S04]  /*8cab0*/  STG.E.U16 [R8.64], R10 ;  /* 0x0000000a08007986 */ /* 0x000fe8000c101506 */
[----:B--2---:R0:W-:Y:S04]  /*8cac0*/  STG.E.U16 [R16.64], R0 ;  /* 0x0000000010007986 */ /* 0x0041e8000c101506 */
[----:B------:R1:W-:Y:S01]  /*8cad0*/  STG.E.U16 [R28.64], R2 ;  /* 0x000000021c007986 */ /* 0x0003e2000c101506 */
[----:B0-----:R-:W-:-:S02]  /*8cae0*/  PRMT R0, R24, 0x7632, R0 ;  /* 0x0000763218007816 */ /* 0x001fc40000000000 */
[----:B-1----:R-:W-:-:S03]  /*8caf0*/  PRMT R2, R25, 0x7632, R2 ;  /* 0x0000763219027816 */ /* 0x002fc60000000002 */
[----:B----4-:R0:W-:Y:S04]  /*8cb00*/  STG.E.U16 [R4.64], R0 ;  /* 0x0000000004007986 */ /* 0x0101e8000c101506 */
[----:B------:R1:W-:Y:S04]  /*8cb10*/  STG.E.U16 [R6.64], R2 ;  /* 0x0000000206007986 */ /* 0x0003e8000c101506 */
[----:B------:R-:W2:Y:S01]  /*8cb20*/  LDL.LU.64 R24, [R1+0x1e0] ;  /* 0x0001e00001187983 */ /* 0x000ea20000300a00 */
[----:B0-----:R-:W-:Y:S02]  /*8cb30*/  PRMT R0, R20, 0x7632, R0 ;  /* 0x0000763214007816 */ /* 0x001fe40000000000 */
[----:B-1----:R-:W-:-:S03]  /*8cb40*/  PRMT R2, R21, 0x7632, R2 ;  /* 0x0000763215027816 */ /* 0x002fc60000000002 */
[----:B------:R-:W-:Y:S04]  /*8cb50*/  STG.E.U16 [R22.64], R0 ;  /* 0x0000000016007986 */ /* 0x000fe8000c101506 */
[----:B------:R0:W-:Y:S04]  /*8cb60*/  STG.E.U16 [R26.64], R2 ;  /* 0x000000021a007986 */ /* 0x0001e8000c101506 */
[----:B0-----:R-:W3:Y:S04]  /*8cb70*/  LDL.LU.64 R26, [R1+0x1d8] ;  /* 0x0001d800011a7983 */ /* 0x001ee80000300a00 */
[----:B------:R-:W4:Y:S04]  /*8cb80*/  LDL.LU R3, [R1+0x108] ;  /* 0x0001080001037983 */ /* 0x000f280000300800 */
[----:B------:R-:W5:Y:S04]  /*8cb90*/  LDL.LU R13, [R1+0xf8] ;  /* 0x0000f800010d7983 */ /* 0x000f680000300800 */
        /* <DEDUP_REMOVED lines=11> */
[----:B------:R-:W-:-:S02]  /*8cc50*/  PRMT R0, R11, 0x7632, R0 ;  /* 0x000076320b007816 */ /* 0x000fc40000000000 */
[----:B------:R-:W-:Y:S01]  /*8cc60*/  PRMT R2, R15, 0x7632, R2 ;  /* 0x000076320f027816 */ /* 0x000fe20000000002 */
[----:B--2---:R0:W-:Y:S04]  /*8cc70*/  STL.64 [R1+0x3060], R16 ;  /* 0x0030601001007387 */ /* 0x0041e80000100a00 */
[----:B0-----:R-:W2:Y:S04]  /*8cc80*/  LDL.LU.64 R16, [R1+0x1d0] ;  /* 0x0001d00001107983 */ /* 0x001ea80000300a00 */
[----:B------:R-:W5:Y:S04]  /*8cc90*/  LDL.LU.64 R4, [R1+0xc8] ;  /* 0x0000c80001047983 */ /* 0x000f680000300a00 */
[----:B------:R-:W5:Y:S04]  /*8cca0*/  LDL.LU.64 R8, [R1+0xc0] ;  /* 0x0000c00001087983 */ /* 0x000f680000300a00 */
[----:B------:R-:W5:Y:S04]  /*8ccb0*/  LDL.LU R12, [R1+0x1ac] ;  /* 0x0001ac00010c7983 */ /* 0x000f680000300800 */
[----:B------:R-:W5:Y:S04]  /*8ccc0*/  LDL.LU.64 R28, [R1+0xb8] ;  /* 0x0000b800011c7983 */ /* 0x000f680000300a00 */
[----:B------:R-:W5:Y:S04]  /*8ccd0*/  LDL.LU R20, [R1+0x18c] ;  /* 0x00018c0001147983 */ /* 0x000f680000300800 */
[----:B------:R-:W5:Y:S04]  /*8cce0*/  LDL.LU R21, [R1+0x17c] ;  /* 0x00017c0001157983 */ /* 0x000f680000300800 */
[----:B------:R-:W5:Y:S04]  /*8ccf0*/  LDL.LU.64 R6, [R1+0xb0] ;  /* 0x0000b00001067983 */ /* 0x000f680000300a00 */
[----:B------:R0:W-:Y:S04]  /*8cd00*/  STG.E.U16 [R24.64], R0 ;  /* 0x0000000018007986 */ /* 0x0001e8000c101506 */
[----:B------:R-:W5:Y:S04]  /*8cd10*/  LDL.LU R11, [R1+0x15c] ;  /* 0x00015c00010b7983 */ /* 0x000f680000300800 */
[----:B------:R-:W5:Y:S01]  /*8cd20*/  LDL.LU.64 R22, [R1+0xa8] ;  /* 0x0000a80001167983 */ /* 0x000f620000300a00 */
[----:B0-----:R-:W-:-:S03]  /*8cd30*/  PRMT R0, R19, 0x7632, R0 ;  /* 0x0000763213007816 */ /* 0x001fc60000000000 */
[----:B------:R-:W5:Y:S04]  /*8cd40*/  LDL.LU.64 R24, [R1+0xa0] ;  /* 0x0000a00001187983 */ /* 0x000f680000300a00 */
[----:B------:R-:W5:Y:S04]  /*8cd50*/  LDL.LU R15, [R1+0x16c] ;  /* 0x00016c00010f7983 */ /* 0x000f680000300800 */
[----:B------:R-:W5:Y:S04]  /*8cd60*/  LDL.LU R19, [R1+0x14c] ;  /* 0x00014c0001137983 */ /* 0x000f680000300800 */
[----:B---3--:R0:W-:Y:S04]  /*8cd70*/  STG.E.U16 [R26.64], R2 ;  /* 0x000000021a007986 */ /* 0x0081e8000c101506 */
[----:B0-----:R-:W3:Y:S01]  /*8cd80*/  LDL.LU.64 R26, [R1+0x98] ;  /* 0x00009800011a7983 */ /* 0x001ee20000300a00 */
[----:B----4-:R-:W-:-:S03]  /*8cd90*/  PRMT R2, R3, 0x7632, R2 ;  /* 0x0000763203027816 */ /* 0x010fc60000000002 */
[----:B------:R-:W4:Y:S04]  /*8cda0*/  LDL.LU R3, [R1+0x3068] ;  /* 0x0030680001037983 */ /* 0x000f280000300800 */
[----:B--2---:R0:W-:Y:S04]  /*8cdb0*/  STG.E.U16 [R16.64], R0 ;  /* 0x0000000010007986 */ /* 0x0041e8000c101506 */
[----:B0-----:R-:W2:Y:S01]  /*8cdc0*/  LDL.LU.64 R16, [R1+0x3060] ;  /* 0x0030600001107983 */ /* 0x001ea20000300a00 */
[----:B-----5:R-:W-:-:S03]  /*8cdd0*/  PRMT R0, R13, 0x7632, R0 ;  /* 0x000076320d007816 */ /* 0x020fc60000000000 */
[----:B------:R-:W5:Y:S04]  /*8cde0*/  LDL.LU R13, [R1+0x3058] ;  /* 0x00305800010d7983 */ /* 0x000f680000300800 */
[----:B--2---:R0:W-:Y:S04]  /*8cdf0*/  STG.E.U16 [R16.64], R2 ;  /* 0x0000000210007986 */ /* 0x0041e8000c101506 */
[----:B0-----:R-:W2:Y:S01]  /*8ce00*/  LDL.LU.64 R16, [R1+0x3050] ;  /* 0x0030500001107983 */ /* 0x001ea20000300a00 */
[----:B-----5:R-:W-:-:S03]  /*8ce10*/  PRMT R2, R13, 0x7632, R2 ;  /* 0x000076320d027816 */ /* 0x020fc60000000002 */
[----:B------:R-:W5:Y:S04]  /*8ce20*/  LDL.LU R13, [R1+0x3048] ;  /* 0x00304800010d7983 */ /* 0x000f680000300800 */
[----:B--2---:R0:W-:Y:S04]  /*8ce30*/  STG.E.U16 [R16.64], R0 ;  /* 0x0000000010007986 */ /* 0x0041e8000c101506 */
[----:B0-----:R-:W2:Y:S01]  /*8ce40*/  LDL.LU.64 R16, [R1+0x3040] ;  /* 0x0030400001107983 */ /* 0x001ea20000300a00 */
[----:B----4-:R-:W-:-:S03]  /*8ce50*/  PRMT R0, R3, 0x7632, R0 ;  /* 0x0000763203007816 */ /* 0x010fc60000000000 */
[----:B------:R-:W4:Y:S04]  /*8ce60*/  LDL.LU R3, [R1+0x3038] ;  /* 0x0030380001037983 */ /* 0x000f280000300800 */
[----:B--2---:R0:W-:Y:S04]  /*8ce70*/  STG.E.U16 [R16.64], R2 ;  /* 0x0000000210007986 */ /* 0x0041e8000c101506 */
[----:B0-----:R-:W2:Y:S04]  /*8ce80*/  LDL.LU.64 R16, [R1+0x3030] ;  /* 0x0030300001107983 */ /* 0x001ea80000300a00 */
[----:B----4-:R-:W-:Y:S04]  /*8ce90*/  STL.64 [R1+0x2fc8], R2 ;  /* 0x002fc80201007387 */ /* 0x010fe80000100a00 */
[----:B--2---:R0:W-:Y:S04]  /*8cea0*/  STG.E.U16 [R16.64], R0 ;  /* 0x0000000010007986 */ /* 0x0041e8000c101506 */
[----:B0-----:R-:W2:Y:S01]  /*8ceb0*/  LDL.LU.64 R16, [R1+0x3028] ;  /* 0x0030280001107983 */ /* 0x001ea20000300a00 */
[----:B------:R-:W-:-:S03]  /*8cec0*/  PRMT R18, R18, 0x7632, R18 ;  /* 0x0000763212127816 */ /* 0x000fc60000000012 */
[----:B------:R-:W-:Y:S04]  /*8ced0*/  STL [R1+0x2ff0], R0 ;  /* 0x002ff00001007387 */ /* 0x000fe80000100800 */
[----:B--2---:R0:W-:Y:S04]  /*8cee0*/  STG.E.U16 [R16.64], R18 ;  /* 0x0000001210007986 */ /* 0x0041e8000c101506 */
[----:B0-----:R-:W2:Y:S01]  /*8cef0*/  LDL.LU.64 R16, [R1+0x3020] ;  /* 0x0030200001107983 */ /* 0x001ea20000300a00 */
[----:B------:R-:W-:Y:S02]  /*8cf00*/  PRMT R14, R14, 0x7632, R14 ;  /* 0x000076320e0e7816 */ /* 0x000fe4000000000e */
[----:B------:R-:W-:-:S03]  /*8cf10*/  PRMT R10, R10, 0x7632, R10 ;  /* 0x000076320a0a7816 */ /* 0x000fc6000000000a */
[----:B--2---:R0:W-:Y:S04]  /*8cf20*/  STG.E.U16 [R16.64], R14 ;  /* 0x0000000e10007986 */ /* 0x0041e8000c101506 */
[----:B------:R1:W-:Y:S04]  /*8cf30*/  STG.E.U16 [R4.64], R10 ;  /* 0x0000000a04007986 */ /* 0x0003e8000c101506 */
[----:B0-----:R-:W2:Y:S04]  /*8cf40*/  LDL.LU.64 R16, [R1+0x3018] ;  /* 0x0030180001107983 */ /* 0x001ea80000300a00 */
[----:B-1----:R-:W4:Y:S01]  /*8cf50*/  LDL.LU.64 R4, [R1+0x3010] ;  /* 0x0030100001047983 */ /* 0x002f220000300a00 */
[----:B------:R-:W-:-:S02]  /*8cf60*/  PRMT R2, R12, 0x7632, R2 ;  /* 0x000076320c027816 */ /* 0x000fc40000000002 */
[----:B------:R-:W-:Y:S01]  /*8cf70*/  PRMT R0, R20, 0x7632, R0 ;  /* 0x0000763214007816 */ /* 0x000fe20000000000 */
[----:B------:R-:W-:Y:S04]  /*8cf80*/  STG.E.U16 [R8.64], R12 ;  /* 0x0000000c08007986 */ /* 0x000fe8000c101506 */
[----:B------:R-:W-:Y:S04]  /*8cf90*/  STL.S16 [R1+0xc8], R2 ;  /* 0x0000c80201007387 */ /* 0x000fe80000100600 */
[----:B------:R-:W-:Y:S04]  /*8cfa0*/  STG.E.U16 [R28.64], R20 ;  /* 0x000000141c007986 */ /* 0x000fe8000c101506 */
[----:B------:R-:W-:Y:S04]  /*8cfb0*/  STL.S16 [R1+0xc0], R0 ;  /* 0x0000c00001007387 */ /* 0x000fe80000100600 */
[----:B------:R-:W-:Y:S04]  /*8cfc0*/  STG.E.U16 [R6.64], R21 ;  /* 0x0000001506007986 */ /* 0x000fe8000c101506 */
[----:B------:R0:W-:Y:S04]  /*8cfd0*/  STG.E.U16 [R22.64], R11 ;  /* 0x0000000b16007986 */ /* 0x0001e8000c101506 */
[----:B------:R-:W-:Y:S04]  /*8cfe0*/  STG.E.U16 [R24.64], R15 ;  /* 0x0000000f18007986 */ /* 0x000fe8000c101506 */
[----:B---3--:R1:W-:Y:S01]  /*8cff0*/  STG.E.U16 [R26.64], R19 ;  /* 0x000000131a007986 */ /* 0x0083e2000c101506 */
[----:B----4-:R-:W-:-:S02]  /*8d000*/  PRMT R4, R21, 0x7632, R4 ;  /* 0x0000763215047816 */ /* 0x010fc40000000004 */
[----:B------:R-:W-:-:S03]  /*8d010*/  PRMT R5, R11, 0x7632, R5 ;  /* 0x000076320b057816 */ /* 0x000fc60000000005 */
[----:B------:R-:W-:Y:S04]  /*8d020*/  STL [R1+0x2f88], R4 ;  /* 0x002f880401007387 */ /* 0x000fe80000100800 */
[----:B------:R-:W-:Y:S04]  /*8d030*/  STL [R1+0x2f98], R5 ;  /* 0x002f980501007387 */ /* 0x000fe80000100800 */
[----:B0-----:R-:W3:Y:S04]  /*8d040*/  LDL.LU.64 R22, [R1+0x90] ;  /* 0x0000900001167983 */ /* 0x001ee80000300a00 */
[----:B-1----:R-:W4:Y:S04]  /*8d050*/  LDL.LU R26, [R1+0x13c] ;  /* 0x00013c00011a7983 */ /* 0x002f280000300800 */
[----:B------:R-:W2:Y:S04]  /*8d060*/  LDL.LU.64 R24, [R1+0x88] ;  /* 0x0000880001187983 */ /* 0x000ea80000300a00 */
[----:B------:R-:W2:Y:S04]  /*8d070*/  LDL.LU R27, [R1+0x11c] ;  /* 0x00011c00011b7983 */ /* 0x000ea80000300800 */
[----:B------:R-:W2:Y:S04]  /*8d080*/  LDL.LU R12, [R1+0x12c] ;  /* 0x00012c00010c7983 */ /* 0x000ea80000300800 */
[----:B------:R-:W2:Y:S04]  /*8d090*/  LDL.LU R0, [R1+0x10c] ;  /* 0x00010c0001007983 */ /* 0x000ea80000300800 */
[----:B------:R-:W2:Y:S04]  /*8d0a0*/  LDL.LU.64 R8, [R1+0x70] ;  /* 0x0000700001087983 */ /* 0x000ea80000300a00 */
[----:B--2---:R0:W-:Y:S04]  /*8d0b0*/  STL.64 [R1+0x2ff8], R8 ;  /* 0x002ff80801007387 */ /* 0x0041e80000100a00 */
[----:B0-----:R-:W2:Y:S01]  /*8d0c0*/  LDL.LU.64 R8, [R1+0x78] ;  /* 0x0000780001087983 */ /* 0x001ea20000300a00 */
[----:B------:R-:W-:-:S03]  /*8d0d0*/  PRMT R18, R15, 0x7632, R18 ;  /* 0x000076320f127816 */ /* 0x000fc60000000012 */
[----:B--2---:R0:W-:Y:S04]  /*8d0e0*/  STL.64 [R1+0x3008], R8 ;  /* 0x0030080801007387 */ /* 0x0041e80000100a00 */
[----:B0-----:R-:W2:Y:S04]  /*8d0f0*/  LDL.LU.64 R8, [R1+0x80] ;  /* 0x0000800001087983 */ /* 0x001ea80000300a00 */
[----:B------:R-:W2:Y:S04]  /*8d100*/  LDL.LU R11, [R1+0xfc] ;  /* 0x0000fc00010b7983 */ /* 0x000ea80000300800 */
[----:B------:R-:W2:Y:S04]  /*8d110*/  LDL.LU R15, [R1+0xec] ;  /* 0x0000ec00010f7983 */ /* 0x000ea80000300800 */
[----:B------:R-:W2:Y:S01]  /*8d120*/  LDL.LU.64 R2, [R1+0x60] ;  /* 0x0000600001027983 */ /* 0x000ea20000300a00 */
[----:B------:R-:W-:-:S03]  /*8d130*/  PRMT R17, R19, 0x7632, R17 ;  /* 0x0000763213117816 */ /* 0x000fc60000000011 */
[----:B--2---:R0:W-:Y:S04]  /*8d140*/  STL.64 [R1+0x2fd8], R2 ;  /* 0x002fd80201007387 */ /* 0x0041e80000100a00 */
[----:B0-----:R-:W2:Y:S04]  /*8d150*/  LDL.LU.64 R2, [R1+0x68] ;  /* 0x0000680001027983 */ /* 0x001ea80000300a00 */
[----:B------:R-:W2:Y:S04]  /*8d160*/  LDL.LU R19, [R1+0xdc] ;  /* 0x0000dc0001137983 */ /* 0x000ea80000300800 */
[----:B------:R-:W2:Y:S04]  /*8d170*/  LDL.LU.S16 R5, [R1+0xc8] ;  /* 0x0000c80001057983 */ /* 0x000ea80000300600 */
[----:B------:R-:W2:Y:S04]  /*8d180*/  LDL.LU.S16 R4, [R1+0xc0] ;  /* 0x0000c00001047983 */ /* 0x000ea80000300600 */
[----:B--2---:R0:W-:Y:S04]  /*8d190*/  STL.64 [R1+0x2fa8], R4 ;  /* 0x002fa80401007387 */ /* 0x0041e80000100a00 */
[----:B0-----:R-:W2:Y:S04]  /*8d1a0*/  LDL.LU.64 R4, [R1+0x48] ;  /* 0x0000480001047983 */ /* 0x001ea80000300a00 */
[----:B--2---:R0:W-:Y:S04]  /*8d1b0*/  STL.64 [R1+0x2fb0], R4 ;  /* 0x002fb00401007387 */ /* 0x0041e80000100a00 */
[----:B0-----:R-:W2:Y:S04]  /*8d1c0*/  LDL.LU.64 R4, [R1+0x50] ;  /* 0x0000500001047983 */ /* 0x001ea80000300a00 */
[----:B--2---:R0:W-:Y:S04]  /*8d1d0*/  STL.64 [R1+0x2fb8], R4 ;  /* 0x002fb80401007387 */ /* 0x0041e80000100a00 */
[----:B0-----:R-:W2:Y:S04]  /*8d1e0*/  LDL.LU.64 R4, [R1+0x58] ;  /* 0x0000580001047983 */ /* 0x001ea80000300a00 */
[----:B------:R-:W2:Y:S04]  /*8d1f0*/  LDL.LU.64 R28, [R1+0x28] ;  /* 0x00002800011c7983 */ /* 0x000ea80000300a00 */
[----:B--2---:R0:W-:Y:S04]  /*8d200*/  STL.64 [R1+0x2f80], R28 ;  /* 0x002f801c01007387 */ /* 0x0041e80000100a00 */
[----:B0-----:R-:W2:Y:S04]  /*8d210*/  LDL.LU.64 R28, [R1+0x30] ;  /* 0x00003000011c7983 */ /* 0x001ea80000300a00 */
[----:B--2---:R0:W-:Y:S04]  /*8d220*/  STL.64 [R1+0x2f90], R28 ;  /* 0x002f901c01007387 */ /* 0x0041e80000100a00 */
[----:B0-----:R-:W2:Y:S01]  /*8d230*/  LDL.LU.64 R28, [R1+0x38] ;  /* 0x00003800011c7983 */ /* 0x001ea20000300a00 */
[----:B----4-:R-:W-:-:S03]  /*8d240*/  PRMT R16, R26, 0x7632, R16 ;  /* 0x000076321a107816 */ /* 0x010fc60000000010 */
[----:B---3--:R-:W-:Y:S01]  /*8d250*/  STG.E.U16 [R22.64], R26 ;  /* 0x0000001a16007986 */ /* 0x008fe2000c101506 */
[----:B------:R-:W-:-:S03]  /*8d260*/  PRMT R14, R27, 0x7632, R14 ;  /* 0x000076321b0e7816 */ /* 0x000fc6000000000e */
[----:B------:R-:W-:Y:S04]  /*8d270*/  STG.E.U16 [R24.64], R27 ;  /* 0x0000001b18007986 */ /* 0x000fe8000c101506 */
[----:B------:R-:W-:Y:S04]  /*8d280*/  STG.E.U16 [R8.64], R12 ;  /* 0x0000000c08007986 */ /* 0x000fe8000c101506 */
[----:B--2---:R0:W-:Y:S04]  /*8d290*/  STL.64 [R1+0x2fa0], R28 ;  /* 0x002fa01c01007387 */ /* 0x0041e80000100a00 */
[----:B0-----:R-:W2:Y:S04]  /*8d2a0*/  LDL.LU.64 R28, [R1+0x40] ;  /* 0x00004000011c7983 */ /* 0x001ea80000300a00 */
[----:B------:R-:W3:Y:S04]  /*8d2b0*/  LDL.LU.64 R6, [R1+0x20] ;  /* 0x0000200001067983 */ /* 0x000ee80000300a00 */
[----:B------:R-:W4:Y:S04]  /*8d2c0*/  LDL.LU.64 R20, [R1+0x18] ;  /* 0x0000180001147983 */ /* 0x000f280000300a00 */
[----:B------:R-:W2:Y:S04]  /*8d2d0*/  LDL.LU.64 R22, [R1+0x10] ;  /* 0x0000100001167983 */ /* 0x000ea80000300a00 */
[----:B------:R-:W2:Y:S04]  /*8d2e0*/  LDL.LU.64 R24, [R1+0x8] ;  /* 0x0000080001187983 */ /* 0x000ea80000300a00 */
[----:B------:R-:W2:Y:S04]  /*8d2f0*/  LDL.LU.64 R26, [R1] ;  /* 0x00000000011a7983 */ /* 0x000ea80000300a00 */
[----:B------:R-:W2:Y:S01]  /*8d300*/  LDL.LU.64 R8, [R1+0x3008] ;  /* 0x0030080001087983 */ /* 0x000ea20000300a00 */
[----:B-----5:R-:W-:-:S03]  /*8d310*/  PRMT R13, R12, 0x7632, R13 ;  /* 0x000076320c0d7816 */ /* 0x020fc6000000000d */
[----:B------:R-:W5:Y:S04]  /*8d320*/  LDL.LU R12, [R1+0x3000] ;  /* 0x00300000010c7983 */ /* 0x000f680000300800 */
[----:B--2---:R0:W-:Y:S04]  /*8d330*/  STG.E.U16 [R8.64], R0 ;  /* 0x0000000008007986 */ /* 0x0041e8000c101506 */
[----:B0-----:R-:W2:Y:S01]  /*8d340*/  LDL.LU.64 R8, [R1+0x2ff8] ;  /* 0x002ff80001087983 */ /* 0x001ea20000300a00 */
[----:B-----5:R-:W-:Y:S02]  /*8d350*/  PRMT R12, R0, 0x7632, R12 ;  /* 0x00007632000c7816 */ /* 0x020fe4000000000c */
[----:B------:R-:W5:Y:S01]  /*8d360*/  LDL.LU R0, [R1+0x2ff0] ;  /* 0x002ff00001007983 */ /* 0x000f620000300800 */
[----:B------:R-:W-:Y:S01]  /*8d370*/  PRMT R10, R11, 0x7632, R10 ;  /* 0x000076320b0a7816 */ /* 0x000fe2000000000a */
[----:B--2---:R0:W-:Y:S01]  /*8d380*/  STG.E.U16 [R8.64], R11 ;  /* 0x0000000b08007986 */ /* 0x0041e2000c101506 */
[----:B------:R1:W-:Y:S03]  /*8d390*/  STG.E.U16 [R2.64], R15 ;  /* 0x0000000f02007986 */ /* 0x0003e6000c101506 */
[----:B0-----:R-:W2:Y:S01]  /*8d3a0*/  LDL.LU.64 R8, [R1+0x2fe8] ;  /* 0x002fe80001087983 */ /* 0x001ea20000300a00 */
[----:B------:R-:W3:Y:S02]  /*8d3b0*/  LDL.LU R11, [R1+0x2fe0] ;  /* 0x002fe000010b7983 */ /* 0x000ee40000300800 */
[----:B-1----:R-:W3:Y:S01]  /*8d3c0*/  LDL.LU.64 R2, [R1+0x2fd8] ;  /* 0x002fd80001027983 */ /* 0x002ee20000300a00 */
[----:B--2---:R-:W-:-:S02]  /*8d3d0*/  PRMT R9, R15, 0x7632, R9 ;  /* 0x000076320f097816 */ /* 0x004fc40000000009 */
[----:B------:R-:W-:Y:S01]  /*8d3e0*/  PRMT R8, R19, 0x7632, R8 ;  /* 0x0000763213087816 */ /* 0x000fe20000000008 */
[----:B------:R-:W2:Y:S04]  /*8d3f0*/  LDL.LU R15, [R1+0x2fd0] ;  /* 0x002fd000010f7983 */ /* 0x000ea80000300800 */
[----:B---3--:R0:W-:Y:S04]  /*8d400*/  STG.E.U16 [R2.64], R19 ;  /* 0x0000001302007986 */ /* 0x0081e8000c101506 */
[----:B0-----:R-:W3:Y:S01]  /*8d410*/  LDL.LU.64 R2, [R1+0x2fc8] ;  /* 0x002fc80001027983 */ /* 0x001ee20000300a00 */
[----:B------:R-:W2:Y:S03]  /*8d420*/  LDL.LU R19, [R1+0x2fc0] ;  /* 0x002fc00001137983 */ /* 0x000ea60000300800 */
[----:B--2---:R0:W-:Y:S04]  /*8d430*/  STG.E.U16 [R4.64], R19 ;  /* 0x0000001304007986 */ /* 0x0041e8000c101506 */
[----:B0-----:R-:W2:Y:S01]  /*8d440*/  LDL.LU.64 R4, [R1+0x2fb8] ;  /* 0x002fb80001047983 */ /* 0x001ea20000300a00 */
[----:B---3--:R-:W-:-:S02]  /*8d450*/  PRMT R2, R19, 0x7632, R2 ;  /* 0x0000763213027816 */ /* 0x008fc40000000002 */
[----:B------:R-:W3:Y:S01]  /*8d460*/  LDL.LU R19, [R1+0x738] ;  /* 0x0007380001137983 */ /* 0x000ee20000300800 */
[----:B--2---:R0:W-:Y:S04]  /*8d470*/  STG.E.U16 [R4.64], R15 ;  /* 0x0000000f04007986 */ /* 0x0041e8000c101506 */
[----:B0-----:R-:W2:Y:S01]  /*8d480*/  LDL.LU.64 R4, [R1+0x2fb0] ;  /* 0x002fb00001047983 */ /* 0x001ea20000300a00 */
[----:B-----5:R-:W-:Y:S02]  /*8d490*/  PRMT R0, R15, 0x7632, R0 ;  /* 0x000076320f007816 */ /* 0x020fe40000000000 */
[----:B------:R-:W2:Y:S02]  /*8d4a0*/  LDL.LU R15, [R1+0x420] ;  /* 0x00042000010f7983 */ /* 0x000ea40000300800 */
[----:B--2---:R0:W-:Y:S04]  /*8d4b0*/  STG.E.U16 [R4.64], R11 ;  /* 0x0000000b04007986 */ /* 0x0041e8000c101506 */
[----:B0-----:R-:W2:Y:S01]  /*8d4c0*/  LDL.LU.64 R4, [R1+0x2fa8] ;  /* 0x002fa80001047983 */ /* 0x001ea20000300a00 */
[----:B------:R-:W-:-:S02]  /*8d4d0*/  PRMT R3, R11, 0x7632, R3 ;  /* 0x000076320b037816 */ /* 0x000fc40000000003 */
[----:B------:R-:W3:Y:S01]  /*8d4e0*/  LDL.LU R11, [R1+0x424] ;  /* 0x00042400010b7983 */ /* 0x000ee20000300800 */
[----:B--2---:R0:W-:Y:S04]  /*8d4f0*/  STG.E.U16 [R28.64], R5 ;  /* 0x000000051c007986 */ /* 0x0041e8000c101506 */
[----:B0-----:R-:W2:Y:S01]  /*8d500*/  LDL.LU.64 R28, [R1+0x2fa0] ;  /* 0x002fa000011c7983 */ /* 0x001ea20000300a00 */
[----:B------:R-:W3:Y:S03]  /*8d510*/  LDL.LU R5, [R1+0x2f98] ;  /* 0x002f980001057983 */ /* 0x000ee60000300800 */
[----:B--2---:R0:W-:Y:S04]  /*8d520*/  STG.E.U16 [R28.64], R4 ;  /* 0x000000041c007986 */ /* 0x0041e8000c101506 */
[----:B0-----:R-:W2:Y:S01]  /*8d530*/  LDL.LU.64 R28, [R1+0x2f90] ;  /* 0x002f9000011c7983 */ /* 0x001ea20000300a00 */
[----:B------:R-:W2:Y:S03]  /*8d540*/  LDL.LU R4, [R1+0x2f88] ;  /* 0x002f880001047983 */ /* 0x000ea60000300800 */
[----:B--2---:R0:W-:Y:S04]  /*8d550*/  STG.E.U16 [R28.64], R4 ;  /* 0x000000041c007986 */ /* 0x0041e8000c101506 */
[----:B0-----:R-:W3:Y:S01]  /*8d560*/  LDL.LU.64 R28, [R1+0x2f80] ;  /* 0x002f8000011c7983 */ /* 0x001ee20000300a00 */
[----:B------:R-:W2:Y:S03]  /*8d570*/  LDL.LU R4, [R1+0x2f78] ;  /* 0x002f780001047983 */ /* 0x000ea60000300800 */
[----:B---3--:R0:W-:Y:S01]  /*8d580*/  STG.E.U16 [R28.64], R5 ;  /* 0x000000051c007986 */ /* 0x0081e2000c101506 */
[----:B------:R1:W-:Y:S02]  /*8d590*/  STG.E.U16 [R6.64], R18 ;  /* 0x0000001206007986 */ /* 0x0003e4000c101506 */
[----:B----4-:R3:W-:Y:S02]  /*8d5a0*/  STG.E.U16 [R20.64], R17 ;  /* 0x0000001114007986 */ /* 0x0107e4000c101506 */
[----:B------:R4:W-:Y:S01]  /*8d5b0*/  STG.E.U16 [R22.64], R16 ;  /* 0x0000001016007986 */ /* 0x0009e2000c101506 */
[----:B------:R2:W-:Y:S04]  /*8d5c0*/  STG.E.U16 [R24.64], R14 ;  /* 0x0000000e18007986 */ /* 0x0005e8000c101506 */
[----:B0-----:R-:W2:Y:S01]  /*8d5d0*/  LDL.LU.64 R28, [R1+0x2f70] ;  /* 0x002f7000011c7983 */ /* 0x001ea20000300a00 */
[----:B------:R-:W2:Y:S02]  /*8d5e0*/  LDL.LU R5, [R1+0x2f68] ;  /* 0x002f680001057983 */ /* 0x000ea40000300800 */
[----:B-1----:R-:W2:Y:S02]  /*8d5f0*/  LDL.LU.64 R6, [R1+0x2f60] ;  /* 0x002f600001067983 */ /* 0x002ea40000300a00 */
[----:B------:R-:W2:Y:S01]  /*8d600*/  LDL.LU R18, [R1+0x728] ;  /* 0x0007280001127983 */ /* 0x000ea20000300800 */
[----:B---3--:R-:W3:Y:S01]  /*8d610*/  LDL.LU.64 R20, [R1+0x2f58] ;  /* 0x002f580001147983 */ /* 0x008ee20000300a00 */
[----:B------:R-:W3:Y:S02]  /*8d620*/  LDL.LU R17, [R1+0x72c] ;  /* 0x00072c0001117983 */ /* 0x000ee40000300800 */
[----:B----4-:R-:W4:Y:S02]  /*8d630*/  LDL.LU.64 R22, [R1+0x2f50] ;  /* 0x002f500001167983 */ /* 0x010f240000300a00 */
[----:B------:R-:W3:Y:S01]  /*8d640*/  LDL.LU R16, [R1+0x414] ;  /* 0x0004140001107983 */ /* 0x000ee20000300800 */
[----:B--2---:R-:W2:Y:S01]  /*8d650*/  LDL.LU.64 R24, [R1+0x2f48] ;  /* 0x002f480001187983 */ /* 0x004ea20000300a00 */
[----:B------:R-:W2:Y:S03]  /*8d660*/  LDL.LU R14, [R1+0x418] ;  /* 0x00041800010e7983 */ /* 0x000ea60000300800 */
[----:B------:R0:W-:Y:S04]  /*8d670*/  STG.E.U16 [R26.64], R13 ;  /* 0x0000000d1a007986 */ /* 0x0001e8000c101506 */
[----:B0-----:R-:W2:Y:S01]  /*8d680*/  LDL.LU.64 R26, [R1+0x2f40] ;  /* 0x002f4000011a7983 */ /* 0x001ea20000300a00 */
[----:B------:R-:W3:Y:S01]  /*8d690*/  LDL.LU R13, [R1+0x41c] ;  /* 0x00041c00010d7983 */ /* 0x000ee20000300800 */
[----:B------:R-:W-:-:S05]  /*8d6a0*/  FSEL R11, R11, -INF , P6 ;  /* 0xff8000000b0b7808 */ /* 0x000fca0003000000 */
[----:B------:R-:W-:Y:S02]  /*8d6b0*/  FFMA R11, R11, 0.69314718246459960938, R19 ;  /* 0x3f3172180b0b7823 */ /* 0x000fe40000000013 */
[----:B------:R-:W0:Y:S04]  /*8d6c0*/  S2R R19, SR_TID.X ;  /* 0x0000000000137919 */ /* 0x000e280000002100 */
[----:B--2---:R1:W-:Y:S01]  /*8d6d0*/  STG.E.U16 [R26.64], R12 ;  /* 0x0000000c1a007986 */ /* 0x0043e2000c101506 */
[----:B------:R2:W-:Y:S02]  /*8d6e0*/  STG.E.U16 [R24.64], R10 ;  /* 0x0000000a18007986 */ /* 0x0005e4000c101506 */
[----:B----4-:R4:W-:Y:S01]  /*8d6f0*/  STG.E.U16 [R22.64], R9 ;  /* 0x0000000916007986 */ /* 0x0109e2000c101506 */
[----:B-1----:R-:W5:Y:S01]  /*8d700*/  LDL.LU R12, [R1+0x3c4] ;  /* 0x0003c400010c7983 */ /* 0x002f620000300800 */
[----:B------:R-:W5:Y:S02]  /*8d710*/  LDL.LU R26, [R1+0x734] ;  /* 0x00073400011a7983 */ /* 0x000f640000300800 */
[----:B------:R-:W5:Y:S02]  /*8d720*/  LDL.LU R27, [R1+0x730] ;  /* 0x00073000011b7983 */ /* 0x000f640000300800 */
[----:B--2---:R-:W2:Y:S01]  /*8d730*/  LDL.LU R10, [R1+0x740] ;  /* 0x00074000010a7983 */ /* 0x004ea20000300800 */
[----:B------:R-:W2:Y:S01]  /*8d740*/  LDL.LU R24, [R1+0x42c] ;  /* 0x00042c0001187983 */ /* 0x000ea20000300800 */
[----:B------:R-:W5:Y:S02]  /*8d750*/  LDL.LU R25, [R1+0x73c] ;  /* 0x00073c0001197983 */ /* 0x000f640000300800 */
[----:B----4-:R-:W4:Y:S02]  /*8d760*/  LDL.LU R22, [R1+0x744] ;  /* 0x0007440001167983 */ /* 0x010f240000300800 */
[----:B------:R-:W4:Y:S01]  /*8d770*/  LDL.LU R23, [R1+0x428] ;  /* 0x0004280001177983 */ /* 0x000f220000300800 */
[----:B---3--:R4:W-:Y:S01]  /*8d780*/  STG.E.U16 [R20.64], R8 ;  /* 0x0000000814007986 */ /* 0x0089e2000c101506 */
[----:B------:R1:W-:Y:S02]  /*8d790*/  STG.E.U16 [R6.64], R2 ;  /* 0x0000000206007986 */ /* 0x0003e4000c101506 */
[----:B------:R1:W-:Y:S02]  /*8d7a0*/  STG.E.U16 [R28.64], R0 ;  /* 0x000000001c007986 */ /* 0x0003e4000c101506 */
[----:B------:R1:W-:Y:S01]  /*8d7b0*/  STG.E.U16 [R4.64], R3 ;  /* 0x0000000304007986 */ /* 0x0003e2000c101506 */
[----:B------:R-:W-:-:S02]  /*8d7c0*/  FSEL R15, R15, -INF , P5 ;  /* 0xff8000000f0f7808 */ /* 0x000fc40002800000 */
[----:B------:R-:W-:Y:S02]  /*8d7d0*/  FSEL R13, R13, -INF , P4 ;  /* 0xff8000000d0d7808 */ /* 0x000fe40002000000 */
[----:B------:R-:W-:Y:S02]  /*8d7e0*/  FSEL R14, R14, -INF , P3 ;  /* 0xff8000000e0e7808 */ /* 0x000fe40001800000 */
[----:B------:R-:W-:Y:S02]  /*8d7f0*/  FSEL R16, R16, -INF , P0 ;  /* 0xff80000010107808 */ /* 0x000fe40000000000 */
[----:B0-----:R-:W-:Y:S01]  /*8d800*/  LOP3.LUT R19, R19, 0x1c, RZ, 0xc0, !PT ;  /* 0x0000001c13137812 */ /* 0x001fe200078ec0ff */
[----:B------:R-:W-:Y:S01]  /*8d810*/  FFMA R14, R14, 0.69314718246459960938, R17 ;  /* 0x3f3172180e0e7823 */ /* 0x000fe20000000011 */
[----:B------:R-:W-:Y:S01]  /*8d820*/  BAR.SYNC.DEFER_BLOCKING 0x0 ;  /* 0x0000000000007b1d */ /* 0x000fe20000010000 */
[----:B--2---:R-:W-:Y:S02]  /*8d830*/  FFMA R9, R24, 0.69314718246459960938, R10 ;  /* 0x3f31721818097823 */ /* 0x004fe4000000000a */
[----:B-----5:R-:W-:-:S02]  /*8d840*/  FFMA R10, R12, 0.69314718246459960938, R25 ;  /* 0x3f3172180c0a7823 */ /* 0x020fc40000000019 */
[----:B------:R-:W-:Y:S02]  /*8d850*/  FFMA R12, R15, 0.69314718246459960938, R26 ;  /* 0x3f3172180f0c7823 */ /* 0x000fe4000000001a */
[----:B----4-:R-:W-:Y:S02]  /*8d860*/  FFMA R8, R23, 0.69314718246459960938, R22 ;  /* 0x3f31721817087823 */ /* 0x010fe40000000016 */
[----:B------:R-:W-:Y:S02]  /*8d870*/  FFMA R13, R13, 0.69314718246459960938, R27 ;  /* 0x3f3172180d0d7823 */ /* 0x000fe4000000001b */
[----:B------:R-:W-:Y:S01]  /*8d880*/  FFMA R15, R16, 0.69314718246459960938, R18 ;  /* 0x3f317218100f7823 */ /* 0x000fe20000000012 */
[----:B------:R1:W-:Y:S04]  /*8d890*/  STS.128 [R19.X4], R8 ;  /* 0x0000000813007388 */ /* 0x0003e80000004c00 */
[----:B------:R1:W-:Y:S02]  /*8d8a0*/  STS.128 [R19.X4+0x80], R12 ;  /* 0x0000800c13007388 */ /* 0x0003e40000004c00 */
[----:B------:R-:W-:Y:S06]  /*8d8b0*/  BAR.SYNC.DEFER_BLOCKING 0x0 ;  /* 0x0000000000007b1d */ /* 0x000fec0000010000 */
[----:B------:R-:W-:Y:S05]  /*8d8c0*/  @P1 EXIT ;  /* 0x000000000000194d */ /* 0x000fea0003800000 */
[----:B-1----:R-:W2:Y:S04]  /*8d8d0*/  LDL.LU R17, [R1+0xe0] ;  /* 0x0000e00001117983 */ /* 0x002ea80000300800 */
[----:B------:R-:W0:Y:S04]  /*8d8e0*/  S2R R19, SR_CTAID.X ;  /* 0x0000000000137919 */ /* 0x000e280000002500 */
[----:B------:R-:W1:Y:S04]  /*8d8f0*/  S2R R18, SR_CTAID.Y ;  /* 0x0000000000127919 */ /* 0x000e680000002600 */
[----:B------:R-:W3:Y:S01]  /*8d900*/  S2R R27, SR_TID.X ;  /* 0x00000000001b7919 */ /* 0x000ee20000002100 */
[----:B0-----:R-:W-:-:S02]  /*8d910*/  IMAD.SHL.U32 R19, R19, 0x40, RZ ;  /* 0x0000004013137824 */ /* 0x001fc400078e00ff */
[----:B-1----:R-:W-:-:S03]  /*8d920*/  IMAD R0, R18, c[0x0][0x1cc], RZ ;  /* 0x0000730012007a24 */ /* 0x002fc600078e02ff */
[----:B---3--:R-:W-:Y:S02]  /*8d930*/  LOP3.LUT R19, R19, 0x3f, R27, 0xf8, !PT ;  /* 0x0000003f13137812 */ /* 0x008fe400078ef81b */
[----:B------:R-:W-:Y:S02]  /*8d940*/  SHF.L.U32 R2, R0, 0x2, RZ ;  /* 0x0000000200027819 */ /* 0x000fe400000006ff */
[C---:B------:R-:W-:Y:S01]  /*8d950*/  SHF.L.U32 R3, R19.reuse, 0x2, RZ ;  /* 0x0000000213037819 */ /* 0x040fe200000006ff */
[----:B------:R-:W-:-:S03]  /*8d960*/  IMAD.HI R5, R19, 0x4, RZ ;  /* 0x0000000413057827 */ /* 0x000fc600078e02ff */
[----:B------:R-:W-:Y:S01]  /*8d970*/  IADD3 R2, P0, P1, R3, c[0x0][0x180], R2 ;  /* 0x0000600003027a10 */ /* 0x000fe2000791e002 */
[----:B------:R-:W-:-:S05]  /*8d980*/  IMAD.HI R0, R0, 0x4, RZ ;  /* 0x0000000400007827 */ /* 0x000fca00078e02ff */
[----:B------:R-:W-:Y:S01]  /*8d990*/  IADD3.X R3, R5, c[0x0][0x184], R0, P0, P1 ;  /* 0x0000610005037a10 */ /* 0x000fe200007e2400 */
[----:B--2---:R-:W0:Y:S04]  /*8d9a0*/  LDS R7, [R17] ;  /* 0x0000000011077984 */ /* 0x004e280000000800 */
[----:B0-----:R-:W-:Y:S01]  /*8d9b0*/  STG.E [R2.64], R7 ;  /* 0x0000000702007986 */ /* 0x001fe2000c101906 */
[----:B------:R-:W-:Y:S05]  /*8d9c0*/  EXIT ;  /* 0x000000000000794d */ /* 0x000fea0003800000 */
.L_x_20:
[----:B------:R-:W-:-:S00]  /*8d9d0*/  BRA `(.L_x_20) ;  /* 0xfffffff000007947 */ /* 0x000fc0000383ffff */
[----:B------:R-:W-:-:S00]  /*8d9e0*/  NOP ;  /* 0x0000000000007918 */ /* 0x000fc00000000000 */
        /* <DEDUP_REMOVED lines=9> */
.L_x_21:


//--------------------- .nv.global.init           --------------------------
	.section	.nv.global.init,"aw",@progbits
.nv.global.init:
	.type		_$_str,@object
	.size		_$_str,(.L_0 - _$_str)
_$_str:
        /*0000*/ 	.byte	0x5f, 0x5f, 0x43, 0x55, 0x44, 0x41, 0x5f, 0x46, 0x54, 0x5a, 0x00
.L_0:


//--------------------- .nv.shared.attn_fwd       --------------------------
	.section	.nv.shared.attn_fwd,"aw",@nobits
	.sectionflags	@""
	.align	16
